//
// Generated by NVIDIA NVVM Compiler
//
// Compiler Build ID: CL-36424714
// Cuda compilation tools, release 13.0, V13.0.88
// Based on NVVM 20.0.0
//

.version 9.0
.target sm_100
.address_size 64

	// .globl	reset_counters
.extern .func  (.param .b64 func_retval0) malloc
(
	.param .b64 malloc_param_0
)
;
.extern .func free
(
	.param .b64 free_param_0
)
;
// _ZZ24compute_refinement_movesE20shared_nodes_in_part has been demoted
// _ZZ34compute_refinement_moves_optimizedE20shared_nodes_in_part has been demoted

.visible .entry reset_counters(
	.param .u64 .ptr .align 1 reset_counters_param_0,
	.param .u64 .ptr .align 1 reset_counters_param_1
)
{
	.reg .pred 	%p<2>;
	.reg .b32 	%r<5>;
	.reg .b64 	%rd<5>;

	ld.param.u64 	%rd1, [reset_counters_param_0];
	ld.param.u64 	%rd2, [reset_counters_param_1];
	mov.u32 	%r1, %ctaid.x;
	mov.u32 	%r2, %tid.x;
	or.b32  	%r3, %r1, %r2;
	setp.ne.s32 	%p1, %r3, 0;
	@%p1 bra 	$L__BB0_2;
	cvta.to.global.u64 	%rd3, %rd1;
	cvta.to.global.u64 	%rd4, %rd2;
	mov.b32 	%r4, 0;
	st.global.u32 	[%rd3], %r4;
	st.global.u32 	[%rd4], %r4;
$L__BB0_2:
	ret;

}
	// .globl	hyperedge_clustering
.visible .entry hyperedge_clustering(
	.param .u32 hyperedge_clustering_param_0,
	.param .u32 hyperedge_clustering_param_1,
	.param .u64 .ptr .align 1 hyperedge_clustering_param_2,
	.param .u64 .ptr .align 1 hyperedge_clustering_param_3,
	.param .u64 .ptr .align 1 hyperedge_clustering_param_4
)
{
	.reg .pred 	%p<6>;
	.reg .b32 	%r<26>;
	.reg .b64 	%rd<15>;

	ld.param.u32 	%r11, [hyperedge_clustering_param_0];
	ld.param.u32 	%r10, [hyperedge_clustering_param_1];
	ld.param.u64 	%rd1, [hyperedge_clustering_param_2];
	ld.param.u64 	%rd2, [hyperedge_clustering_param_3];
	ld.param.u64 	%rd3, [hyperedge_clustering_param_4];
	mov.u32 	%r12, %ctaid.x;
	mov.u32 	%r13, %ntid.x;
	mov.u32 	%r14, %tid.x;
	mad.lo.s32 	%r1, %r12, %r13, %r14;
	setp.ge.s32 	%p1, %r1, %r11;
	@%p1 bra 	$L__BB1_4;
	cvta.to.global.u64 	%rd4, %rd1;
	mul.wide.s32 	%rd5, %r1, 4;
	add.s64 	%rd6, %rd4, %rd5;
	ld.global.u32 	%r2, [%rd6];
	ld.global.u32 	%r3, [%rd6+4];
	sub.s32 	%r4, %r3, %r2;
	shr.s32 	%r5, %r10, 2;
	setp.lt.s32 	%p2, %r4, 1;
	mov.u32 	%r24, %r1;
	mov.u32 	%r25, %r1;
	@%p2 bra 	$L__BB1_3;
	cvta.to.global.u64 	%rd7, %rd2;
	mul.wide.s32 	%rd8, %r2, 4;
	add.s64 	%rd9, %rd7, %rd8;
	ld.global.u32 	%r24, [%rd9];
	mul.wide.s32 	%rd10, %r3, 4;
	add.s64 	%rd11, %rd7, %rd10;
	ld.global.u32 	%r25, [%rd11+-4];
$L__BB1_3:
	max.s32 	%r15, %r5, 1;
	mad.lo.s32 	%r16, %r4, -1640531535, %r1;
	mad.lo.s32 	%r17, %r24, 1103515245, %r16;
	mad.lo.s32 	%r18, %r25, 12345, %r17;
	setp.gt.s32 	%p3, %r4, 2;
	selp.u32 	%r19, 1, 0, %p3;
	setp.gt.s32 	%p4, %r4, 4;
	selp.b32 	%r20, 2, %r19, %p4;
	setp.gt.s32 	%p5, %r4, 8;
	selp.b32 	%r21, 3, %r20, %p5;
	rem.u32 	%r22, %r18, %r15;
	mad.lo.s32 	%r23, %r21, %r15, %r22;
	cvta.to.global.u64 	%rd12, %rd3;
	add.s64 	%rd14, %rd12, %rd5;
	st.global.u32 	[%rd14], %r23;
$L__BB1_4:
	ret;

}
	// .globl	compute_node_preferences
.visible .entry compute_node_preferences(
	.param .u32 compute_node_preferences_param_0,
	.param .u32 compute_node_preferences_param_1,
	.param .u32 compute_node_preferences_param_2,
	.param .u64 .ptr .align 1 compute_node_preferences_param_3,
	.param .u64 .ptr .align 1 compute_node_preferences_param_4,
	.param .u64 .ptr .align 1 compute_node_preferences_param_5,
	.param .u64 .ptr .align 1 compute_node_preferences_param_6,
	.param .u64 .ptr .align 1 compute_node_preferences_param_7,
	.param .u64 .ptr .align 1 compute_node_preferences_param_8
)
{
	.local .align 16 .b8 	__local_depot2[256];
	.reg .b64 	%SP;
	.reg .b64 	%SPL;
	.reg .pred 	%p<58>;
	.reg .b16 	%rs<4>;
	.reg .b32 	%r<172>;
	.reg .b64 	%rd<68>;

	mov.u64 	%SPL, __local_depot2;
	ld.param.u32 	%r72, [compute_node_preferences_param_0];
	ld.param.u32 	%r70, [compute_node_preferences_param_1];
	ld.param.u32 	%r71, [compute_node_preferences_param_2];
	ld.param.u64 	%rd16, [compute_node_preferences_param_3];
	ld.param.u64 	%rd13, [compute_node_preferences_param_4];
	ld.param.u64 	%rd17, [compute_node_preferences_param_5];
	ld.param.u64 	%rd18, [compute_node_preferences_param_6];
	ld.param.u64 	%rd14, [compute_node_preferences_param_7];
	ld.param.u64 	%rd15, [compute_node_preferences_param_8];
	cvta.to.global.u64 	%rd1, %rd18;
	cvta.to.global.u64 	%rd2, %rd17;
	cvta.to.global.u64 	%rd3, %rd16;
	add.u64 	%rd4, %SPL, 0;
	mov.u32 	%r73, %ctaid.x;
	mov.u32 	%r74, %ntid.x;
	mov.u32 	%r75, %tid.x;
	mad.lo.s32 	%r1, %r73, %r74, %r75;
	setp.ge.s32 	%p1, %r1, %r72;
	@%p1 bra 	$L__BB2_44;
	cvta.to.global.u64 	%rd20, %rd13;
	mul.wide.s32 	%rd21, %r1, 4;
	add.s64 	%rd22, %rd20, %rd21;
	ld.global.u32 	%r160, [%rd22];
	ld.global.u32 	%r3, [%rd22+4];
	sub.s32 	%r4, %r3, %r160;
	min.s32 	%r5, %r71, 64;
	setp.lt.s32 	%p2, %r71, 1;
	@%p2 bra 	$L__BB2_14;
	and.b32  	%r6, %r5, 15;
	setp.lt.u32 	%p3, %r71, 16;
	mov.b32 	%r141, 0;
	@%p3 bra 	$L__BB2_5;
	and.b32  	%r141, %r5, 112;
	cvt.u16.u32 	%rs1, %r5;
	shr.u16 	%rs2, %rs1, 4;
	and.b16  	%rs3, %rs2, 7;
	mul.wide.u16 	%r77, %rs3, 16;
	neg.s32 	%r145, %r77;
	add.s64 	%rd67, %rd4, 32;
$L__BB2_4:
	.pragma "nounroll";
	mov.b32 	%r78, 0;
	st.local.v4.u32 	[%rd67+-32], {%r78, %r78, %r78, %r78};
	st.local.v4.u32 	[%rd67+-16], {%r78, %r78, %r78, %r78};
	st.local.v4.u32 	[%rd67], {%r78, %r78, %r78, %r78};
	st.local.v4.u32 	[%rd67+16], {%r78, %r78, %r78, %r78};
	add.s32 	%r145, %r145, 16;
	add.s64 	%rd67, %rd67, 64;
	setp.eq.s32 	%p4, %r145, 0;
	@%p4 bra 	$L__BB2_5;
	bra.uni 	$L__BB2_4;
$L__BB2_5:
	setp.eq.s32 	%p5, %r6, 0;
	@%p5 bra 	$L__BB2_14;
	and.b32  	%r10, %r5, 7;
	setp.lt.u32 	%p6, %r6, 8;
	@%p6 bra 	$L__BB2_8;
	mul.wide.u32 	%rd23, %r141, 4;
	add.s64 	%rd24, %rd4, %rd23;
	mov.b32 	%r79, 0;
	st.local.u32 	[%rd24], %r79;
	st.local.u32 	[%rd24+4], %r79;
	st.local.u32 	[%rd24+8], %r79;
	st.local.u32 	[%rd24+12], %r79;
	st.local.u32 	[%rd24+16], %r79;
	st.local.u32 	[%rd24+20], %r79;
	st.local.u32 	[%rd24+24], %r79;
	st.local.u32 	[%rd24+28], %r79;
	add.s32 	%r141, %r141, 8;
$L__BB2_8:
	setp.eq.s32 	%p7, %r10, 0;
	@%p7 bra 	$L__BB2_14;
	and.b32  	%r13, %r5, 3;
	setp.lt.u32 	%p8, %r10, 4;
	@%p8 bra 	$L__BB2_11;
	mul.wide.u32 	%rd25, %r141, 4;
	add.s64 	%rd26, %rd4, %rd25;
	mov.b32 	%r80, 0;
	st.local.u32 	[%rd26], %r80;
	st.local.u32 	[%rd26+4], %r80;
	st.local.u32 	[%rd26+8], %r80;
	st.local.u32 	[%rd26+12], %r80;
	add.s32 	%r141, %r141, 4;
$L__BB2_11:
	setp.eq.s32 	%p9, %r13, 0;
	@%p9 bra 	$L__BB2_14;
	mul.wide.u32 	%rd27, %r141, 4;
	add.s64 	%rd66, %rd4, %rd27;
	neg.s32 	%r144, %r13;
$L__BB2_13:
	.pragma "nounroll";
	mov.b32 	%r81, 0;
	st.local.u32 	[%rd66], %r81;
	add.s64 	%rd66, %rd66, 4;
	add.s32 	%r144, %r144, 1;
	setp.ne.s32 	%p10, %r144, 0;
	@%p10 bra 	$L__BB2_13;
$L__BB2_14:
	setp.ge.s32 	%p11, %r160, %r3;
	mov.b32 	%r152, 0;
	mov.u32 	%r153, %r152;
	@%p11 bra 	$L__BB2_41;
	and.b32  	%r19, %r4, 3;
	sub.s32 	%r85, %r160, %r3;
	setp.gt.u32 	%p12, %r85, -4;
	mov.b32 	%r153, 0;
	mov.u32 	%r152, %r153;
	@%p12 bra 	$L__BB2_34;
	add.s64 	%rd9, %rd3, 8;
	and.b32  	%r87, %r4, -4;
	neg.s32 	%r146, %r87;
	mov.b32 	%r153, 0;
$L__BB2_17:
	mul.wide.s32 	%rd28, %r160, 4;
	add.s64 	%rd12, %rd9, %rd28;
	ld.global.u32 	%r27, [%rd12+-8];
	mul.wide.s32 	%rd29, %r27, 4;
	add.s64 	%rd30, %rd2, %rd29;
	ld.global.u32 	%r88, [%rd30];
	rem.s32 	%r28, %r88, %r5;
	setp.lt.s32 	%p13, %r28, 0;
	@%p13 bra 	$L__BB2_21;
	mul.wide.s32 	%rd31, %r27, 4;
	add.s64 	%rd32, %rd1, %rd31;
	ld.global.u32 	%r89, [%rd32];
	ld.global.u32 	%r90, [%rd32+4];
	sub.s32 	%r91, %r90, %r89;
	setp.lt.s32 	%p14, %r91, 3;
	setp.lt.s32 	%p15, %r91, 9;
	selp.b32 	%r92, 2, 1, %p15;
	setp.gt.s32 	%p16, %r91, 4;
	selp.b32 	%r93, %r92, 4, %p16;
	selp.b32 	%r94, 6, %r93, %p14;
	mul.wide.u32 	%rd33, %r28, 4;
	add.s64 	%rd34, %rd4, %rd33;
	ld.local.u32 	%r95, [%rd34];
	add.s32 	%r29, %r94, %r95;
	st.local.u32 	[%rd34], %r29;
	setp.gt.s32 	%p17, %r29, %r152;
	@%p17 bra 	$L__BB2_20;
	setp.ne.s32 	%p18, %r29, %r152;
	setp.ge.s32 	%p19, %r28, %r153;
	or.pred  	%p20, %p18, %p19;
	@%p20 bra 	$L__BB2_21;
$L__BB2_20:
	mov.u32 	%r152, %r29;
	mov.u32 	%r153, %r28;
$L__BB2_21:
	ld.global.u32 	%r32, [%rd12+-4];
	mul.wide.s32 	%rd35, %r32, 4;
	add.s64 	%rd36, %rd2, %rd35;
	ld.global.u32 	%r96, [%rd36];
	rem.s32 	%r33, %r96, %r5;
	setp.lt.s32 	%p21, %r33, 0;
	@%p21 bra 	$L__BB2_25;
	mul.wide.s32 	%rd37, %r32, 4;
	add.s64 	%rd38, %rd1, %rd37;
	ld.global.u32 	%r97, [%rd38];
	ld.global.u32 	%r98, [%rd38+4];
	sub.s32 	%r99, %r98, %r97;
	setp.lt.s32 	%p22, %r99, 3;
	setp.lt.s32 	%p23, %r99, 9;
	selp.b32 	%r100, 2, 1, %p23;
	setp.gt.s32 	%p24, %r99, 4;
	selp.b32 	%r101, %r100, 4, %p24;
	selp.b32 	%r102, 6, %r101, %p22;
	mul.wide.u32 	%rd39, %r33, 4;
	add.s64 	%rd40, %rd4, %rd39;
	ld.local.u32 	%r103, [%rd40];
	add.s32 	%r34, %r102, %r103;
	st.local.u32 	[%rd40], %r34;
	setp.gt.s32 	%p25, %r34, %r152;
	@%p25 bra 	$L__BB2_24;
	setp.ne.s32 	%p26, %r34, %r152;
	setp.ge.s32 	%p27, %r33, %r153;
	or.pred  	%p28, %p26, %p27;
	@%p28 bra 	$L__BB2_25;
$L__BB2_24:
	mov.u32 	%r152, %r34;
	mov.u32 	%r153, %r33;
$L__BB2_25:
	ld.global.u32 	%r37, [%rd12];
	mul.wide.s32 	%rd41, %r37, 4;
	add.s64 	%rd42, %rd2, %rd41;
	ld.global.u32 	%r104, [%rd42];
	rem.s32 	%r38, %r104, %r5;
	setp.lt.s32 	%p29, %r38, 0;
	@%p29 bra 	$L__BB2_29;
	mul.wide.s32 	%rd43, %r37, 4;
	add.s64 	%rd44, %rd1, %rd43;
	ld.global.u32 	%r105, [%rd44];
	ld.global.u32 	%r106, [%rd44+4];
	sub.s32 	%r107, %r106, %r105;
	setp.lt.s32 	%p30, %r107, 3;
	setp.lt.s32 	%p31, %r107, 9;
	selp.b32 	%r108, 2, 1, %p31;
	setp.gt.s32 	%p32, %r107, 4;
	selp.b32 	%r109, %r108, 4, %p32;
	selp.b32 	%r110, 6, %r109, %p30;
	mul.wide.u32 	%rd45, %r38, 4;
	add.s64 	%rd46, %rd4, %rd45;
	ld.local.u32 	%r111, [%rd46];
	add.s32 	%r39, %r110, %r111;
	st.local.u32 	[%rd46], %r39;
	setp.gt.s32 	%p33, %r39, %r152;
	@%p33 bra 	$L__BB2_28;
	setp.ne.s32 	%p34, %r39, %r152;
	setp.ge.s32 	%p35, %r38, %r153;
	or.pred  	%p36, %p34, %p35;
	@%p36 bra 	$L__BB2_29;
$L__BB2_28:
	mov.u32 	%r152, %r39;
	mov.u32 	%r153, %r38;
$L__BB2_29:
	ld.global.u32 	%r42, [%rd12+4];
	mul.wide.s32 	%rd47, %r42, 4;
	add.s64 	%rd48, %rd2, %rd47;
	ld.global.u32 	%r112, [%rd48];
	rem.s32 	%r43, %r112, %r5;
	setp.lt.s32 	%p37, %r43, 0;
	@%p37 bra 	$L__BB2_33;
	add.s64 	%rd50, %rd1, %rd47;
	ld.global.u32 	%r113, [%rd50];
	ld.global.u32 	%r114, [%rd50+4];
	sub.s32 	%r115, %r114, %r113;
	setp.lt.s32 	%p38, %r115, 3;
	setp.lt.s32 	%p39, %r115, 9;
	selp.b32 	%r116, 2, 1, %p39;
	setp.gt.s32 	%p40, %r115, 4;
	selp.b32 	%r117, %r116, 4, %p40;
	selp.b32 	%r118, 6, %r117, %p38;
	mul.wide.u32 	%rd51, %r43, 4;
	add.s64 	%rd52, %rd4, %rd51;
	ld.local.u32 	%r119, [%rd52];
	add.s32 	%r44, %r118, %r119;
	st.local.u32 	[%rd52], %r44;
	setp.gt.s32 	%p41, %r44, %r152;
	@%p41 bra 	$L__BB2_32;
	setp.ne.s32 	%p42, %r44, %r152;
	setp.ge.s32 	%p43, %r43, %r153;
	or.pred  	%p44, %p42, %p43;
	@%p44 bra 	$L__BB2_33;
$L__BB2_32:
	mov.u32 	%r152, %r44;
	mov.u32 	%r153, %r43;
$L__BB2_33:
	add.s32 	%r160, %r160, 4;
	add.s32 	%r146, %r146, 4;
	setp.ne.s32 	%p45, %r146, 0;
	@%p45 bra 	$L__BB2_17;
$L__BB2_34:
	setp.eq.s32 	%p46, %r19, 0;
	@%p46 bra 	$L__BB2_41;
	neg.s32 	%r163, %r19;
$L__BB2_36:
	.pragma "nounroll";
	mul.wide.s32 	%rd53, %r160, 4;
	add.s64 	%rd54, %rd3, %rd53;
	ld.global.u32 	%r59, [%rd54];
	mul.wide.s32 	%rd55, %r59, 4;
	add.s64 	%rd56, %rd2, %rd55;
	ld.global.u32 	%r120, [%rd56];
	rem.s32 	%r60, %r120, %r5;
	setp.lt.s32 	%p47, %r60, 0;
	@%p47 bra 	$L__BB2_40;
	add.s64 	%rd58, %rd1, %rd55;
	ld.global.u32 	%r121, [%rd58];
	ld.global.u32 	%r122, [%rd58+4];
	sub.s32 	%r123, %r122, %r121;
	setp.lt.s32 	%p48, %r123, 3;
	setp.lt.s32 	%p49, %r123, 9;
	selp.b32 	%r124, 2, 1, %p49;
	setp.gt.s32 	%p50, %r123, 4;
	selp.b32 	%r125, %r124, 4, %p50;
	selp.b32 	%r126, 6, %r125, %p48;
	mul.wide.u32 	%rd59, %r60, 4;
	add.s64 	%rd60, %rd4, %rd59;
	ld.local.u32 	%r127, [%rd60];
	add.s32 	%r61, %r126, %r127;
	st.local.u32 	[%rd60], %r61;
	setp.gt.s32 	%p51, %r61, %r152;
	@%p51 bra 	$L__BB2_39;
	setp.ne.s32 	%p52, %r61, %r152;
	setp.ge.s32 	%p53, %r60, %r153;
	or.pred  	%p54, %p52, %p53;
	@%p54 bra 	$L__BB2_40;
$L__BB2_39:
	mov.u32 	%r152, %r61;
	mov.u32 	%r153, %r60;
$L__BB2_40:
	add.s32 	%r160, %r160, 1;
	add.s32 	%r163, %r163, 1;
	setp.ne.s32 	%p55, %r163, 0;
	@%p55 bra 	$L__BB2_36;
$L__BB2_41:
	mov.b32 	%r171, 0;
	min.s32 	%r129, %r70, %r71;
	setp.lt.s32 	%p56, %r129, 1;
	@%p56 bra 	$L__BB2_43;
	mul.lo.s32 	%r130, %r153, %r70;
	div.u32 	%r131, %r130, %r5;
	setp.lt.s32 	%p57, %r131, %r70;
	add.s32 	%r132, %r70, -1;
	selp.b32 	%r171, %r131, %r132, %p57;
$L__BB2_43:
	cvta.to.global.u64 	%rd61, %rd14;
	mul.wide.s32 	%rd62, %r1, 4;
	add.s64 	%rd63, %rd61, %rd62;
	st.global.u32 	[%rd63], %r171;
	min.s32 	%r133, %r4, 255;
	min.s32 	%r134, %r152, 32767;
	shl.b32 	%r135, %r134, 16;
	shl.b32 	%r136, %r133, 8;
	rem.s32 	%r137, %r1, %r70;
	add.s32 	%r138, %r136, %r70;
	add.s32 	%r139, %r138, %r135;
	sub.s32 	%r140, %r139, %r137;
	cvta.to.global.u64 	%rd64, %rd15;
	add.s64 	%rd65, %rd64, %rd62;
	st.global.u32 	[%rd65], %r140;
$L__BB2_44:
	ret;

}
	// .globl	execute_node_assignments
.visible .entry execute_node_assignments(
	.param .u32 execute_node_assignments_param_0,
	.param .u32 execute_node_assignments_param_1,
	.param .u32 execute_node_assignments_param_2,
	.param .u64 .ptr .align 1 execute_node_assignments_param_3,
	.param .u64 .ptr .align 1 execute_node_assignments_param_4,
	.param .u64 .ptr .align 1 execute_node_assignments_param_5,
	.param .u64 .ptr .align 1 execute_node_assignments_param_6
)
{
	.reg .pred 	%p<51>;
	.reg .b32 	%r<65>;
	.reg .b64 	%rd<57>;

	ld.param.u32 	%r23, [execute_node_assignments_param_0];
	ld.param.u32 	%r24, [execute_node_assignments_param_1];
	ld.param.u32 	%r25, [execute_node_assignments_param_2];
	ld.param.u64 	%rd18, [execute_node_assignments_param_3];
	ld.param.u64 	%rd19, [execute_node_assignments_param_4];
	ld.param.u64 	%rd20, [execute_node_assignments_param_5];
	ld.param.u64 	%rd21, [execute_node_assignments_param_6];
	cvta.to.global.u64 	%rd1, %rd20;
	cvta.to.global.u64 	%rd2, %rd21;
	cvta.to.global.u64 	%rd3, %rd19;
	cvta.to.global.u64 	%rd4, %rd18;
	mov.u32 	%r26, %ctaid.x;
	mov.u32 	%r27, %tid.x;
	or.b32  	%r28, %r26, %r27;
	setp.ne.s32 	%p1, %r28, 0;
	setp.lt.s32 	%p2, %r23, 1;
	or.pred  	%p3, %p1, %p2;
	@%p3 bra 	$L__BB3_26;
	setp.lt.s32 	%p4, %r24, 1;
	@%p4 bra 	$L__BB3_10;
	mov.b32 	%r60, 0;
$L__BB3_3:
	mul.wide.u32 	%rd43, %r60, 4;
	add.s64 	%rd44, %rd4, %rd43;
	ld.global.u32 	%r2, [%rd44];
	add.s64 	%rd45, %rd3, %rd43;
	ld.global.u32 	%r51, [%rd45];
	setp.ge.u32 	%p44, %r2, %r23;
	setp.ge.u32 	%p45, %r51, %r24;
	or.pred  	%p46, %p44, %p45;
	@%p46 bra 	$L__BB3_9;
	setp.lt.s32 	%p47, %r60, %r24;
	selp.b32 	%r4, %r60, %r51, %p47;
	mov.b32 	%r61, 0;
$L__BB3_5:
	add.s32 	%r53, %r61, %r4;
	rem.u32 	%r6, %r53, %r24;
	mul.wide.u32 	%rd46, %r6, 4;
	add.s64 	%rd5, %rd2, %rd46;
	ld.global.u32 	%r54, [%rd5];
	setp.lt.s32 	%p48, %r54, %r25;
	@%p48 bra 	$L__BB3_8;
	add.s32 	%r61, %r61, 1;
	setp.eq.s32 	%p49, %r61, %r24;
	@%p49 bra 	$L__BB3_7;
	bra.uni 	$L__BB3_5;
$L__BB3_7:
	rem.s32 	%r55, %r2, %r24;
	mul.wide.u32 	%rd47, %r2, 4;
	add.s64 	%rd48, %rd1, %rd47;
	st.global.u32 	[%rd48], %r55;
	mul.wide.u32 	%rd49, %r55, 4;
	add.s64 	%rd50, %rd2, %rd49;
	ld.global.u32 	%r56, [%rd50];
	add.s32 	%r57, %r56, 1;
	st.global.u32 	[%rd50], %r57;
	bra.uni 	$L__BB3_9;
$L__BB3_8:
	mul.wide.u32 	%rd51, %r2, 4;
	add.s64 	%rd52, %rd1, %rd51;
	st.global.u32 	[%rd52], %r6;
	ld.global.u32 	%r58, [%rd5];
	add.s32 	%r59, %r58, 1;
	st.global.u32 	[%rd5], %r59;
$L__BB3_9:
	add.s32 	%r60, %r60, 1;
	setp.eq.s32 	%p50, %r60, %r23;
	@%p50 bra 	$L__BB3_26;
	bra.uni 	$L__BB3_3;
$L__BB3_10:
	and.b32  	%r9, %r23, 3;
	setp.lt.u32 	%p5, %r23, 4;
	mov.b32 	%r63, 0;
	@%p5 bra 	$L__BB3_21;
	and.b32  	%r63, %r23, 2147483644;
	neg.s32 	%r62, %r63;
	add.s64 	%rd54, %rd4, 8;
	add.s64 	%rd53, %rd3, 8;
$L__BB3_12:
	ld.global.u32 	%r13, [%rd54+-8];
	ld.global.u32 	%r30, [%rd53+-8];
	setp.ge.u32 	%p6, %r13, %r23;
	setp.gt.s32 	%p7, %r30, -1;
	setp.lt.s32 	%p8, %r30, %r24;
	and.pred  	%p9, %p7, %p8;
	not.pred 	%p11, %p9;
	or.pred  	%p12, %p6, %p11;
	@%p12 bra 	$L__BB3_14;
	rem.s32 	%r31, %r13, %r24;
	mul.wide.u32 	%rd22, %r13, 4;
	add.s64 	%rd23, %rd1, %rd22;
	st.global.u32 	[%rd23], %r31;
	mul.wide.u32 	%rd24, %r31, 4;
	add.s64 	%rd25, %rd2, %rd24;
	ld.global.u32 	%r32, [%rd25];
	add.s32 	%r33, %r32, 1;
	st.global.u32 	[%rd25], %r33;
$L__BB3_14:
	ld.global.u32 	%r14, [%rd54+-4];
	ld.global.u32 	%r34, [%rd53+-4];
	setp.ge.u32 	%p13, %r14, %r23;
	setp.gt.s32 	%p14, %r34, -1;
	setp.lt.s32 	%p15, %r34, %r24;
	and.pred  	%p16, %p14, %p15;
	not.pred 	%p18, %p16;
	or.pred  	%p19, %p13, %p18;
	@%p19 bra 	$L__BB3_16;
	rem.s32 	%r35, %r14, %r24;
	mul.wide.u32 	%rd26, %r14, 4;
	add.s64 	%rd27, %rd1, %rd26;
	st.global.u32 	[%rd27], %r35;
	mul.wide.u32 	%rd28, %r35, 4;
	add.s64 	%rd29, %rd2, %rd28;
	ld.global.u32 	%r36, [%rd29];
	add.s32 	%r37, %r36, 1;
	st.global.u32 	[%rd29], %r37;
$L__BB3_16:
	ld.global.u32 	%r15, [%rd54];
	ld.global.u32 	%r38, [%rd53];
	setp.ge.u32 	%p20, %r15, %r23;
	setp.gt.s32 	%p21, %r38, -1;
	setp.lt.s32 	%p22, %r38, %r24;
	and.pred  	%p23, %p21, %p22;
	not.pred 	%p25, %p23;
	or.pred  	%p26, %p20, %p25;
	@%p26 bra 	$L__BB3_18;
	rem.s32 	%r39, %r15, %r24;
	mul.wide.u32 	%rd30, %r15, 4;
	add.s64 	%rd31, %rd1, %rd30;
	st.global.u32 	[%rd31], %r39;
	mul.wide.u32 	%rd32, %r39, 4;
	add.s64 	%rd33, %rd2, %rd32;
	ld.global.u32 	%r40, [%rd33];
	add.s32 	%r41, %r40, 1;
	st.global.u32 	[%rd33], %r41;
$L__BB3_18:
	ld.global.u32 	%r16, [%rd54+4];
	ld.global.u32 	%r42, [%rd53+4];
	setp.ge.u32 	%p27, %r16, %r23;
	setp.gt.s32 	%p28, %r42, -1;
	setp.lt.s32 	%p29, %r42, %r24;
	and.pred  	%p30, %p28, %p29;
	not.pred 	%p32, %p30;
	or.pred  	%p33, %p27, %p32;
	@%p33 bra 	$L__BB3_20;
	rem.s32 	%r43, %r16, %r24;
	mul.wide.u32 	%rd34, %r16, 4;
	add.s64 	%rd35, %rd1, %rd34;
	st.global.u32 	[%rd35], %r43;
	mul.wide.u32 	%rd36, %r43, 4;
	add.s64 	%rd37, %rd2, %rd36;
	ld.global.u32 	%r44, [%rd37];
	add.s32 	%r45, %r44, 1;
	st.global.u32 	[%rd37], %r45;
$L__BB3_20:
	add.s32 	%r62, %r62, 4;
	add.s64 	%rd54, %rd54, 16;
	add.s64 	%rd53, %rd53, 16;
	setp.ne.s32 	%p34, %r62, 0;
	@%p34 bra 	$L__BB3_12;
$L__BB3_21:
	setp.eq.s32 	%p35, %r9, 0;
	@%p35 bra 	$L__BB3_26;
	mul.wide.u32 	%rd38, %r63, 4;
	add.s64 	%rd56, %rd3, %rd38;
	add.s64 	%rd55, %rd4, %rd38;
	neg.s32 	%r64, %r9;
$L__BB3_23:
	.pragma "nounroll";
	ld.global.u32 	%r21, [%rd55];
	ld.global.u32 	%r46, [%rd56];
	setp.ge.u32 	%p36, %r21, %r23;
	setp.gt.s32 	%p37, %r46, -1;
	setp.lt.s32 	%p38, %r46, %r24;
	and.pred  	%p39, %p37, %p38;
	not.pred 	%p41, %p39;
	or.pred  	%p42, %p36, %p41;
	@%p42 bra 	$L__BB3_25;
	rem.s32 	%r47, %r21, %r24;
	mul.wide.u32 	%rd39, %r21, 4;
	add.s64 	%rd40, %rd1, %rd39;
	st.global.u32 	[%rd40], %r47;
	mul.wide.u32 	%rd41, %r47, 4;
	add.s64 	%rd42, %rd2, %rd41;
	ld.global.u32 	%r48, [%rd42];
	add.s32 	%r49, %r48, 1;
	st.global.u32 	[%rd42], %r49;
$L__BB3_25:
	add.s64 	%rd56, %rd56, 4;
	add.s64 	%rd55, %rd55, 4;
	add.s32 	%r64, %r64, 1;
	setp.ne.s32 	%p43, %r64, 0;
	@%p43 bra 	$L__BB3_23;
$L__BB3_26:
	ret;

}
	// .globl	compute_refinement_moves
.visible .entry compute_refinement_moves(
	.param .u32 compute_refinement_moves_param_0,
	.param .u32 compute_refinement_moves_param_1,
	.param .u32 compute_refinement_moves_param_2,
	.param .u64 .ptr .align 1 compute_refinement_moves_param_3,
	.param .u64 .ptr .align 1 compute_refinement_moves_param_4,
	.param .u64 .ptr .align 1 compute_refinement_moves_param_5,
	.param .u64 .ptr .align 1 compute_refinement_moves_param_6,
	.param .u64 .ptr .align 1 compute_refinement_moves_param_7,
	.param .u64 .ptr .align 1 compute_refinement_moves_param_8,
	.param .u64 .ptr .align 1 compute_refinement_moves_param_9,
	.param .u64 .ptr .align 1 compute_refinement_moves_param_10
)
{
	.local .align 16 .b8 	__local_depot4[128];
	.reg .b64 	%SP;
	.reg .b64 	%SPL;
	.reg .pred 	%p<44>;
	.reg .b16 	%rs<9>;
	.reg .b32 	%r<114>;
	.reg .b64 	%rd<101>;
	// demoted variable
	.shared .align 4 .b8 _ZZ24compute_refinement_movesE20shared_nodes_in_part[256];
	mov.u64 	%SPL, __local_depot4;
	ld.param.u32 	%r47, [compute_refinement_moves_param_0];
	ld.param.u32 	%r48, [compute_refinement_moves_param_1];
	ld.param.u32 	%r49, [compute_refinement_moves_param_2];
	ld.param.u64 	%rd32, [compute_refinement_moves_param_3];
	ld.param.u64 	%rd33, [compute_refinement_moves_param_4];
	ld.param.u64 	%rd34, [compute_refinement_moves_param_5];
	ld.param.u64 	%rd35, [compute_refinement_moves_param_6];
	ld.param.u64 	%rd39, [compute_refinement_moves_param_7];
	ld.param.u64 	%rd36, [compute_refinement_moves_param_8];
	ld.param.u64 	%rd37, [compute_refinement_moves_param_9];
	ld.param.u64 	%rd38, [compute_refinement_moves_param_10];
	cvta.to.global.u64 	%rd1, %rd39;
	add.u64 	%rd2, %SPL, 0;
	mov.u32 	%r1, %tid.x;
	setp.gt.u32 	%p3, %r1, 63;
	setp.ge.u32 	%p4, %r1, %r48;
	or.pred  	%p5, %p3, %p4;
	@%p5 bra 	$L__BB4_2;
	cvta.to.global.u64 	%rd41, %rd36;
	mul.wide.u32 	%rd42, %r1, 4;
	add.s64 	%rd43, %rd41, %rd42;
	ld.global.u32 	%r50, [%rd43];
	shl.b32 	%r51, %r1, 2;
	mov.u32 	%r52, _ZZ24compute_refinement_movesE20shared_nodes_in_part;
	add.s32 	%r53, %r52, %r51;
	st.shared.u32 	[%r53], %r50;
$L__BB4_2:
	bar.sync 	0;
	mov.u32 	%r54, %ctaid.x;
	mov.u32 	%r55, %ntid.x;
	mad.lo.s32 	%r2, %r54, %r55, %r1;
	setp.ge.s32 	%p6, %r2, %r47;
	@%p6 bra 	$L__BB4_32;
	cvta.to.global.u64 	%rd44, %rd37;
	mul.wide.s32 	%rd45, %r2, 4;
	add.s64 	%rd3, %rd44, %rd45;
	mov.b32 	%r56, 0;
	st.global.u32 	[%rd3], %r56;
	add.s64 	%rd46, %rd1, %rd45;
	ld.global.u32 	%r3, [%rd46];
	setp.ge.u32 	%p7, %r3, %r48;
	@%p7 bra 	$L__BB4_32;
	shl.b32 	%r57, %r3, 2;
	mov.u32 	%r58, _ZZ24compute_refinement_movesE20shared_nodes_in_part;
	add.s32 	%r59, %r58, %r57;
	ld.shared.u32 	%r4, [%r59];
	setp.lt.s32 	%p8, %r4, 2;
	@%p8 bra 	$L__BB4_32;
	cvta.to.global.u64 	%rd47, %rd33;
	add.s64 	%rd49, %rd47, %rd45;
	ld.global.u32 	%r5, [%rd49];
	ld.global.u32 	%r60, [%rd49+4];
	sub.s32 	%r6, %r60, %r5;
	setp.lt.s32 	%p9, %r6, 1;
	@%p9 bra 	$L__BB4_32;
	min.s32 	%r7, %r48, 64;
	setp.lt.s32 	%p10, %r48, 1;
	@%p10 bra 	$L__BB4_19;
	and.b32  	%r8, %r7, 15;
	setp.lt.u32 	%p11, %r48, 16;
	mov.b32 	%r100, 0;
	@%p11 bra 	$L__BB4_10;
	and.b32  	%r100, %r7, 112;
	cvt.u16.u32 	%rs1, %r7;
	shr.u16 	%rs2, %rs1, 4;
	and.b16  	%rs3, %rs2, 7;
	mul.wide.u16 	%r62, %rs3, 16;
	neg.s32 	%r104, %r62;
	add.s64 	%rd91, %rd2, 16;
$L__BB4_9:
	.pragma "nounroll";
	mov.b32 	%r63, 0;
	st.local.v4.b32 	[%rd91+-16], {%r63, %r63, %r63, %r63};
	st.local.v4.b32 	[%rd91], {%r63, %r63, %r63, %r63};
	add.s32 	%r104, %r104, 16;
	add.s64 	%rd91, %rd91, 32;
	setp.eq.s32 	%p12, %r104, 0;
	@%p12 bra 	$L__BB4_10;
	bra.uni 	$L__BB4_9;
$L__BB4_10:
	setp.eq.s32 	%p13, %r8, 0;
	@%p13 bra 	$L__BB4_19;
	and.b32  	%r12, %r7, 7;
	setp.lt.u32 	%p14, %r8, 8;
	@%p14 bra 	$L__BB4_13;
	mul.wide.u32 	%rd50, %r100, 2;
	add.s64 	%rd51, %rd2, %rd50;
	mov.b16 	%rs4, 0;
	st.local.u16 	[%rd51], %rs4;
	st.local.u16 	[%rd51+2], %rs4;
	st.local.u16 	[%rd51+4], %rs4;
	st.local.u16 	[%rd51+6], %rs4;
	st.local.u16 	[%rd51+8], %rs4;
	st.local.u16 	[%rd51+10], %rs4;
	st.local.u16 	[%rd51+12], %rs4;
	st.local.u16 	[%rd51+14], %rs4;
	add.s32 	%r100, %r100, 8;
$L__BB4_13:
	setp.eq.s32 	%p15, %r12, 0;
	@%p15 bra 	$L__BB4_19;
	and.b32  	%r15, %r7, 3;
	setp.lt.u32 	%p16, %r12, 4;
	@%p16 bra 	$L__BB4_16;
	mul.wide.u32 	%rd52, %r100, 2;
	add.s64 	%rd53, %rd2, %rd52;
	mov.b16 	%rs5, 0;
	st.local.u16 	[%rd53], %rs5;
	st.local.u16 	[%rd53+2], %rs5;
	st.local.u16 	[%rd53+4], %rs5;
	st.local.u16 	[%rd53+6], %rs5;
	add.s32 	%r100, %r100, 4;
$L__BB4_16:
	setp.eq.s32 	%p17, %r15, 0;
	@%p17 bra 	$L__BB4_19;
	mul.wide.u32 	%rd54, %r100, 2;
	add.s64 	%rd90, %rd2, %rd54;
	neg.s32 	%r103, %r15;
$L__BB4_18:
	.pragma "nounroll";
	mov.b16 	%rs6, 0;
	st.local.u16 	[%rd90], %rs6;
	add.s64 	%rd90, %rd90, 2;
	add.s32 	%r103, %r103, 1;
	setp.ne.s32 	%p18, %r103, 0;
	@%p18 bra 	$L__BB4_18;
$L__BB4_19:
	min.s32 	%r21, %r6, 256;
	setp.gt.s32 	%p19, %r48, 63;
	mov.b64 	%rd56, -1;
	shl.b64 	%rd57, %rd56, %r48;
	selp.b64 	%rd8, 0, %rd57, %p19;
	max.s32 	%r22, %r21, 1;
	cvta.to.global.u64 	%rd9, %rd32;
	cvta.to.global.u64 	%rd10, %rd35;
	cvta.to.global.u64 	%rd11, %rd34;
	mov.b64 	%rd99, 0;
	mov.b32 	%r105, 0;
	cvt.u64.u32 	%rd15, %r21;
	mov.u32 	%r106, %r105;
$L__BB4_20:
	mul.wide.u32 	%rd16, %r105, %r6;
	and.b64  	%rd58, %rd16, -4294967296;
	setp.ne.s64 	%p20, %rd58, 0;
	@%p20 bra 	$L__BB4_33;
	cvt.u32.u64 	%r65, %rd15;
	cvt.u32.u64 	%r66, %rd16;
	div.u32 	%r67, %r66, %r65;
	cvt.u64.u32 	%rd93, %r67;
	bra.uni 	$L__BB4_34;
$L__BB4_22:
	setp.eq.s64 	%p31, %rd99, 0;
	mov.b32 	%r109, 0;
	mov.u32 	%r108, %r3;
	@%p31 bra 	$L__BB4_30;
	mov.b32 	%r109, 0;
	mov.u32 	%r108, %r3;
$L__BB4_24:
	neg.s64 	%rd84, %rd99;
	and.b64  	%rd85, %rd99, %rd84;
	clz.b64 	%r37, %rd85;
	sub.s32 	%r38, 63, %r37;
	add.s64 	%rd86, %rd99, -1;
	and.b64  	%rd99, %rd86, %rd99;
	setp.ge.u32 	%p32, %r38, %r48;
	@%p32 bra 	$L__BB4_29;
	shl.b32 	%r80, %r37, 2;
	mov.u32 	%r81, _ZZ24compute_refinement_movesE20shared_nodes_in_part;
	sub.s32 	%r82, %r81, %r80;
	ld.shared.u32 	%r39, [%r82+252];
	setp.ge.s32 	%p33, %r39, %r49;
	@%p33 bra 	$L__BB4_29;
	mul.wide.u32 	%rd87, %r38, 2;
	add.s64 	%rd88, %rd2, %rd87;
	ld.local.u16 	%r83, [%rd88];
	sub.s32 	%r84, %r83, %r106;
	add.s32 	%r85, %r39, 1;
	setp.gt.s32 	%p35, %r4, %r85;
	selp.b32 	%r86, 4, 0, %p35;
	add.s32 	%r40, %r86, %r84;
	setp.gt.s32 	%p36, %r40, %r109;
	mov.pred 	%p43, -1;
	@%p36 bra 	$L__BB4_28;
	setp.eq.s32 	%p37, %r40, %r109;
	sub.s32 	%r88, 64, %r37;
	setp.le.s32 	%p38, %r88, %r108;
	and.pred  	%p43, %p37, %p38;
$L__BB4_28:
	selp.b32 	%r109, %r40, %r109, %p43;
	selp.b32 	%r108, %r38, %r108, %p43;
$L__BB4_29:
	setp.ne.s64 	%p39, %rd99, 0;
	@%p39 bra 	$L__BB4_24;
$L__BB4_30:
	setp.lt.s32 	%p40, %r109, 1;
	setp.eq.s32 	%p41, %r108, %r3;
	or.pred  	%p42, %p40, %p41;
	@%p42 bra 	$L__BB4_32;
	min.u32 	%r89, %r109, 32767;
	shl.b32 	%r90, %r89, 16;
	min.u32 	%r91, %r6, 255;
	shl.b32 	%r92, %r91, 8;
	or.b32  	%r93, %r90, %r92;
	and.b32  	%r94, %r108, 63;
	shl.b32 	%r95, %r2, 6;
	and.b32  	%r96, %r95, 192;
	or.b32  	%r97, %r96, %r94;
	or.b32  	%r98, %r93, %r97;
	st.global.u32 	[%rd3], %r98;
	cvta.to.global.u64 	%rd89, %rd38;
	atom.global.add.u32 	%r99, [%rd89], 1;
$L__BB4_32:
	ret;
$L__BB4_33:
	div.u64 	%rd93, %rd16, %rd15;
$L__BB4_34:
	cvt.u32.u64 	%r68, %rd93;
	add.s32 	%r69, %r5, %r68;
	mul.wide.s32 	%rd60, %r69, 4;
	add.s64 	%rd61, %rd9, %rd60;
	ld.global.u32 	%r70, [%rd61];
	mul.wide.s32 	%rd62, %r70, 4;
	add.s64 	%rd63, %rd10, %rd62;
	ld.global.u32 	%r107, [%rd63];
	ld.global.u32 	%r28, [%rd63+4];
	setp.ge.s32 	%p21, %r107, %r28;
	mov.b64 	%rd94, 0;
	@%p21 bra 	$L__BB4_40;
	mov.b64 	%rd94, 0;
$L__BB4_36:
	mul.wide.s32 	%rd65, %r107, 4;
	add.s64 	%rd66, %rd11, %rd65;
	ld.global.u32 	%r30, [%rd66];
	setp.eq.s32 	%p22, %r30, %r2;
	setp.ge.u32 	%p23, %r30, %r47;
	or.pred  	%p24, %p22, %p23;
	@%p24 bra 	$L__BB4_39;
	mul.wide.s32 	%rd67, %r30, 4;
	add.s64 	%rd68, %rd1, %rd67;
	ld.global.u32 	%r31, [%rd68];
	setp.ge.u32 	%p25, %r31, %r48;
	@%p25 bra 	$L__BB4_39;
	mov.b64 	%rd69, 1;
	shl.b64 	%rd70, %rd69, %r31;
	or.b64  	%rd94, %rd70, %rd94;
	or.b64  	%rd71, %rd94, %rd8;
	setp.eq.s64 	%p26, %rd71, -1;
	@%p26 bra 	$L__BB4_40;
$L__BB4_39:
	add.s32 	%r107, %r107, 1;
	setp.ne.s32 	%p27, %r107, %r28;
	@%p27 bra 	$L__BB4_36;
$L__BB4_40:
	shr.u64 	%rd72, %rd94, %r3;
	cvt.u32.u64 	%r71, %rd72;
	and.b32  	%r72, %r71, 1;
	add.s32 	%r106, %r72, %r106;
	and.b32  	%r73, %r3, 63;
	mov.b64 	%rd73, -2;
	shl.b64 	%rd74, %rd73, %r73;
	neg.s32 	%r74, %r3;
	and.b32  	%r75, %r74, 63;
	shr.u64 	%rd75, %rd73, %r75;
	or.b64  	%rd76, %rd74, %rd75;
	and.b64  	%rd97, %rd94, %rd76;
	setp.eq.s64 	%p28, %rd97, 0;
	@%p28 bra 	$L__BB4_42;
$L__BB4_41:
	neg.s64 	%rd77, %rd97;
	and.b64  	%rd78, %rd97, %rd77;
	clz.b64 	%r76, %rd78;
	add.s64 	%rd79, %rd97, -1;
	and.b64  	%rd97, %rd79, %rd97;
	mul.wide.u32 	%rd80, %r76, 2;
	sub.s64 	%rd81, %rd2, %rd80;
	ld.local.u16 	%rs7, [%rd81+126];
	add.s16 	%rs8, %rs7, 1;
	st.local.u16 	[%rd81+126], %rs8;
	sub.s32 	%r77, 63, %r76;
	mov.b64 	%rd82, 1;
	shl.b64 	%rd83, %rd82, %r77;
	or.b64  	%rd99, %rd83, %rd99;
	setp.ne.s64 	%p29, %rd97, 0;
	@%p29 bra 	$L__BB4_41;
$L__BB4_42:
	add.s32 	%r105, %r105, 1;
	setp.eq.s32 	%p30, %r105, %r22;
	@%p30 bra 	$L__BB4_22;
	bra.uni 	$L__BB4_20;

}
	// .globl	execute_refinement_moves
.visible .entry execute_refinement_moves(
	.param .u32 execute_refinement_moves_param_0,
	.param .u64 .ptr .align 1 execute_refinement_moves_param_1,
	.param .u64 .ptr .align 1 execute_refinement_moves_param_2,
	.param .u32 execute_refinement_moves_param_3,
	.param .u64 .ptr .align 1 execute_refinement_moves_param_4,
	.param .u64 .ptr .align 1 execute_refinement_moves_param_5,
	.param .u64 .ptr .align 1 execute_refinement_moves_param_6
)
{
	.reg .pred 	%p<28>;
	.reg .b32 	%r<84>;
	.reg .b64 	%rd<58>;

	ld.param.u32 	%r25, [execute_refinement_moves_param_0];
	ld.param.u64 	%rd33, [execute_refinement_moves_param_1];
	ld.param.u64 	%rd34, [execute_refinement_moves_param_2];
	ld.param.u32 	%r26, [execute_refinement_moves_param_3];
	ld.param.u64 	%rd35, [execute_refinement_moves_param_4];
	ld.param.u64 	%rd36, [execute_refinement_moves_param_5];
	ld.param.u64 	%rd37, [execute_refinement_moves_param_6];
	cvta.to.global.u64 	%rd1, %rd37;
	cvta.to.global.u64 	%rd2, %rd36;
	cvta.to.global.u64 	%rd3, %rd35;
	cvta.to.global.u64 	%rd4, %rd34;
	cvta.to.global.u64 	%rd5, %rd33;
	mov.u32 	%r27, %ctaid.x;
	mov.u32 	%r28, %tid.x;
	or.b32  	%r29, %r27, %r28;
	setp.ne.s32 	%p1, %r29, 0;
	setp.lt.s32 	%p2, %r25, 1;
	or.pred  	%p3, %p1, %p2;
	@%p3 bra 	$L__BB5_32;
	and.b32  	%r1, %r25, 3;
	setp.lt.u32 	%p4, %r25, 4;
	mov.b32 	%r82, 0;
	@%p4 bra 	$L__BB5_24;
	and.b32  	%r82, %r25, 2147483644;
	neg.s32 	%r81, %r82;
	add.s64 	%rd55, %rd5, 8;
	add.s64 	%rd54, %rd4, 8;
$L__BB5_3:
	ld.global.u32 	%r5, [%rd55+-8];
	ld.global.u32 	%r31, [%rd54+-8];
	or.b32  	%r32, %r5, %r31;
	setp.lt.s32 	%p5, %r32, 0;
	@%p5 bra 	$L__BB5_8;
	mul.wide.u32 	%rd38, %r5, 4;
	add.s64 	%rd10, %rd3, %rd38;
	ld.global.u32 	%r7, [%rd10];
	setp.lt.s32 	%p6, %r7, 0;
	@%p6 bra 	$L__BB5_8;
	mul.wide.u32 	%rd39, %r31, 4;
	add.s64 	%rd11, %rd2, %rd39;
	ld.global.u32 	%r33, [%rd11];
	setp.ge.s32 	%p7, %r33, %r26;
	@%p7 bra 	$L__BB5_8;
	mul.wide.u32 	%rd40, %r7, 4;
	add.s64 	%rd12, %rd2, %rd40;
	ld.global.u32 	%r34, [%rd12];
	setp.lt.s32 	%p8, %r34, 2;
	@%p8 bra 	$L__BB5_8;
	st.global.u32 	[%rd10], %r31;
	ld.global.u32 	%r35, [%rd12];
	add.s32 	%r36, %r35, -1;
	st.global.u32 	[%rd12], %r36;
	ld.global.u32 	%r37, [%rd11];
	add.s32 	%r38, %r37, 1;
	st.global.u32 	[%rd11], %r38;
	ld.global.u32 	%r39, [%rd1];
	add.s32 	%r40, %r39, 1;
	st.global.u32 	[%rd1], %r40;
$L__BB5_8:
	ld.global.u32 	%r8, [%rd55+-4];
	ld.global.u32 	%r41, [%rd54+-4];
	or.b32  	%r42, %r8, %r41;
	setp.lt.s32 	%p9, %r42, 0;
	@%p9 bra 	$L__BB5_13;
	mul.wide.u32 	%rd41, %r8, 4;
	add.s64 	%rd13, %rd3, %rd41;
	ld.global.u32 	%r10, [%rd13];
	setp.lt.s32 	%p10, %r10, 0;
	@%p10 bra 	$L__BB5_13;
	mul.wide.u32 	%rd42, %r41, 4;
	add.s64 	%rd14, %rd2, %rd42;
	ld.global.u32 	%r43, [%rd14];
	setp.ge.s32 	%p11, %r43, %r26;
	@%p11 bra 	$L__BB5_13;
	mul.wide.u32 	%rd43, %r10, 4;
	add.s64 	%rd15, %rd2, %rd43;
	ld.global.u32 	%r44, [%rd15];
	setp.lt.s32 	%p12, %r44, 2;
	@%p12 bra 	$L__BB5_13;
	st.global.u32 	[%rd13], %r41;
	ld.global.u32 	%r45, [%rd15];
	add.s32 	%r46, %r45, -1;
	st.global.u32 	[%rd15], %r46;
	ld.global.u32 	%r47, [%rd14];
	add.s32 	%r48, %r47, 1;
	st.global.u32 	[%rd14], %r48;
	ld.global.u32 	%r49, [%rd1];
	add.s32 	%r50, %r49, 1;
	st.global.u32 	[%rd1], %r50;
$L__BB5_13:
	ld.global.u32 	%r11, [%rd55];
	ld.global.u32 	%r51, [%rd54];
	or.b32  	%r52, %r11, %r51;
	setp.lt.s32 	%p13, %r52, 0;
	@%p13 bra 	$L__BB5_18;
	mul.wide.u32 	%rd44, %r11, 4;
	add.s64 	%rd16, %rd3, %rd44;
	ld.global.u32 	%r13, [%rd16];
	setp.lt.s32 	%p14, %r13, 0;
	@%p14 bra 	$L__BB5_18;
	mul.wide.u32 	%rd45, %r51, 4;
	add.s64 	%rd17, %rd2, %rd45;
	ld.global.u32 	%r53, [%rd17];
	setp.ge.s32 	%p15, %r53, %r26;
	@%p15 bra 	$L__BB5_18;
	mul.wide.u32 	%rd46, %r13, 4;
	add.s64 	%rd18, %rd2, %rd46;
	ld.global.u32 	%r54, [%rd18];
	setp.lt.s32 	%p16, %r54, 2;
	@%p16 bra 	$L__BB5_18;
	st.global.u32 	[%rd16], %r51;
	ld.global.u32 	%r55, [%rd18];
	add.s32 	%r56, %r55, -1;
	st.global.u32 	[%rd18], %r56;
	ld.global.u32 	%r57, [%rd17];
	add.s32 	%r58, %r57, 1;
	st.global.u32 	[%rd17], %r58;
	ld.global.u32 	%r59, [%rd1];
	add.s32 	%r60, %r59, 1;
	st.global.u32 	[%rd1], %r60;
$L__BB5_18:
	ld.global.u32 	%r14, [%rd55+4];
	ld.global.u32 	%r61, [%rd54+4];
	or.b32  	%r62, %r14, %r61;
	setp.lt.s32 	%p17, %r62, 0;
	@%p17 bra 	$L__BB5_23;
	mul.wide.u32 	%rd47, %r14, 4;
	add.s64 	%rd19, %rd3, %rd47;
	ld.global.u32 	%r16, [%rd19];
	setp.lt.s32 	%p18, %r16, 0;
	@%p18 bra 	$L__BB5_23;
	mul.wide.u32 	%rd48, %r61, 4;
	add.s64 	%rd20, %rd2, %rd48;
	ld.global.u32 	%r63, [%rd20];
	setp.ge.s32 	%p19, %r63, %r26;
	@%p19 bra 	$L__BB5_23;
	mul.wide.u32 	%rd49, %r16, 4;
	add.s64 	%rd21, %rd2, %rd49;
	ld.global.u32 	%r64, [%rd21];
	setp.lt.s32 	%p20, %r64, 2;
	@%p20 bra 	$L__BB5_23;
	st.global.u32 	[%rd19], %r61;
	ld.global.u32 	%r65, [%rd21];
	add.s32 	%r66, %r65, -1;
	st.global.u32 	[%rd21], %r66;
	ld.global.u32 	%r67, [%rd20];
	add.s32 	%r68, %r67, 1;
	st.global.u32 	[%rd20], %r68;
	ld.global.u32 	%r69, [%rd1];
	add.s32 	%r70, %r69, 1;
	st.global.u32 	[%rd1], %r70;
$L__BB5_23:
	add.s32 	%r81, %r81, 4;
	add.s64 	%rd55, %rd55, 16;
	add.s64 	%rd54, %rd54, 16;
	setp.ne.s32 	%p21, %r81, 0;
	@%p21 bra 	$L__BB5_3;
$L__BB5_24:
	setp.eq.s32 	%p22, %r1, 0;
	@%p22 bra 	$L__BB5_32;
	mul.wide.u32 	%rd50, %r82, 4;
	add.s64 	%rd57, %rd4, %rd50;
	add.s64 	%rd56, %rd5, %rd50;
	neg.s32 	%r83, %r1;
$L__BB5_26:
	.pragma "nounroll";
	ld.global.u32 	%r21, [%rd56];
	ld.global.u32 	%r71, [%rd57];
	or.b32  	%r72, %r21, %r71;
	setp.lt.s32 	%p23, %r72, 0;
	@%p23 bra 	$L__BB5_31;
	mul.wide.u32 	%rd51, %r21, 4;
	add.s64 	%rd28, %rd3, %rd51;
	ld.global.u32 	%r23, [%rd28];
	setp.lt.s32 	%p24, %r23, 0;
	@%p24 bra 	$L__BB5_31;
	mul.wide.u32 	%rd52, %r71, 4;
	add.s64 	%rd29, %rd2, %rd52;
	ld.global.u32 	%r73, [%rd29];
	setp.ge.s32 	%p25, %r73, %r26;
	@%p25 bra 	$L__BB5_31;
	mul.wide.u32 	%rd53, %r23, 4;
	add.s64 	%rd30, %rd2, %rd53;
	ld.global.u32 	%r74, [%rd30];
	setp.lt.s32 	%p26, %r74, 2;
	@%p26 bra 	$L__BB5_31;
	st.global.u32 	[%rd28], %r71;
	ld.global.u32 	%r75, [%rd30];
	add.s32 	%r76, %r75, -1;
	st.global.u32 	[%rd30], %r76;
	ld.global.u32 	%r77, [%rd29];
	add.s32 	%r78, %r77, 1;
	st.global.u32 	[%rd29], %r78;
	ld.global.u32 	%r79, [%rd1];
	add.s32 	%r80, %r79, 1;
	st.global.u32 	[%rd1], %r80;
$L__BB5_31:
	add.s64 	%rd57, %rd57, 4;
	add.s64 	%rd56, %rd56, 4;
	add.s32 	%r83, %r83, 1;
	setp.ne.s32 	%p27, %r83, 0;
	@%p27 bra 	$L__BB5_26;
$L__BB5_32:
	ret;

}
	// .globl	compute_refinement_moves_optimized
.visible .entry compute_refinement_moves_optimized(
	.param .u32 compute_refinement_moves_optimized_param_0,
	.param .u32 compute_refinement_moves_optimized_param_1,
	.param .u32 compute_refinement_moves_optimized_param_2,
	.param .u64 .ptr .align 1 compute_refinement_moves_optimized_param_3,
	.param .u64 .ptr .align 1 compute_refinement_moves_optimized_param_4,
	.param .u64 .ptr .align 1 compute_refinement_moves_optimized_param_5,
	.param .u64 .ptr .align 1 compute_refinement_moves_optimized_param_6,
	.param .u64 .ptr .align 1 compute_refinement_moves_optimized_param_7,
	.param .u64 .ptr .align 1 compute_refinement_moves_optimized_param_8,
	.param .u64 .ptr .align 1 compute_refinement_moves_optimized_param_9,
	.param .u64 .ptr .align 1 compute_refinement_moves_optimized_param_10
)
{
	.local .align 16 .b8 	__local_depot6[128];
	.reg .b64 	%SP;
	.reg .b64 	%SPL;
	.reg .pred 	%p<36>;
	.reg .b16 	%rs<9>;
	.reg .b32 	%r<107>;
	.reg .b64 	%rd<86>;
	// demoted variable
	.shared .align 4 .b8 _ZZ34compute_refinement_moves_optimizedE20shared_nodes_in_part[256];
	mov.u64 	%SPL, __local_depot6;
	ld.param.u32 	%r41, [compute_refinement_moves_optimized_param_0];
	ld.param.u32 	%r42, [compute_refinement_moves_optimized_param_1];
	ld.param.u64 	%rd25, [compute_refinement_moves_optimized_param_3];
	ld.param.u64 	%rd26, [compute_refinement_moves_optimized_param_4];
	ld.param.u64 	%rd27, [compute_refinement_moves_optimized_param_5];
	ld.param.u64 	%rd28, [compute_refinement_moves_optimized_param_6];
	ld.param.u64 	%rd29, [compute_refinement_moves_optimized_param_7];
	ld.param.u64 	%rd30, [compute_refinement_moves_optimized_param_8];
	ld.param.u64 	%rd31, [compute_refinement_moves_optimized_param_9];
	add.u64 	%rd1, %SPL, 0;
	mov.u32 	%r1, %tid.x;
	setp.gt.u32 	%p3, %r1, 63;
	setp.ge.u32 	%p4, %r1, %r42;
	or.pred  	%p5, %p3, %p4;
	@%p5 bra 	$L__BB6_2;
	cvta.to.global.u64 	%rd34, %rd28;
	mul.wide.u32 	%rd35, %r1, 4;
	add.s64 	%rd36, %rd34, %rd35;
	ld.global.u32 	%r44, [%rd36];
	shl.b32 	%r45, %r1, 2;
	mov.u32 	%r46, _ZZ34compute_refinement_moves_optimizedE20shared_nodes_in_part;
	add.s32 	%r47, %r46, %r45;
	st.shared.u32 	[%r47], %r44;
$L__BB6_2:
	bar.sync 	0;
	mov.u32 	%r48, %ctaid.x;
	mov.u32 	%r49, %ntid.x;
	mad.lo.s32 	%r2, %r48, %r49, %r1;
	setp.ge.s32 	%p6, %r2, %r41;
	@%p6 bra 	$L__BB6_32;
	cvta.to.global.u64 	%rd37, %rd31;
	mul.wide.s32 	%rd38, %r2, 4;
	add.s64 	%rd2, %rd37, %rd38;
	mov.b32 	%r50, 0;
	st.global.u32 	[%rd2], %r50;
	cvta.to.global.u64 	%rd39, %rd27;
	add.s64 	%rd40, %rd39, %rd38;
	ld.global.u32 	%r3, [%rd40];
	setp.ge.u32 	%p7, %r3, %r42;
	@%p7 bra 	$L__BB6_32;
	shl.b32 	%r51, %r3, 2;
	mov.u32 	%r52, _ZZ34compute_refinement_moves_optimizedE20shared_nodes_in_part;
	add.s32 	%r53, %r52, %r51;
	ld.shared.u32 	%r4, [%r53];
	setp.lt.s32 	%p8, %r4, 2;
	@%p8 bra 	$L__BB6_32;
	cvta.to.global.u64 	%rd41, %rd26;
	add.s64 	%rd43, %rd41, %rd38;
	ld.global.u32 	%r5, [%rd43];
	ld.global.u32 	%r54, [%rd43+4];
	sub.s32 	%r6, %r54, %r5;
	setp.lt.s32 	%p9, %r6, 1;
	@%p9 bra 	$L__BB6_32;
	min.s32 	%r7, %r42, 64;
	setp.lt.s32 	%p10, %r42, 1;
	@%p10 bra 	$L__BB6_19;
	and.b32  	%r8, %r7, 15;
	setp.lt.u32 	%p11, %r42, 16;
	mov.b32 	%r94, 0;
	@%p11 bra 	$L__BB6_10;
	and.b32  	%r94, %r7, 112;
	cvt.u16.u32 	%rs1, %r7;
	shr.u16 	%rs2, %rs1, 4;
	and.b16  	%rs3, %rs2, 7;
	mul.wide.u16 	%r56, %rs3, 16;
	neg.s32 	%r98, %r56;
	add.s64 	%rd79, %rd1, 16;
$L__BB6_9:
	.pragma "nounroll";
	mov.b32 	%r57, 0;
	st.local.v4.b32 	[%rd79+-16], {%r57, %r57, %r57, %r57};
	st.local.v4.b32 	[%rd79], {%r57, %r57, %r57, %r57};
	add.s32 	%r98, %r98, 16;
	add.s64 	%rd79, %rd79, 32;
	setp.eq.s32 	%p12, %r98, 0;
	@%p12 bra 	$L__BB6_10;
	bra.uni 	$L__BB6_9;
$L__BB6_10:
	setp.eq.s32 	%p13, %r8, 0;
	@%p13 bra 	$L__BB6_19;
	and.b32  	%r12, %r7, 7;
	setp.lt.u32 	%p14, %r8, 8;
	@%p14 bra 	$L__BB6_13;
	mul.wide.u32 	%rd44, %r94, 2;
	add.s64 	%rd45, %rd1, %rd44;
	mov.b16 	%rs4, 0;
	st.local.u16 	[%rd45], %rs4;
	st.local.u16 	[%rd45+2], %rs4;
	st.local.u16 	[%rd45+4], %rs4;
	st.local.u16 	[%rd45+6], %rs4;
	st.local.u16 	[%rd45+8], %rs4;
	st.local.u16 	[%rd45+10], %rs4;
	st.local.u16 	[%rd45+12], %rs4;
	st.local.u16 	[%rd45+14], %rs4;
	add.s32 	%r94, %r94, 8;
$L__BB6_13:
	setp.eq.s32 	%p15, %r12, 0;
	@%p15 bra 	$L__BB6_19;
	and.b32  	%r15, %r7, 3;
	setp.lt.u32 	%p16, %r12, 4;
	@%p16 bra 	$L__BB6_16;
	mul.wide.u32 	%rd46, %r94, 2;
	add.s64 	%rd47, %rd1, %rd46;
	mov.b16 	%rs5, 0;
	st.local.u16 	[%rd47], %rs5;
	st.local.u16 	[%rd47+2], %rs5;
	st.local.u16 	[%rd47+4], %rs5;
	st.local.u16 	[%rd47+6], %rs5;
	add.s32 	%r94, %r94, 4;
$L__BB6_16:
	setp.eq.s32 	%p17, %r15, 0;
	@%p17 bra 	$L__BB6_19;
	mul.wide.u32 	%rd48, %r94, 2;
	add.s64 	%rd78, %rd1, %rd48;
	neg.s32 	%r97, %r15;
$L__BB6_18:
	.pragma "nounroll";
	mov.b16 	%rs6, 0;
	st.local.u16 	[%rd78], %rs6;
	add.s64 	%rd78, %rd78, 2;
	add.s32 	%r97, %r97, 1;
	setp.ne.s32 	%p18, %r97, 0;
	@%p18 bra 	$L__BB6_18;
$L__BB6_19:
	min.s32 	%r21, %r6, 256;
	max.s32 	%r22, %r21, 1;
	cvta.to.global.u64 	%rd7, %rd25;
	cvta.to.global.u64 	%rd8, %rd29;
	cvta.to.global.u64 	%rd9, %rd30;
	mov.b64 	%rd84, 0;
	mov.b32 	%r99, 0;
	mov.u32 	%r100, %r99;
$L__BB6_20:
	mul.wide.u32 	%rd13, %r99, %r6;
	and.b64  	%rd50, %rd13, -4294967296;
	setp.ne.s64 	%p19, %rd50, 0;
	@%p19 bra 	$L__BB6_33;
	cvt.u32.u64 	%r59, %rd13;
	div.u32 	%r60, %r59, %r21;
	cvt.u64.u32 	%rd81, %r60;
	bra.uni 	$L__BB6_34;
$L__BB6_22:
	setp.eq.s64 	%p23, %rd84, 0;
	mov.b32 	%r102, 0;
	mov.u32 	%r101, %r3;
	@%p23 bra 	$L__BB6_30;
	mov.b32 	%r102, 0;
	mov.u32 	%r101, %r3;
$L__BB6_24:
	neg.s64 	%rd71, %rd84;
	and.b64  	%rd72, %rd84, %rd71;
	clz.b64 	%r31, %rd72;
	sub.s32 	%r32, 63, %r31;
	add.s64 	%rd73, %rd84, -1;
	and.b64  	%rd84, %rd73, %rd84;
	setp.ge.u32 	%p24, %r32, %r42;
	@%p24 bra 	$L__BB6_29;
	ld.param.u32 	%r93, [compute_refinement_moves_optimized_param_2];
	shl.b32 	%r73, %r31, 2;
	mov.u32 	%r74, _ZZ34compute_refinement_moves_optimizedE20shared_nodes_in_part;
	sub.s32 	%r75, %r74, %r73;
	ld.shared.u32 	%r33, [%r75+252];
	setp.ge.s32 	%p25, %r33, %r93;
	@%p25 bra 	$L__BB6_29;
	mul.wide.u32 	%rd74, %r32, 2;
	add.s64 	%rd75, %rd1, %rd74;
	ld.local.u16 	%r76, [%rd75];
	sub.s32 	%r77, %r76, %r100;
	add.s32 	%r78, %r33, 1;
	setp.gt.s32 	%p27, %r4, %r78;
	selp.b32 	%r79, 4, 0, %p27;
	add.s32 	%r34, %r79, %r77;
	setp.gt.s32 	%p28, %r34, %r102;
	mov.pred 	%p35, -1;
	@%p28 bra 	$L__BB6_28;
	setp.eq.s32 	%p29, %r34, %r102;
	sub.s32 	%r81, 64, %r31;
	setp.le.s32 	%p30, %r81, %r101;
	and.pred  	%p35, %p29, %p30;
$L__BB6_28:
	selp.b32 	%r102, %r34, %r102, %p35;
	selp.b32 	%r101, %r32, %r101, %p35;
$L__BB6_29:
	setp.ne.s64 	%p31, %rd84, 0;
	@%p31 bra 	$L__BB6_24;
$L__BB6_30:
	setp.lt.s32 	%p32, %r102, 1;
	setp.eq.s32 	%p33, %r101, %r3;
	or.pred  	%p34, %p32, %p33;
	@%p34 bra 	$L__BB6_32;
	ld.param.u64 	%rd77, [compute_refinement_moves_optimized_param_10];
	min.u32 	%r82, %r102, 32767;
	shl.b32 	%r83, %r82, 16;
	min.u32 	%r84, %r6, 255;
	shl.b32 	%r85, %r84, 8;
	or.b32  	%r86, %r83, %r85;
	and.b32  	%r87, %r101, 63;
	shl.b32 	%r88, %r2, 6;
	and.b32  	%r89, %r88, 192;
	or.b32  	%r90, %r89, %r87;
	or.b32  	%r91, %r86, %r90;
	st.global.u32 	[%rd2], %r91;
	cvta.to.global.u64 	%rd76, %rd77;
	atom.global.add.u32 	%r92, [%rd76], 1;
$L__BB6_32:
	ret;
$L__BB6_33:
	cvt.u64.u32 	%rd51, %r21;
	div.u64 	%rd81, %rd13, %rd51;
$L__BB6_34:
	cvt.u32.u64 	%r61, %rd81;
	add.s32 	%r62, %r5, %r61;
	mul.wide.s32 	%rd52, %r62, 4;
	add.s64 	%rd53, %rd7, %rd52;
	ld.global.u32 	%r63, [%rd53];
	mul.wide.s32 	%rd54, %r63, 8;
	add.s64 	%rd55, %rd8, %rd54;
	ld.global.u64 	%rd56, [%rd55];
	add.s64 	%rd57, %rd9, %rd54;
	ld.global.u64 	%rd58, [%rd57];
	and.b32  	%r64, %r3, 63;
	mov.b64 	%rd59, -2;
	shl.b64 	%rd60, %rd59, %r64;
	neg.s32 	%r65, %r3;
	and.b32  	%r66, %r65, 63;
	shr.u64 	%rd61, %rd59, %r66;
	or.b64  	%rd62, %rd60, %rd61;
	and.b64  	%rd82, %rd56, %rd62;
	shr.u64 	%rd63, %rd58, %r3;
	cvt.u32.u64 	%r67, %rd63;
	and.b32  	%r68, %r67, 1;
	add.s32 	%r100, %r68, %r100;
	setp.eq.s64 	%p20, %rd82, 0;
	@%p20 bra 	$L__BB6_36;
$L__BB6_35:
	neg.s64 	%rd64, %rd82;
	and.b64  	%rd65, %rd82, %rd64;
	clz.b64 	%r69, %rd65;
	add.s64 	%rd66, %rd82, -1;
	and.b64  	%rd82, %rd66, %rd82;
	mul.wide.u32 	%rd67, %r69, 2;
	sub.s64 	%rd68, %rd1, %rd67;
	ld.local.u16 	%rs7, [%rd68+126];
	add.s16 	%rs8, %rs7, 1;
	st.local.u16 	[%rd68+126], %rs8;
	sub.s32 	%r70, 63, %r69;
	mov.b64 	%rd69, 1;
	shl.b64 	%rd70, %rd69, %r70;
	or.b64  	%rd84, %rd70, %rd84;
	setp.ne.s64 	%p21, %rd82, 0;
	@%p21 bra 	$L__BB6_35;
$L__BB6_36:
	add.s32 	%r99, %r99, 1;
	setp.eq.s32 	%p22, %r99, %r22;
	@%p22 bra 	$L__BB6_22;
	bra.uni 	$L__BB6_20;

}
	// .globl	precompute_edge_flags
.visible .entry precompute_edge_flags(
	.param .u32 precompute_edge_flags_param_0,
	.param .u32 precompute_edge_flags_param_1,
	.param .u64 .ptr .align 1 precompute_edge_flags_param_2,
	.param .u64 .ptr .align 1 precompute_edge_flags_param_3,
	.param .u64 .ptr .align 1 precompute_edge_flags_param_4,
	.param .u64 .ptr .align 1 precompute_edge_flags_param_5,
	.param .u64 .ptr .align 1 precompute_edge_flags_param_6
)
{
	.reg .pred 	%p<27>;
	.reg .b32 	%r<39>;
	.reg .b64 	%rd<100>;

	ld.param.u32 	%r28, [precompute_edge_flags_param_0];
	ld.param.u32 	%r27, [precompute_edge_flags_param_1];
	ld.param.u64 	%rd38, [precompute_edge_flags_param_2];
	ld.param.u64 	%rd35, [precompute_edge_flags_param_3];
	ld.param.u64 	%rd39, [precompute_edge_flags_param_4];
	ld.param.u64 	%rd36, [precompute_edge_flags_param_5];
	ld.param.u64 	%rd37, [precompute_edge_flags_param_6];
	cvta.to.global.u64 	%rd1, %rd39;
	cvta.to.global.u64 	%rd2, %rd38;
	mov.u32 	%r29, %ctaid.x;
	mov.u32 	%r30, %ntid.x;
	mov.u32 	%r31, %tid.x;
	mad.lo.s32 	%r1, %r29, %r30, %r31;
	setp.ge.s32 	%p1, %r1, %r28;
	@%p1 bra 	$L__BB7_24;
	cvta.to.global.u64 	%rd41, %rd35;
	mul.wide.s32 	%rd42, %r1, 4;
	add.s64 	%rd43, %rd41, %rd42;
	ld.global.u32 	%r36, [%rd43];
	ld.global.u32 	%r3, [%rd43+4];
	setp.ge.s32 	%p2, %r36, %r3;
	mov.b64 	%rd84, 0;
	mov.u64 	%rd85, %rd84;
	@%p2 bra 	$L__BB7_23;
	sub.s32 	%r4, %r3, %r36;
	and.b32  	%r5, %r4, 3;
	sub.s32 	%r32, %r36, %r3;
	setp.gt.u32 	%p3, %r32, -4;
	mov.b64 	%rd85, 0;
	mov.u64 	%rd84, %rd85;
	@%p3 bra 	$L__BB7_17;
	add.s64 	%rd3, %rd2, 8;
	and.b32  	%r33, %r4, -4;
	neg.s32 	%r34, %r33;
	mov.b64 	%rd85, 0;
$L__BB7_4:
	mul.wide.s32 	%rd47, %r36, 4;
	add.s64 	%rd6, %rd3, %rd47;
	ld.global.u32 	%r9, [%rd6+-8];
	setp.lt.s32 	%p4, %r9, 0;
	setp.ge.s32 	%p5, %r9, %r27;
	or.pred  	%p6, %p4, %p5;
	@%p6 bra 	$L__BB7_7;
	mul.wide.u32 	%rd48, %r9, 4;
	add.s64 	%rd49, %rd1, %rd48;
	ld.global.u32 	%r10, [%rd49];
	setp.gt.u32 	%p7, %r10, 63;
	@%p7 bra 	$L__BB7_7;
	mov.b64 	%rd50, 1;
	shl.b64 	%rd51, %rd50, %r10;
	and.b64  	%rd52, %rd51, %rd84;
	or.b64  	%rd85, %rd52, %rd85;
	or.b64  	%rd84, %rd51, %rd84;
$L__BB7_7:
	ld.global.u32 	%r11, [%rd6+-4];
	setp.lt.s32 	%p8, %r11, 0;
	setp.ge.s32 	%p9, %r11, %r27;
	or.pred  	%p10, %p8, %p9;
	@%p10 bra 	$L__BB7_10;
	mul.wide.u32 	%rd53, %r11, 4;
	add.s64 	%rd54, %rd1, %rd53;
	ld.global.u32 	%r12, [%rd54];
	setp.gt.u32 	%p11, %r12, 63;
	@%p11 bra 	$L__BB7_10;
	mov.b64 	%rd55, 1;
	shl.b64 	%rd56, %rd55, %r12;
	and.b64  	%rd57, %rd56, %rd84;
	or.b64  	%rd85, %rd57, %rd85;
	or.b64  	%rd84, %rd56, %rd84;
$L__BB7_10:
	ld.global.u32 	%r13, [%rd6];
	setp.lt.s32 	%p12, %r13, 0;
	setp.ge.s32 	%p13, %r13, %r27;
	or.pred  	%p14, %p12, %p13;
	@%p14 bra 	$L__BB7_13;
	mul.wide.u32 	%rd58, %r13, 4;
	add.s64 	%rd59, %rd1, %rd58;
	ld.global.u32 	%r14, [%rd59];
	setp.gt.u32 	%p15, %r14, 63;
	@%p15 bra 	$L__BB7_13;
	mov.b64 	%rd60, 1;
	shl.b64 	%rd61, %rd60, %r14;
	and.b64  	%rd62, %rd61, %rd84;
	or.b64  	%rd85, %rd62, %rd85;
	or.b64  	%rd84, %rd61, %rd84;
$L__BB7_13:
	ld.global.u32 	%r15, [%rd6+4];
	setp.lt.s32 	%p16, %r15, 0;
	setp.ge.s32 	%p17, %r15, %r27;
	or.pred  	%p18, %p16, %p17;
	@%p18 bra 	$L__BB7_16;
	mul.wide.u32 	%rd63, %r15, 4;
	add.s64 	%rd64, %rd1, %rd63;
	ld.global.u32 	%r16, [%rd64];
	setp.gt.u32 	%p19, %r16, 63;
	@%p19 bra 	$L__BB7_16;
	mov.b64 	%rd65, 1;
	shl.b64 	%rd66, %rd65, %r16;
	and.b64  	%rd67, %rd66, %rd84;
	or.b64  	%rd85, %rd67, %rd85;
	or.b64  	%rd84, %rd66, %rd84;
$L__BB7_16:
	add.s32 	%r36, %r36, 4;
	add.s32 	%r34, %r34, 4;
	setp.ne.s32 	%p20, %r34, 0;
	@%p20 bra 	$L__BB7_4;
$L__BB7_17:
	setp.eq.s32 	%p21, %r5, 0;
	@%p21 bra 	$L__BB7_23;
	neg.s32 	%r37, %r5;
$L__BB7_19:
	.pragma "nounroll";
	mul.wide.s32 	%rd68, %r36, 4;
	add.s64 	%rd69, %rd2, %rd68;
	ld.global.u32 	%r23, [%rd69];
	setp.lt.s32 	%p22, %r23, 0;
	setp.ge.s32 	%p23, %r23, %r27;
	or.pred  	%p24, %p22, %p23;
	@%p24 bra 	$L__BB7_22;
	mul.wide.u32 	%rd70, %r23, 4;
	add.s64 	%rd71, %rd1, %rd70;
	ld.global.u32 	%r24, [%rd71];
	setp.gt.u32 	%p25, %r24, 63;
	@%p25 bra 	$L__BB7_22;
	mov.b64 	%rd72, 1;
	shl.b64 	%rd73, %rd72, %r24;
	and.b64  	%rd74, %rd73, %rd84;
	or.b64  	%rd85, %rd74, %rd85;
	or.b64  	%rd84, %rd73, %rd84;
$L__BB7_22:
	add.s32 	%r36, %r36, 1;
	add.s32 	%r37, %r37, 1;
	setp.ne.s32 	%p26, %r37, 0;
	@%p26 bra 	$L__BB7_19;
$L__BB7_23:
	cvta.to.global.u64 	%rd75, %rd36;
	mul.wide.s32 	%rd76, %r1, 8;
	add.s64 	%rd77, %rd75, %rd76;
	st.global.u64 	[%rd77], %rd84;
	cvta.to.global.u64 	%rd78, %rd37;
	add.s64 	%rd79, %rd78, %rd76;
	st.global.u64 	[%rd79], %rd85;
$L__BB7_24:
	ret;

}
	// .globl	compute_connectivity
.visible .entry compute_connectivity(
	.param .u32 compute_connectivity_param_0,
	.param .u64 .ptr .align 1 compute_connectivity_param_1,
	.param .u64 .ptr .align 1 compute_connectivity_param_2,
	.param .u64 .ptr .align 1 compute_connectivity_param_3,
	.param .u64 .ptr .align 1 compute_connectivity_param_4
)
{
	.reg .pred 	%p<40>;
	.reg .b32 	%r<97>;
	.reg .b64 	%rd<195>;

	ld.param.u32 	%r23, [compute_connectivity_param_0];
	ld.param.u64 	%rd19, [compute_connectivity_param_1];
	ld.param.u64 	%rd17, [compute_connectivity_param_2];
	ld.param.u64 	%rd20, [compute_connectivity_param_3];
	ld.param.u64 	%rd18, [compute_connectivity_param_4];
	cvta.to.global.u64 	%rd1, %rd20;
	cvta.to.global.u64 	%rd2, %rd19;
	mov.u32 	%r24, %ctaid.x;
	mov.u32 	%r25, %ntid.x;
	mov.u32 	%r26, %tid.x;
	mad.lo.s32 	%r1, %r24, %r25, %r26;
	setp.ge.s32 	%p1, %r1, %r23;
	@%p1 bra 	$L__BB8_15;
	cvta.to.global.u64 	%rd22, %rd17;
	mul.wide.s32 	%rd23, %r1, 4;
	add.s64 	%rd24, %rd22, %rd23;
	ld.global.u32 	%r92, [%rd24];
	ld.global.u32 	%r3, [%rd24+4];
	setp.ge.s32 	%p2, %r92, %r3;
	mov.b64 	%rd194, 0;
	@%p2 bra 	$L__BB8_14;
	sub.s32 	%r4, %r3, %r92;
	and.b32  	%r5, %r4, 15;
	sub.s32 	%r27, %r92, %r3;
	setp.gt.u32 	%p3, %r27, -16;
	mov.b64 	%rd194, 0;
	@%p3 bra 	$L__BB8_5;
	and.b32  	%r28, %r4, -16;
	neg.s32 	%r90, %r28;
	add.s64 	%rd3, %rd2, 32;
	mov.b64 	%rd194, 0;
$L__BB8_4:
	.pragma "nounroll";
	mul.wide.s32 	%rd28, %r92, 4;
	add.s64 	%rd29, %rd3, %rd28;
	ld.global.u32 	%r29, [%rd29+-32];
	mul.wide.s32 	%rd30, %r29, 4;
	add.s64 	%rd31, %rd1, %rd30;
	ld.global.u32 	%r30, [%rd31];
	setp.lt.u32 	%p4, %r30, 64;
	mov.b64 	%rd32, 1;
	shl.b64 	%rd33, %rd32, %r30;
	selp.b64 	%rd34, %rd33, 0, %p4;
	or.b64  	%rd35, %rd34, %rd194;
	ld.global.u32 	%r31, [%rd29+-28];
	mul.wide.s32 	%rd36, %r31, 4;
	add.s64 	%rd37, %rd1, %rd36;
	ld.global.u32 	%r32, [%rd37];
	setp.lt.u32 	%p5, %r32, 64;
	shl.b64 	%rd38, %rd32, %r32;
	selp.b64 	%rd39, %rd38, 0, %p5;
	or.b64  	%rd40, %rd39, %rd35;
	ld.global.u32 	%r33, [%rd29+-24];
	mul.wide.s32 	%rd41, %r33, 4;
	add.s64 	%rd42, %rd1, %rd41;
	ld.global.u32 	%r34, [%rd42];
	setp.lt.u32 	%p6, %r34, 64;
	shl.b64 	%rd43, %rd32, %r34;
	selp.b64 	%rd44, %rd43, 0, %p6;
	or.b64  	%rd45, %rd44, %rd40;
	ld.global.u32 	%r35, [%rd29+-20];
	mul.wide.s32 	%rd46, %r35, 4;
	add.s64 	%rd47, %rd1, %rd46;
	ld.global.u32 	%r36, [%rd47];
	setp.lt.u32 	%p7, %r36, 64;
	shl.b64 	%rd48, %rd32, %r36;
	selp.b64 	%rd49, %rd48, 0, %p7;
	or.b64  	%rd50, %rd49, %rd45;
	ld.global.u32 	%r37, [%rd29+-16];
	mul.wide.s32 	%rd51, %r37, 4;
	add.s64 	%rd52, %rd1, %rd51;
	ld.global.u32 	%r38, [%rd52];
	setp.lt.u32 	%p8, %r38, 64;
	shl.b64 	%rd53, %rd32, %r38;
	selp.b64 	%rd54, %rd53, 0, %p8;
	or.b64  	%rd55, %rd54, %rd50;
	ld.global.u32 	%r39, [%rd29+-12];
	mul.wide.s32 	%rd56, %r39, 4;
	add.s64 	%rd57, %rd1, %rd56;
	ld.global.u32 	%r40, [%rd57];
	setp.lt.u32 	%p9, %r40, 64;
	shl.b64 	%rd58, %rd32, %r40;
	selp.b64 	%rd59, %rd58, 0, %p9;
	or.b64  	%rd60, %rd59, %rd55;
	ld.global.u32 	%r41, [%rd29+-8];
	mul.wide.s32 	%rd61, %r41, 4;
	add.s64 	%rd62, %rd1, %rd61;
	ld.global.u32 	%r42, [%rd62];
	setp.lt.u32 	%p10, %r42, 64;
	shl.b64 	%rd63, %rd32, %r42;
	selp.b64 	%rd64, %rd63, 0, %p10;
	or.b64  	%rd65, %rd64, %rd60;
	ld.global.u32 	%r43, [%rd29+-4];
	mul.wide.s32 	%rd66, %r43, 4;
	add.s64 	%rd67, %rd1, %rd66;
	ld.global.u32 	%r44, [%rd67];
	setp.lt.u32 	%p11, %r44, 64;
	shl.b64 	%rd68, %rd32, %r44;
	selp.b64 	%rd69, %rd68, 0, %p11;
	or.b64  	%rd70, %rd69, %rd65;
	ld.global.u32 	%r45, [%rd29];
	mul.wide.s32 	%rd71, %r45, 4;
	add.s64 	%rd72, %rd1, %rd71;
	ld.global.u32 	%r46, [%rd72];
	setp.lt.u32 	%p12, %r46, 64;
	shl.b64 	%rd73, %rd32, %r46;
	selp.b64 	%rd74, %rd73, 0, %p12;
	or.b64  	%rd75, %rd74, %rd70;
	ld.global.u32 	%r47, [%rd29+4];
	mul.wide.s32 	%rd76, %r47, 4;
	add.s64 	%rd77, %rd1, %rd76;
	ld.global.u32 	%r48, [%rd77];
	setp.lt.u32 	%p13, %r48, 64;
	shl.b64 	%rd78, %rd32, %r48;
	selp.b64 	%rd79, %rd78, 0, %p13;
	or.b64  	%rd80, %rd79, %rd75;
	ld.global.u32 	%r49, [%rd29+8];
	mul.wide.s32 	%rd81, %r49, 4;
	add.s64 	%rd82, %rd1, %rd81;
	ld.global.u32 	%r50, [%rd82];
	setp.lt.u32 	%p14, %r50, 64;
	shl.b64 	%rd83, %rd32, %r50;
	selp.b64 	%rd84, %rd83, 0, %p14;
	or.b64  	%rd85, %rd84, %rd80;
	ld.global.u32 	%r51, [%rd29+12];
	mul.wide.s32 	%rd86, %r51, 4;
	add.s64 	%rd87, %rd1, %rd86;
	ld.global.u32 	%r52, [%rd87];
	setp.lt.u32 	%p15, %r52, 64;
	shl.b64 	%rd88, %rd32, %r52;
	selp.b64 	%rd89, %rd88, 0, %p15;
	or.b64  	%rd90, %rd89, %rd85;
	ld.global.u32 	%r53, [%rd29+16];
	mul.wide.s32 	%rd91, %r53, 4;
	add.s64 	%rd92, %rd1, %rd91;
	ld.global.u32 	%r54, [%rd92];
	setp.lt.u32 	%p16, %r54, 64;
	shl.b64 	%rd93, %rd32, %r54;
	selp.b64 	%rd94, %rd93, 0, %p16;
	or.b64  	%rd95, %rd94, %rd90;
	ld.global.u32 	%r55, [%rd29+20];
	mul.wide.s32 	%rd96, %r55, 4;
	add.s64 	%rd97, %rd1, %rd96;
	ld.global.u32 	%r56, [%rd97];
	setp.lt.u32 	%p17, %r56, 64;
	shl.b64 	%rd98, %rd32, %r56;
	selp.b64 	%rd99, %rd98, 0, %p17;
	or.b64  	%rd100, %rd99, %rd95;
	ld.global.u32 	%r57, [%rd29+24];
	mul.wide.s32 	%rd101, %r57, 4;
	add.s64 	%rd102, %rd1, %rd101;
	ld.global.u32 	%r58, [%rd102];
	setp.lt.u32 	%p18, %r58, 64;
	shl.b64 	%rd103, %rd32, %r58;
	selp.b64 	%rd104, %rd103, 0, %p18;
	or.b64  	%rd105, %rd104, %rd100;
	ld.global.u32 	%r59, [%rd29+28];
	mul.wide.s32 	%rd106, %r59, 4;
	add.s64 	%rd107, %rd1, %rd106;
	ld.global.u32 	%r60, [%rd107];
	setp.lt.u32 	%p19, %r60, 64;
	shl.b64 	%rd108, %rd32, %r60;
	selp.b64 	%rd109, %rd108, 0, %p19;
	or.b64  	%rd194, %rd109, %rd105;
	add.s32 	%r92, %r92, 16;
	add.s32 	%r90, %r90, 16;
	setp.ne.s32 	%p20, %r90, 0;
	@%p20 bra 	$L__BB8_4;
$L__BB8_5:
	setp.eq.s32 	%p21, %r5, 0;
	@%p21 bra 	$L__BB8_14;
	and.b32  	%r12, %r4, 7;
	setp.lt.u32 	%p22, %r5, 8;
	@%p22 bra 	$L__BB8_8;
	mul.wide.s32 	%rd111, %r92, 4;
	add.s64 	%rd112, %rd2, %rd111;
	ld.global.u32 	%r61, [%rd112];
	mul.wide.s32 	%rd113, %r61, 4;
	add.s64 	%rd114, %rd1, %rd113;
	ld.global.u32 	%r62, [%rd114];
	setp.lt.u32 	%p23, %r62, 64;
	mov.b64 	%rd115, 1;
	shl.b64 	%rd116, %rd115, %r62;
	selp.b64 	%rd117, %rd116, 0, %p23;
	ld.global.u32 	%r63, [%rd112+4];
	mul.wide.s32 	%rd118, %r63, 4;
	add.s64 	%rd119, %rd1, %rd118;
	ld.global.u32 	%r64, [%rd119];
	setp.lt.u32 	%p24, %r64, 64;
	shl.b64 	%rd120, %rd115, %r64;
	selp.b64 	%rd121, %rd120, 0, %p24;
	or.b64  	%rd122, %rd117, %rd121;
	ld.global.u32 	%r65, [%rd112+8];
	mul.wide.s32 	%rd123, %r65, 4;
	add.s64 	%rd124, %rd1, %rd123;
	ld.global.u32 	%r66, [%rd124];
	setp.lt.u32 	%p25, %r66, 64;
	shl.b64 	%rd125, %rd115, %r66;
	selp.b64 	%rd126, %rd125, 0, %p25;
	or.b64  	%rd127, %rd122, %rd126;
	ld.global.u32 	%r67, [%rd112+12];
	mul.wide.s32 	%rd128, %r67, 4;
	add.s64 	%rd129, %rd1, %rd128;
	ld.global.u32 	%r68, [%rd129];
	setp.lt.u32 	%p26, %r68, 64;
	shl.b64 	%rd130, %rd115, %r68;
	selp.b64 	%rd131, %rd130, 0, %p26;
	or.b64  	%rd132, %rd127, %rd131;
	ld.global.u32 	%r69, [%rd112+16];
	mul.wide.s32 	%rd133, %r69, 4;
	add.s64 	%rd134, %rd1, %rd133;
	ld.global.u32 	%r70, [%rd134];
	setp.lt.u32 	%p27, %r70, 64;
	shl.b64 	%rd135, %rd115, %r70;
	selp.b64 	%rd136, %rd135, 0, %p27;
	or.b64  	%rd137, %rd132, %rd136;
	ld.global.u32 	%r71, [%rd112+20];
	mul.wide.s32 	%rd138, %r71, 4;
	add.s64 	%rd139, %rd1, %rd138;
	ld.global.u32 	%r72, [%rd139];
	setp.lt.u32 	%p28, %r72, 64;
	shl.b64 	%rd140, %rd115, %r72;
	selp.b64 	%rd141, %rd140, 0, %p28;
	or.b64  	%rd142, %rd137, %rd141;
	ld.global.u32 	%r73, [%rd112+24];
	mul.wide.s32 	%rd143, %r73, 4;
	add.s64 	%rd144, %rd1, %rd143;
	ld.global.u32 	%r74, [%rd144];
	setp.lt.u32 	%p29, %r74, 64;
	shl.b64 	%rd145, %rd115, %r74;
	selp.b64 	%rd146, %rd145, 0, %p29;
	or.b64  	%rd147, %rd142, %rd146;
	ld.global.u32 	%r75, [%rd112+28];
	mul.wide.s32 	%rd148, %r75, 4;
	add.s64 	%rd149, %rd1, %rd148;
	ld.global.u32 	%r76, [%rd149];
	setp.lt.u32 	%p30, %r76, 64;
	shl.b64 	%rd150, %rd115, %r76;
	selp.b64 	%rd151, %rd150, 0, %p30;
	or.b64  	%rd152, %rd147, %rd151;
	or.b64  	%rd194, %rd152, %rd194;
	add.s32 	%r92, %r92, 8;
$L__BB8_8:
	setp.eq.s32 	%p31, %r12, 0;
	@%p31 bra 	$L__BB8_14;
	and.b32  	%r15, %r4, 3;
	setp.lt.u32 	%p32, %r12, 4;
	@%p32 bra 	$L__BB8_11;
	mul.wide.s32 	%rd154, %r92, 4;
	add.s64 	%rd155, %rd2, %rd154;
	ld.global.u32 	%r77, [%rd155];
	mul.wide.s32 	%rd156, %r77, 4;
	add.s64 	%rd157, %rd1, %rd156;
	ld.global.u32 	%r78, [%rd157];
	setp.lt.u32 	%p33, %r78, 64;
	mov.b64 	%rd158, 1;
	shl.b64 	%rd159, %rd158, %r78;
	selp.b64 	%rd160, %rd159, 0, %p33;
	ld.global.u32 	%r79, [%rd155+4];
	mul.wide.s32 	%rd161, %r79, 4;
	add.s64 	%rd162, %rd1, %rd161;
	ld.global.u32 	%r80, [%rd162];
	setp.lt.u32 	%p34, %r80, 64;
	shl.b64 	%rd163, %rd158, %r80;
	selp.b64 	%rd164, %rd163, 0, %p34;
	or.b64  	%rd165, %rd160, %rd164;
	ld.global.u32 	%r81, [%rd155+8];
	mul.wide.s32 	%rd166, %r81, 4;
	add.s64 	%rd167, %rd1, %rd166;
	ld.global.u32 	%r82, [%rd167];
	setp.lt.u32 	%p35, %r82, 64;
	shl.b64 	%rd168, %rd158, %r82;
	selp.b64 	%rd169, %rd168, 0, %p35;
	or.b64  	%rd170, %rd165, %rd169;
	ld.global.u32 	%r83, [%rd155+12];
	mul.wide.s32 	%rd171, %r83, 4;
	add.s64 	%rd172, %rd1, %rd171;
	ld.global.u32 	%r84, [%rd172];
	setp.lt.u32 	%p36, %r84, 64;
	shl.b64 	%rd173, %rd158, %r84;
	selp.b64 	%rd174, %rd173, 0, %p36;
	or.b64  	%rd175, %rd170, %rd174;
	or.b64  	%rd194, %rd175, %rd194;
	add.s32 	%r92, %r92, 4;
$L__BB8_11:
	setp.eq.s32 	%p37, %r15, 0;
	@%p37 bra 	$L__BB8_14;
	neg.s32 	%r95, %r15;
$L__BB8_13:
	.pragma "nounroll";
	mul.wide.s32 	%rd176, %r92, 4;
	add.s64 	%rd177, %rd2, %rd176;
	ld.global.u32 	%r85, [%rd177];
	mul.wide.s32 	%rd178, %r85, 4;
	add.s64 	%rd179, %rd1, %rd178;
	ld.global.u32 	%r86, [%rd179];
	setp.lt.u32 	%p38, %r86, 64;
	mov.b64 	%rd180, 1;
	shl.b64 	%rd181, %rd180, %r86;
	selp.b64 	%rd182, %rd181, 0, %p38;
	or.b64  	%rd194, %rd182, %rd194;
	add.s32 	%r92, %r92, 1;
	add.s32 	%r95, %r95, 1;
	setp.ne.s32 	%p39, %r95, 0;
	@%p39 bra 	$L__BB8_13;
$L__BB8_14:
	popc.b64 	%r87, %rd194;
	max.u32 	%r88, %r87, 1;
	add.s32 	%r89, %r88, -1;
	cvta.to.global.u64 	%rd183, %rd18;
	add.s64 	%rd185, %rd183, %rd23;
	st.global.u32 	[%rd185], %r89;
$L__BB8_15:
	ret;

}
	// .globl	perturb_solution
.visible .entry perturb_solution(
	.param .u32 perturb_solution_param_0,
	.param .u32 perturb_solution_param_1,
	.param .u32 perturb_solution_param_2,
	.param .u32 perturb_solution_param_3,
	.param .u64 .ptr .align 1 perturb_solution_param_4,
	.param .u64 .ptr .align 1 perturb_solution_param_5,
	.param .u64 perturb_solution_param_6
)
{
	.reg .pred 	%p<16>;
	.reg .b32 	%r<37>;
	.reg .b64 	%rd<32>;

	ld.param.u32 	%r10, [perturb_solution_param_0];
	ld.param.u32 	%r11, [perturb_solution_param_1];
	ld.param.u32 	%r12, [perturb_solution_param_2];
	ld.param.u32 	%r13, [perturb_solution_param_3];
	ld.param.u64 	%rd18, [perturb_solution_param_4];
	ld.param.u64 	%rd20, [perturb_solution_param_5];
	ld.param.u64 	%rd31, [perturb_solution_param_6];
	cvta.to.global.u64 	%rd1, %rd20;
	mov.u32 	%r14, %ctaid.x;
	mov.u32 	%r15, %tid.x;
	or.b32  	%r16, %r14, %r15;
	setp.ne.s32 	%p1, %r16, 0;
	@%p1 bra 	$L__BB9_15;
	mul.lo.s32 	%r1, %r13, %r10;
	setp.lt.s32 	%p2, %r10, 1;
	setp.lt.s32 	%p3, %r1, 100;
	or.pred  	%p4, %p2, %p3;
	@%p4 bra 	$L__BB9_15;
	cvt.u64.u32 	%rd2, %r10;
	cvt.s64.s32 	%rd3, %r11;
	cvta.to.global.u64 	%rd4, %rd18;
	mul.hi.s32 	%r18, %r1, 1374389535;
	shr.u32 	%r19, %r18, 31;
	shr.s32 	%r20, %r18, 5;
	add.s32 	%r2, %r20, %r19;
	mov.b32 	%r34, 0;
	mov.u32 	%r36, %r34;
$L__BB9_3:
	mad.lo.s64 	%rd31, %rd31, 6364136223846793005, 1442695040888963407;
	and.b64  	%rd21, %rd31, -4294967296;
	setp.ne.s64 	%p5, %rd21, 0;
	@%p5 bra 	$L__BB9_5;
	cvt.u32.u64 	%r21, %rd2;
	cvt.u32.u64 	%r22, %rd31;
	rem.u32 	%r23, %r22, %r21;
	cvt.u64.u32 	%rd29, %r23;
	bra.uni 	$L__BB9_6;
$L__BB9_5:
	rem.u64 	%rd29, %rd31, %rd2;
$L__BB9_6:
	shl.b64 	%rd22, %rd29, 2;
	add.s64 	%rd10, %rd4, %rd22;
	ld.global.u32 	%r5, [%rd10];
	setp.lt.s32 	%p6, %r5, 0;
	setp.ge.s32 	%p7, %r5, %r11;
	or.pred  	%p8, %p6, %p7;
	@%p8 bra 	$L__BB9_14;
	mul.wide.u32 	%rd23, %r5, 4;
	add.s64 	%rd11, %rd1, %rd23;
	ld.global.u32 	%r24, [%rd11];
	setp.lt.s32 	%p9, %r24, 2;
	@%p9 bra 	$L__BB9_14;
	mad.lo.s64 	%rd31, %rd31, 6364136223846793005, 1442695040888963407;
	or.b64  	%rd24, %rd31, %rd3;
	and.b64  	%rd25, %rd24, -4294967296;
	setp.ne.s64 	%p10, %rd25, 0;
	@%p10 bra 	$L__BB9_10;
	cvt.u32.u64 	%r25, %rd3;
	cvt.u32.u64 	%r26, %rd31;
	rem.u32 	%r27, %r26, %r25;
	cvt.u64.u32 	%rd30, %r27;
	bra.uni 	$L__BB9_11;
$L__BB9_10:
	rem.u64 	%rd30, %rd31, %rd3;
$L__BB9_11:
	cvt.u32.u64 	%r6, %rd30;
	setp.eq.s32 	%p11, %r5, %r6;
	@%p11 bra 	$L__BB9_14;
	shl.b64 	%rd26, %rd30, 32;
	shr.s64 	%rd27, %rd26, 30;
	add.s64 	%rd16, %rd1, %rd27;
	ld.global.u32 	%r28, [%rd16];
	setp.ge.s32 	%p12, %r28, %r12;
	@%p12 bra 	$L__BB9_14;
	st.global.u32 	[%rd10], %r6;
	ld.global.u32 	%r29, [%rd11];
	add.s32 	%r30, %r29, -1;
	st.global.u32 	[%rd11], %r30;
	ld.global.u32 	%r31, [%rd16];
	add.s32 	%r32, %r31, 1;
	st.global.u32 	[%rd16], %r32;
	add.s32 	%r36, %r36, 1;
$L__BB9_14:
	add.s32 	%r34, %r34, 1;
	setp.lt.s32 	%p13, %r34, %r10;
	setp.lt.s32 	%p14, %r36, %r2;
	and.pred  	%p15, %p13, %p14;
	@%p15 bra 	$L__BB9_3;
$L__BB9_15:
	ret;

}
	// .globl	perturb_solution_targeted
.visible .entry perturb_solution_targeted(
	.param .u32 perturb_solution_targeted_param_0,
	.param .u32 perturb_solution_targeted_param_1,
	.param .u32 perturb_solution_targeted_param_2,
	.param .u32 perturb_solution_targeted_param_3,
	.param .u32 perturb_solution_targeted_param_4,
	.param .u64 .ptr .align 1 perturb_solution_targeted_param_5,
	.param .u64 .ptr .align 1 perturb_solution_targeted_param_6,
	.param .u64 .ptr .align 1 perturb_solution_targeted_param_7,
	.param .u64 .ptr .align 1 perturb_solution_targeted_param_8,
	.param .u64 .ptr .align 1 perturb_solution_targeted_param_9,
	.param .u64 perturb_solution_targeted_param_10
)
{
	.reg .pred 	%p<41>;
	.reg .b32 	%r<119>;
	.reg .b64 	%rd<67>;

	ld.param.u32 	%r44, [perturb_solution_targeted_param_0];
	ld.param.u32 	%r45, [perturb_solution_targeted_param_1];
	ld.param.u32 	%r46, [perturb_solution_targeted_param_2];
	ld.param.u32 	%r47, [perturb_solution_targeted_param_3];
	ld.param.u32 	%r48, [perturb_solution_targeted_param_4];
	ld.param.u64 	%rd30, [perturb_solution_targeted_param_5];
	ld.param.u64 	%rd31, [perturb_solution_targeted_param_6];
	ld.param.u64 	%rd32, [perturb_solution_targeted_param_7];
	ld.param.u64 	%rd33, [perturb_solution_targeted_param_8];
	ld.param.u64 	%rd35, [perturb_solution_targeted_param_9];
	ld.param.u64 	%rd66, [perturb_solution_targeted_param_10];
	cvta.to.global.u64 	%rd1, %rd35;
	mov.u32 	%r49, %ctaid.x;
	mov.u32 	%r50, %tid.x;
	or.b32  	%r51, %r49, %r50;
	setp.ne.s32 	%p3, %r51, 0;
	@%p3 bra 	$L__BB10_41;
	mul.lo.s32 	%r1, %r48, %r44;
	mul.wide.s32 	%rd36, %r44, 4;
	{ // callseq 0, 0
	.param .b64 param0;
	st.param.b64 	[param0], %rd36;
	.param .b64 retval0;
	call.uni (retval0), 
	malloc, 
	(
	param0
	);
	ld.param.b64 	%rd37, [retval0];
	} // callseq 0
	setp.lt.s32 	%p4, %r45, 1;
	mov.b32 	%r106, 0;
	@%p4 bra 	$L__BB10_12;
	cvta.to.global.u64 	%rd3, %rd32;
	cvta.to.global.u64 	%rd4, %rd31;
	cvta.to.global.u64 	%rd5, %rd30;
	mov.b32 	%r101, 0;
	mov.u32 	%r106, %r101;
$L__BB10_3:
	mul.wide.u32 	%rd38, %r101, 4;
	add.s64 	%rd39, %rd3, %rd38;
	ld.global.u32 	%r54, [%rd39];
	setp.lt.s32 	%p5, %r54, 3;
	@%p5 bra 	$L__BB10_11;
	add.s64 	%rd41, %rd4, %rd38;
	ld.global.u32 	%r103, [%rd41];
	ld.global.u32 	%r5, [%rd41+4];
	setp.ge.s32 	%p6, %r103, %r5;
	@%p6 bra 	$L__BB10_11;
$L__BB10_5:
	mul.wide.s32 	%rd42, %r103, 4;
	add.s64 	%rd43, %rd5, %rd42;
	ld.global.u32 	%r8, [%rd43];
	setp.lt.s32 	%p8, %r106, 1;
	mov.pred 	%p40, -1;
	@%p8 bra 	$L__BB10_8;
	neg.s32 	%r105, %r106;
	mov.u64 	%rd60, %rd37;
$L__BB10_7:
	ld.u32 	%r55, [%rd60];
	setp.ne.s32 	%p40, %r55, %r8;
	setp.ne.s32 	%p9, %r105, -1;
	and.pred  	%p10, %p40, %p9;
	add.s32 	%r105, %r105, 1;
	add.s64 	%rd60, %rd60, 4;
	@%p10 bra 	$L__BB10_7;
$L__BB10_8:
	setp.ge.s32 	%p11, %r106, %r44;
	not.pred 	%p12, %p40;
	or.pred  	%p13, %p11, %p12;
	@%p13 bra 	$L__BB10_10;
	add.s32 	%r12, %r106, 1;
	mul.wide.s32 	%rd44, %r106, 4;
	add.s64 	%rd45, %rd37, %rd44;
	st.u32 	[%rd45], %r8;
	mov.u32 	%r106, %r12;
$L__BB10_10:
	add.s32 	%r103, %r103, 1;
	setp.ne.s32 	%p14, %r103, %r5;
	@%p14 bra 	$L__BB10_5;
$L__BB10_11:
	add.s32 	%r101, %r101, 1;
	setp.ne.s32 	%p15, %r101, %r45;
	@%p15 bra 	$L__BB10_3;
$L__BB10_12:
	setp.ne.s32 	%p16, %r106, 0;
	@%p16 bra 	$L__BB10_26;
	setp.lt.s32 	%p17, %r44, 1;
	mov.u32 	%r106, %r44;
	@%p17 bra 	$L__BB10_26;
	and.b32  	%r18, %r44, 15;
	setp.lt.u32 	%p18, %r44, 16;
	mov.b32 	%r111, 0;
	@%p18 bra 	$L__BB10_17;
	and.b32  	%r111, %r44, 2147483632;
	add.s64 	%rd61, %rd37, 32;
	mov.b32 	%r109, 0;
$L__BB10_16:
	.pragma "nounroll";
	st.u32 	[%rd61+-32], %r109;
	add.s32 	%r58, %r109, 1;
	st.u32 	[%rd61+-28], %r58;
	add.s32 	%r59, %r109, 2;
	st.u32 	[%rd61+-24], %r59;
	add.s32 	%r60, %r109, 3;
	st.u32 	[%rd61+-20], %r60;
	add.s32 	%r61, %r109, 4;
	st.u32 	[%rd61+-16], %r61;
	add.s32 	%r62, %r109, 5;
	st.u32 	[%rd61+-12], %r62;
	add.s32 	%r63, %r109, 6;
	st.u32 	[%rd61+-8], %r63;
	add.s32 	%r64, %r109, 7;
	st.u32 	[%rd61+-4], %r64;
	add.s32 	%r65, %r109, 8;
	st.u32 	[%rd61], %r65;
	add.s32 	%r66, %r109, 9;
	st.u32 	[%rd61+4], %r66;
	add.s32 	%r67, %r109, 10;
	st.u32 	[%rd61+8], %r67;
	add.s32 	%r68, %r109, 11;
	st.u32 	[%rd61+12], %r68;
	add.s32 	%r69, %r109, 12;
	st.u32 	[%rd61+16], %r69;
	add.s32 	%r70, %r109, 13;
	st.u32 	[%rd61+20], %r70;
	add.s32 	%r71, %r109, 14;
	st.u32 	[%rd61+24], %r71;
	add.s32 	%r72, %r109, 15;
	st.u32 	[%rd61+28], %r72;
	add.s64 	%rd61, %rd61, 64;
	add.s32 	%r109, %r109, 16;
	setp.ne.s32 	%p19, %r109, %r111;
	@%p19 bra 	$L__BB10_16;
$L__BB10_17:
	setp.eq.s32 	%p20, %r18, 0;
	mov.u32 	%r106, %r44;
	@%p20 bra 	$L__BB10_26;
	and.b32  	%r23, %r44, 7;
	setp.lt.u32 	%p21, %r18, 8;
	@%p21 bra 	$L__BB10_20;
	mul.wide.u32 	%rd46, %r111, 4;
	add.s64 	%rd47, %rd37, %rd46;
	st.u32 	[%rd47], %r111;
	add.s32 	%r73, %r111, 1;
	st.u32 	[%rd47+4], %r73;
	add.s32 	%r74, %r111, 2;
	st.u32 	[%rd47+8], %r74;
	add.s32 	%r75, %r111, 3;
	st.u32 	[%rd47+12], %r75;
	add.s32 	%r76, %r111, 4;
	st.u32 	[%rd47+16], %r76;
	add.s32 	%r77, %r111, 5;
	st.u32 	[%rd47+20], %r77;
	add.s32 	%r78, %r111, 6;
	st.u32 	[%rd47+24], %r78;
	add.s32 	%r79, %r111, 7;
	st.u32 	[%rd47+28], %r79;
	add.s32 	%r111, %r111, 8;
$L__BB10_20:
	setp.eq.s32 	%p22, %r23, 0;
	mov.u32 	%r106, %r44;
	@%p22 bra 	$L__BB10_26;
	and.b32  	%r26, %r44, 3;
	setp.lt.u32 	%p23, %r23, 4;
	@%p23 bra 	$L__BB10_23;
	mul.wide.u32 	%rd48, %r111, 4;
	add.s64 	%rd49, %rd37, %rd48;
	st.u32 	[%rd49], %r111;
	add.s32 	%r80, %r111, 1;
	st.u32 	[%rd49+4], %r80;
	add.s32 	%r81, %r111, 2;
	st.u32 	[%rd49+8], %r81;
	add.s32 	%r82, %r111, 3;
	st.u32 	[%rd49+12], %r82;
	add.s32 	%r111, %r111, 4;
$L__BB10_23:
	setp.eq.s32 	%p24, %r26, 0;
	mov.u32 	%r106, %r44;
	@%p24 bra 	$L__BB10_26;
	mul.wide.u32 	%rd50, %r111, 4;
	add.s64 	%rd62, %rd37, %rd50;
	neg.s32 	%r113, %r26;
$L__BB10_25:
	.pragma "nounroll";
	st.u32 	[%rd62], %r111;
	add.s32 	%r111, %r111, 1;
	add.s64 	%rd62, %rd62, 4;
	add.s32 	%r113, %r113, 1;
	setp.ne.s32 	%p25, %r113, 0;
	mov.u32 	%r106, %r44;
	@%p25 bra 	$L__BB10_25;
$L__BB10_26:
	setp.lt.s32 	%p26, %r106, 1;
	setp.lt.s32 	%p27, %r1, 100;
	or.pred  	%p28, %p26, %p27;
	@%p28 bra 	$L__BB10_40;
	cvt.u64.u32 	%rd14, %r106;
	cvt.s64.s32 	%rd15, %r46;
	cvta.to.global.u64 	%rd16, %rd33;
	mul.hi.s32 	%r84, %r1, 1374389535;
	shr.u32 	%r85, %r84, 31;
	shr.s32 	%r86, %r84, 5;
	add.s32 	%r35, %r86, %r85;
	mul.lo.s32 	%r36, %r106, 10;
	mov.b32 	%r116, 0;
	mov.u32 	%r118, %r116;
$L__BB10_28:
	mad.lo.s64 	%rd66, %rd66, 6364136223846793005, 1442695040888963407;
	and.b64  	%rd51, %rd66, -4294967296;
	setp.ne.s64 	%p29, %rd51, 0;
	@%p29 bra 	$L__BB10_30;
	cvt.u32.u64 	%r87, %rd14;
	cvt.u32.u64 	%r88, %rd66;
	rem.u32 	%r89, %r88, %r87;
	cvt.u64.u32 	%rd64, %r89;
	bra.uni 	$L__BB10_31;
$L__BB10_30:
	rem.u64 	%rd64, %rd66, %rd14;
$L__BB10_31:
	shl.b64 	%rd52, %rd64, 2;
	add.s64 	%rd53, %rd37, %rd52;
	ld.u32 	%r90, [%rd53];
	mul.wide.s32 	%rd54, %r90, 4;
	add.s64 	%rd22, %rd16, %rd54;
	ld.global.u32 	%r39, [%rd22];
	setp.lt.s32 	%p30, %r39, 0;
	setp.ge.s32 	%p31, %r39, %r46;
	or.pred  	%p32, %p30, %p31;
	@%p32 bra 	$L__BB10_39;
	mul.wide.u32 	%rd55, %r39, 4;
	add.s64 	%rd23, %rd1, %rd55;
	ld.global.u32 	%r91, [%rd23];
	setp.lt.s32 	%p33, %r91, 2;
	@%p33 bra 	$L__BB10_39;
	mad.lo.s64 	%rd66, %rd66, 6364136223846793005, 1442695040888963407;
	or.b64  	%rd56, %rd66, %rd15;
	and.b64  	%rd57, %rd56, -4294967296;
	setp.ne.s64 	%p34, %rd57, 0;
	@%p34 bra 	$L__BB10_35;
	cvt.u32.u64 	%r92, %rd15;
	cvt.u32.u64 	%r93, %rd66;
	rem.u32 	%r94, %r93, %r92;
	cvt.u64.u32 	%rd65, %r94;
	bra.uni 	$L__BB10_36;
$L__BB10_35:
	rem.u64 	%rd65, %rd66, %rd15;
$L__BB10_36:
	cvt.u32.u64 	%r40, %rd65;
	setp.eq.s32 	%p35, %r39, %r40;
	@%p35 bra 	$L__BB10_39;
	shl.b64 	%rd58, %rd65, 32;
	shr.s64 	%rd59, %rd58, 30;
	add.s64 	%rd28, %rd1, %rd59;
	ld.global.u32 	%r95, [%rd28];
	setp.ge.s32 	%p36, %r95, %r47;
	@%p36 bra 	$L__BB10_39;
	st.global.u32 	[%rd22], %r40;
	ld.global.u32 	%r96, [%rd23];
	add.s32 	%r97, %r96, -1;
	st.global.u32 	[%rd23], %r97;
	ld.global.u32 	%r98, [%rd28];
	add.s32 	%r99, %r98, 1;
	st.global.u32 	[%rd28], %r99;
	add.s32 	%r118, %r118, 1;
$L__BB10_39:
	add.s32 	%r116, %r116, 1;
	setp.lt.s32 	%p37, %r116, %r36;
	setp.lt.s32 	%p38, %r118, %r35;
	and.pred  	%p39, %p37, %p38;
	@%p39 bra 	$L__BB10_28;
$L__BB10_40:
	{ // callseq 1, 0
	.param .b64 param0;
	st.param.b64 	[param0], %rd37;
	call.uni 
	free, 
	(
	param0
	);
	} // callseq 1
$L__BB10_41:
	ret;

}
	// .globl	balance_final
.visible .entry balance_final(
	.param .u32 balance_final_param_0,
	.param .u32 balance_final_param_1,
	.param .u32 balance_final_param_2,
	.param .u32 balance_final_param_3,
	.param .u64 .ptr .align 1 balance_final_param_4,
	.param .u64 .ptr .align 1 balance_final_param_5
)
{
	.reg .pred 	%p<33>;
	.reg .b32 	%r<53>;
	.reg .b64 	%rd<18>;

	ld.param.u32 	%r19, [balance_final_param_0];
	ld.param.u32 	%r20, [balance_final_param_1];
	ld.param.u32 	%r21, [balance_final_param_2];
	ld.param.u32 	%r22, [balance_final_param_3];
	ld.param.u64 	%rd10, [balance_final_param_4];
	ld.param.u64 	%rd11, [balance_final_param_5];
	cvta.to.global.u64 	%rd1, %rd10;
	cvta.to.global.u64 	%rd2, %rd11;
	mov.u32 	%r23, %ctaid.x;
	mov.u32 	%r24, %tid.x;
	or.b32  	%r25, %r23, %r24;
	setp.ne.s32 	%p3, %r25, 0;
	@%p3 bra 	$L__BB11_28;
	min.s32 	%r26, %r20, %r19;
	setp.lt.s32 	%p4, %r26, 1;
	@%p4 bra 	$L__BB11_28;
	mov.b32 	%r44, 0;
$L__BB11_3:
	mul.wide.u32 	%rd12, %r44, 4;
	add.s64 	%rd3, %rd2, %rd12;
	ld.global.u32 	%r46, [%rd3];
$L__BB11_4:
	setp.ge.s32 	%p5, %r46, %r21;
	@%p5 bra 	$L__BB11_14;
	mov.b32 	%r47, 0;
$L__BB11_6:
	setp.eq.s32 	%p7, %r47, %r44;
	mov.pred 	%p31, -1;
	@%p7 bra 	$L__BB11_12;
	mul.wide.u32 	%rd13, %r47, 4;
	add.s64 	%rd4, %rd2, %rd13;
	ld.global.u32 	%r29, [%rd4];
	setp.le.s32 	%p9, %r29, %r21;
	@%p9 bra 	$L__BB11_12;
	mov.b32 	%r48, 0;
$L__BB11_9:
	mul.wide.u32 	%rd14, %r48, 4;
	add.s64 	%rd5, %rd1, %rd14;
	ld.global.u32 	%r31, [%rd5];
	setp.eq.s32 	%p10, %r31, %r47;
	@%p10 bra 	$L__BB11_11;
	add.s32 	%r48, %r48, 1;
	setp.eq.s32 	%p12, %r48, %r19;
	@%p12 bra 	$L__BB11_12;
	bra.uni 	$L__BB11_9;
$L__BB11_11:
	st.global.u32 	[%rd5], %r44;
	ld.global.u32 	%r32, [%rd4];
	add.s32 	%r33, %r32, -1;
	st.global.u32 	[%rd4], %r33;
	ld.global.u32 	%r34, [%rd3];
	add.s32 	%r46, %r34, 1;
	st.global.u32 	[%rd3], %r46;
	mov.pred 	%p31, 0;
$L__BB11_12:
	add.s32 	%r47, %r47, 1;
	setp.lt.s32 	%p14, %r47, %r20;
	and.pred  	%p15, %p31, %p14;
	@%p15 bra 	$L__BB11_6;
	not.pred 	%p16, %p31;
	@%p16 bra 	$L__BB11_4;
$L__BB11_14:
	add.s32 	%r44, %r44, 1;
	setp.ne.s32 	%p17, %r44, %r20;
	@%p17 bra 	$L__BB11_3;
	neg.s32 	%r12, %r19;
	mov.b32 	%r50, 0;
$L__BB11_16:
	mul.wide.u32 	%rd15, %r50, 4;
	add.s64 	%rd6, %rd2, %rd15;
$L__BB11_17:
	ld.global.u32 	%r36, [%rd6];
	setp.le.s32 	%p18, %r36, %r22;
	@%p18 bra 	$L__BB11_27;
	mov.b32 	%r51, 0;
$L__BB11_19:
	setp.eq.s32 	%p20, %r51, %r50;
	mov.pred 	%p32, -1;
	@%p20 bra 	$L__BB11_25;
	mul.wide.u32 	%rd16, %r51, 4;
	add.s64 	%rd7, %rd2, %rd16;
	ld.global.u32 	%r38, [%rd7];
	setp.ge.s32 	%p22, %r38, %r22;
	@%p22 bra 	$L__BB11_25;
	mov.u64 	%rd17, %rd1;
	mov.u32 	%r52, %r12;
$L__BB11_22:
	ld.global.u32 	%r39, [%rd17];
	setp.eq.s32 	%p23, %r39, %r50;
	@%p23 bra 	$L__BB11_24;
	add.s32 	%r52, %r52, 1;
	setp.eq.s32 	%p25, %r52, 0;
	add.s64 	%rd17, %rd17, 4;
	@%p25 bra 	$L__BB11_25;
	bra.uni 	$L__BB11_22;
$L__BB11_24:
	st.global.u32 	[%rd17], %r51;
	ld.global.u32 	%r40, [%rd6];
	add.s32 	%r41, %r40, -1;
	st.global.u32 	[%rd6], %r41;
	ld.global.u32 	%r42, [%rd7];
	add.s32 	%r43, %r42, 1;
	st.global.u32 	[%rd7], %r43;
	mov.pred 	%p32, 0;
$L__BB11_25:
	add.s32 	%r51, %r51, 1;
	setp.lt.s32 	%p27, %r51, %r20;
	and.pred  	%p28, %p32, %p27;
	@%p28 bra 	$L__BB11_19;
	not.pred 	%p29, %p32;
	@%p29 bra 	$L__BB11_17;
$L__BB11_27:
	add.s32 	%r50, %r50, 1;
	setp.ne.s32 	%p30, %r50, %r20;
	@%p30 bra 	$L__BB11_16;
$L__BB11_28:
	ret;

}


// ===== COMPILED SASS (sm_100) =====

	.target	sm_100

	.elftype	@"ET_EXEC"


//--------------------- .note.nv.tkinfo           --------------------------
	.section	.note.nv.tkinfo,"",@"SHT_NOTE"
	.sectionflags	@"SHF_NOTE_NV_TKINFO"
	.tkinfo
        /*0018*/ 	.word	0x00000002
        /*0030*/ 	.string	""
        /*0030*/ 	.string	"ptxas"
        /*0030*/ 	.string	"Cuda compilation tools, release 13.0, V13.0.88"
        /*0030*/ 	.string	"Build cuda_13.0.r13.0/compiler.36424714_0"
        /*0030*/ 	.string	"-arch sm_100 -m 64 "



//--------------------- .note.nv.cuinfo           --------------------------
	.section	.note.nv.cuinfo,"",@"SHT_NOTE"
	.sectionflags	@"SHF_NOTE_NV_CUINFO"
        /*0018*/ 	.short	0x0002
        /*001a*/ 	.short	0x0064
        /*001c*/ 	.short	0x0082
	.zero		2


//--------------------- .nv.info                  --------------------------
	.section	.nv.info,"",@"SHT_CUDA_INFO"
	.align	4


	//----- nvinfo : EIATTR_REGCOUNT
	.align		4
        /*0000*/ 	.byte	0x04, 0x2f
        /*0002*/ 	.short	(.L_1 - .L_0)
	.align		4
.L_0:
        /*0004*/ 	.word	index@(reset_counters)
        /*0008*/ 	.word	0x00000008


	//----- nvinfo : EIATTR_FRAME_SIZE
	.align		4
.L_1:
        /*000c*/ 	.byte	0x04, 0x11
        /*000e*/ 	.short	(.L_3 - .L_2)
	.align		4
.L_2:
        /*0010*/ 	.word	index@(reset_counters)
        /*0014*/ 	.word	0x00000000


	//----- nvinfo : EIATTR_REGCOUNT
	.align		4
.L_3:
        /*0018*/ 	.byte	0x04, 0x2f
        /*001a*/ 	.short	(.L_5 - .L_4)
	.align		4
.L_4:
        /*001c*/ 	.word	index@(hyperedge_clustering)
        /*0020*/ 	.word	0x00000010


	//----- nvinfo : EIATTR_FRAME_SIZE
	.align		4
.L_5:
        /*0024*/ 	.byte	0x04, 0x11
        /*0026*/ 	.short	(.L_7 - .L_6)
	.align		4
.L_6:
        /*0028*/ 	.word	index@(hyperedge_clustering)
        /*002c*/ 	.word	0x00000000


	//----- nvinfo : EIATTR_REGCOUNT
	.align		4
.L_7:
        /*0030*/ 	.byte	0x04, 0x2f
        /*0032*/ 	.short	(.L_9 - .L_8)
	.align		4
.L_8:
        /*0034*/ 	.word	index@(compute_node_preferences)
        /*0038*/ 	.word	0x0000001f


	//----- nvinfo : EIATTR_FRAME_SIZE
	.align		4
.L_9:
        /*003c*/ 	.byte	0x04, 0x11
        /*003e*/ 	.short	(.L_11 - .L_10)
	.align		4
.L_10:
        /*0040*/ 	.word	index@(compute_node_preferences)
        /*0044*/ 	.word	0x00000100


	//----- nvinfo : EIATTR_REGCOUNT
	.align		4
.L_11:
        /*0048*/ 	.byte	0x04, 0x2f
        /*004a*/ 	.short	(.L_13 - .L_12)
	.align		4
.L_12:
        /*004c*/ 	.word	index@(execute_node_assignments)
        /*0050*/ 	.word	0x00000018


	//----- nvinfo : EIATTR_FRAME_SIZE
	.align		4
.L_13:
        /*0054*/ 	.byte	0x04, 0x11
        /*0056*/ 	.short	(.L_15 - .L_14)
	.align		4
.L_14:
        /*0058*/ 	.word	index@(execute_node_assignments)
        /*005c*/ 	.word	0x00000000


	//----- nvinfo : EIATTR_REGCOUNT
	.align		4
.L_15:
        /*0060*/ 	.byte	0x04, 0x2f
        /*0062*/ 	.short	(.L_17 - .L_16)
	.align		4
.L_16:
        /*0064*/ 	.word	index@(compute_refinement_moves)
        /*0068*/ 	.word	0x0000001e


	//----- nvinfo : EIATTR_FRAME_SIZE
	.align		4
.L_17:
        /*006c*/ 	.byte	0x04, 0x11
        /*006e*/ 	.short	(.L_19 - .L_18)
	.align		4
.L_18:
        /*0070*/ 	.word	index@($__internal_3_$__cuda_sm20_div_u64)
        /*0074*/ 	.word	0x00000080


	//----- nvinfo : EIATTR_FRAME_SIZE
	.align		4
.L_19:
        /*0078*/ 	.byte	0x04, 0x11
        /*007a*/ 	.short	(.L_21 - .L_20)
	.align		4
.L_20:
        /*007c*/ 	.word	index@(compute_refinement_moves)
        /*0080*/ 	.word	0x00000080


	//----- nvinfo : EIATTR_REGCOUNT
	.align		4
.L_21:
        /*0084*/ 	.byte	0x04, 0x2f
        /*0086*/ 	.short	(.L_23 - .L_22)
	.align		4
.L_22:
        /*0088*/ 	.word	index@(execute_refinement_moves)
        /*008c*/ 	.word	0x0000001e


	//----- nvinfo : EIATTR_FRAME_SIZE
	.align		4
.L_23:
        /*0090*/ 	.byte	0x04, 0x11
        /*0092*/ 	.short	(.L_25 - .L_24)
	.align		4
.L_24:
        /*0094*/ 	.word	index@(execute_refinement_moves)
        /*0098*/ 	.word	0x00000000


	//----- nvinfo : EIATTR_REGCOUNT
	.align		4
.L_25:
        /*009c*/ 	.byte	0x04, 0x2f
        /*009e*/ 	.short	(.L_27 - .L_26)
	.align		4
.L_26:
        /*00a0*/ 	.word	index@(compute_refinement_moves_optimized)
        /*00a4*/ 	.word	0x0000001e


	//----- nvinfo : EIATTR_FRAME_SIZE
	.align		4
.L_27:
        /*00a8*/ 	.byte	0x04, 0x11
        /*00aa*/ 	.short	(.L_29 - .L_28)
	.align		4
.L_28:
        /*00ac*/ 	.word	index@($__internal_2_$__cuda_sm20_div_u64)
        /*00b0*/ 	.word	0x00000080


	//----- nvinfo : EIATTR_FRAME_SIZE
	.align		4
.L_29:
        /*00b4*/ 	.byte	0x04, 0x11
        /*00b6*/ 	.short	(.L_31 - .L_30)
	.align		4
.L_30:
        /*00b8*/ 	.word	index@(compute_refinement_moves_optimized)
        /*00bc*/ 	.word	0x00000080


	//----- nvinfo : EIATTR_REGCOUNT
	.align		4
.L_31:
        /*00c0*/ 	.byte	0x04, 0x2f
        /*00c2*/ 	.short	(.L_33 - .L_32)
	.align		4
.L_32:
        /*00c4*/ 	.word	index@(precompute_edge_flags)
        /*00c8*/ 	.word	0x0000001a


	//----- nvinfo : EIATTR_FRAME_SIZE
	.align		4
.L_33:
        /*00cc*/ 	.byte	0x04, 0x11
        /*00ce*/ 	.short	(.L_35 - .L_34)
	.align		4
.L_34:
        /*00d0*/ 	.word	index@(precompute_edge_flags)
        /*00d4*/ 	.word	0x00000000


	//----- nvinfo : EIATTR_REGCOUNT
	.align		4
.L_35:
        /*00d8*/ 	.byte	0x04, 0x2f
        /*00da*/ 	.short	(.L_37 - .L_36)
	.align		4
.L_36:
        /*00dc*/ 	.word	index@(compute_connectivity)
        /*00e0*/ 	.word	0x00000020


	//----- nvinfo : EIATTR_FRAME_SIZE
	.align		4
.L_37:
        /*00e4*/ 	.byte	0x04, 0x11
        /*00e6*/ 	.short	(.L_39 - .L_38)
	.align		4
.L_38:
        /*00e8*/ 	.word	index@(compute_connectivity)
        /*00ec*/ 	.word	0x00000000


	//----- nvinfo : EIATTR_REGCOUNT
	.align		4
.L_39:
        /*00f0*/ 	.byte	0x04, 0x2f
        /*00f2*/ 	.short	(.L_41 - .L_40)
	.align		4
.L_40:
        /*00f4*/ 	.word	index@(perturb_solution)
        /*00f8*/ 	.word	0x00000020


	//----- nvinfo : EIATTR_FRAME_SIZE
	.align		4
.L_41:
        /*00fc*/ 	.byte	0x04, 0x11
        /*00fe*/ 	.short	(.L_43 - .L_42)
	.align		4
.L_42:
        /*0100*/ 	.word	index@($__internal_1_$__cuda_sm20_rem_u64)
        /*0104*/ 	.word	0x00000000


	//----- nvinfo : EIATTR_FRAME_SIZE
	.align		4
.L_43:
        /*0108*/ 	.byte	0x04, 0x11
        /*010a*/ 	.short	(.L_45 - .L_44)
	.align		4
.L_44:
        /*010c*/ 	.word	index@(perturb_solution)
        /*0110*/ 	.word	0x00000000


	//----- nvinfo : EIATTR_REGCOUNT
	.align		4
.L_45:
        /*0114*/ 	.byte	0x04, 0x2f
        /*0116*/ 	.short	(.L_47 - .L_46)
	.align		4
.L_46:
        /*0118*/ 	.word	index@(perturb_solution_targeted)
        /*011c*/ 	.word	0x00000028


	//----- nvinfo : EIATTR_FRAME_SIZE
	.align		4
.L_47:
        /*0120*/ 	.byte	0x04, 0x11
        /*0122*/ 	.short	(.L_49 - .L_48)
	.align		4
.L_48:
        /*0124*/ 	.word	index@($__internal_0_$__cuda_sm20_rem_u64)
        /*0128*/ 	.word	0x00000000


	//----- nvinfo : EIATTR_FRAME_SIZE
	.align		4
.L_49:
        /*012c*/ 	.byte	0x04, 0x11
        /*012e*/ 	.short	(.L_51 - .L_50)
	.align		4
.L_50:
        /*0130*/ 	.word	index@(perturb_solution_targeted)
        /*0134*/ 	.word	0x00000000


	//----- nvinfo : EIATTR_REGCOUNT
	.align		4
.L_51:
        /*0138*/ 	.byte	0x04, 0x2f
        /*013a*/ 	.short	(.L_53 - .L_52)
	.align		4
.L_52:
        /*013c*/ 	.word	index@(balance_final)
        /*0140*/ 	.word	0x00000014


	//----- nvinfo : EIATTR_FRAME_SIZE
	.align		4
.L_53:
        /*0144*/ 	.byte	0x04, 0x11
        /*0146*/ 	.short	(.L_55 - .L_54)
	.align		4
.L_54:
        /*0148*/ 	.word	index@(balance_final)
        /*014c*/ 	.word	0x00000000


	//----- nvinfo : EIATTR_MIN_STACK_SIZE
	.align		4
.L_55:
        /*0150*/ 	.byte	0x04, 0x12
        /*0152*/ 	.short	(.L_57 - .L_56)
	.align		4
.L_56:
        /*0154*/ 	.word	index@(balance_final)
        /*0158*/ 	.word	0x00000000


	//----- nvinfo : EIATTR_MIN_STACK_SIZE
	.align		4
.L_57:
        /*015c*/ 	.byte	0x04, 0x12
        /*015e*/ 	.short	(.L_59 - .L_58)
	.align		4
.L_58:
        /*0160*/ 	.word	index@(perturb_solution_targeted)
        /*0164*/ 	.word	0x00000000


	//----- nvinfo : EIATTR_MIN_STACK_SIZE
	.align		4
.L_59:
        /*0168*/ 	.byte	0x04, 0x12
        /*016a*/ 	.short	(.L_61 - .L_60)
	.align		4
.L_60:
        /*016c*/ 	.word	index@(perturb_solution)
        /*0170*/ 	.word	0x00000000


	//----- nvinfo : EIATTR_MIN_STACK_SIZE
	.align		4
.L_61:
        /*0174*/ 	.byte	0x04, 0x12
        /*0176*/ 	.short	(.L_63 - .L_62)
	.align		4
.L_62:
        /*0178*/ 	.word	index@(compute_connectivity)
        /*017c*/ 	.word	0x00000000


	//----- nvinfo : EIATTR_MIN_STACK_SIZE
	.align		4
.L_63:
        /*0180*/ 	.byte	0x04, 0x12
        /*0182*/ 	.short	(.L_65 - .L_64)
	.align		4
.L_64:
        /*0184*/ 	.word	index@(precompute_edge_flags)
        /*0188*/ 	.word	0x00000000


	//----- nvinfo : EIATTR_MIN_STACK_SIZE
	.align		4
.L_65:
        /*018c*/ 	.byte	0x04, 0x12
        /*018e*/ 	.short	(.L_67 - .L_66)
	.align		4
.L_66:
        /*0190*/ 	.word	index@(compute_refinement_moves_optimized)
        /*0194*/ 	.word	0x00000080


	//----- nvinfo : EIATTR_MIN_STACK_SIZE
	.align		4
.L_67:
        /*0198*/ 	.byte	0x04, 0x12
        /*019a*/ 	.short	(.L_69 - .L_68)
	.align		4
.L_68:
        /*019c*/ 	.word	index@(execute_refinement_moves)
        /*01a0*/ 	.word	0x00000000


	//----- nvinfo : EIATTR_MIN_STACK_SIZE
	.align		4
.L_69:
        /*01a4*/ 	.byte	0x04, 0x12
        /*01a6*/ 	.short	(.L_71 - .L_70)
	.align		4
.L_70:
        /*01a8*/ 	.word	index@(compute_refinement_moves)
        /*01ac*/ 	.word	0x00000080


	//----- nvinfo : EIATTR_MIN_STACK_SIZE
	.align		4
.L_71:
        /*01b0*/ 	.byte	0x04, 0x12
        /*01b2*/ 	.short	(.L_73 - .L_72)
	.align		4
.L_72:
        /*01b4*/ 	.word	index@(execute_node_assignments)
        /*01b8*/ 	.word	0x00000000


	//----- nvinfo : EIATTR_MIN_STACK_SIZE
	.align		4
.L_73:
        /*01bc*/ 	.byte	0x04, 0x12
        /*01be*/ 	.short	(.L_75 - .L_74)
	.align		4
.L_74:
        /*01c0*/ 	.word	index@(compute_node_preferences)
        /*01c4*/ 	.word	0x00000100


	//----- nvinfo : EIATTR_MIN_STACK_SIZE
	.align		4
.L_75:
        /*01c8*/ 	.byte	0x04, 0x12
        /*01ca*/ 	.short	(.L_77 - .L_76)
	.align		4
.L_76:
        /*01cc*/ 	.word	index@(hyperedge_clustering)
        /*01d0*/ 	.word	0x00000000


	//----- nvinfo : EIATTR_MIN_STACK_SIZE
	.align		4
.L_77:
        /*01d4*/ 	.byte	0x04, 0x12
        /*01d6*/ 	.short	(.L_79 - .L_78)
	.align		4
.L_78:
        /*01d8*/ 	.word	index@(reset_counters)
        /*01dc*/ 	.word	0x00000000
.L_79:


//--------------------- .nv.compat                --------------------------
	.section	.nv.compat,"",@"SHT_CUDA_COMPAT_INFO"
	.align	4
        /*0000*/ 	.byte	0x02, 0x09, 0x00, 0x00, 0x02, 0x02, 0x01, 0x00, 0x02, 0x05, 0x05, 0x00, 0x03, 0x07, 0x01, 0x01
        /*0010*/ 	.byte	0x02, 0x03, 0x00, 0x00, 0x02, 0x06, 0x01, 0x00, 0x04, 0x0b, 0x08, 0x00, 0x09, 0x00, 0x00, 0x00
        /*0020*/ 	.byte	0x00, 0x00, 0x00, 0x00


//--------------------- .nv.info.balance_final    --------------------------
	.section	.nv.info.balance_final,"",@"SHT_CUDA_INFO"
	.sectionflags	@""
	.align	4


	//----- nvinfo : EIATTR_CUDA_API_VERSION
	.align		4
        /*0000*/ 	.byte	0x04, 0x37
        /*0002*/ 	.short	(.L_81 - .L_80)
.L_80:
        /*0004*/ 	.word	0x00000082


	//----- nvinfo : EIATTR_KPARAM_INFO
	.align		4
.L_81:
        /*0008*/ 	.byte	0x04, 0x17
        /*000a*/ 	.short	(.L_83 - .L_82)
.L_82:
        /*000c*/ 	.word	0x00000000
        /*0010*/ 	.short	0x0005
        /*0012*/ 	.short	0x0018
        /*0014*/ 	.byte	0x00, 0xf5, 0x21, 0x00


	//----- nvinfo : EIATTR_KPARAM_INFO
	.align		4
.L_83:
        /*0018*/ 	.byte	0x04, 0x17
        /*001a*/ 	.short	(.L_85 - .L_84)
.L_84:
        /*001c*/ 	.word	0x00000000
        /*0020*/ 	.short	0x0004
        /*0022*/ 	.short	0x0010
        /*0024*/ 	.byte	0x00, 0xf5, 0x21, 0x00


	//----- nvinfo : EIATTR_KPARAM_INFO
	.align		4
.L_85:
        /*0028*/ 	.byte	0x04, 0x17
        /*002a*/ 	.short	(.L_87 - .L_86)
.L_86:
        /*002c*/ 	.word	0x00000000
        /*0030*/ 	.short	0x0003
        /*0032*/ 	.short	0x000c
        /*0034*/ 	.byte	0x00, 0xf0, 0x11, 0x00


	//----- nvinfo : EIATTR_KPARAM_INFO
	.align		4
.L_87:
        /*0038*/ 	.byte	0x04, 0x17
        /*003a*/ 	.short	(.L_89 - .L_88)
.L_88:
        /*003c*/ 	.word	0x00000000
        /*0040*/ 	.short	0x0002
        /*0042*/ 	.short	0x0008
        /*0044*/ 	.byte	0x00, 0xf0, 0x11, 0x00


	//----- nvinfo : EIATTR_KPARAM_INFO
	.align		4
.L_89:
        /*0048*/ 	.byte	0x04, 0x17
        /*004a*/ 	.short	(.L_91 - .L_90)
.L_90:
        /*004c*/ 	.word	0x00000000
        /*0050*/ 	.short	0x0001
        /*0052*/ 	.short	0x0004
        /*0054*/ 	.byte	0x00, 0xf0, 0x11, 0x00


	//----- nvinfo : EIATTR_KPARAM_INFO
	.align		4
.L_91:
        /*0058*/ 	.byte	0x04, 0x17
        /*005a*/ 	.short	(.L_93 - .L_92)
.L_92:
        /*005c*/ 	.word	0x00000000
        /*0060*/ 	.short	0x0000
        /*0062*/ 	.short	0x0000
        /*0064*/ 	.byte	0x00, 0xf0, 0x11, 0x00


	//----- nvinfo : EIATTR_SPARSE_MMA_MASK
	.align		4
.L_93:
        /*0068*/ 	.byte	0x03, 0x50
        /*006a*/ 	.short	0x0000


	//----- nvinfo : EIATTR_MAXREG_COUNT
	.align		4
        /*006c*/ 	.byte	0x03, 0x1b
        /*006e*/ 	.short	0x00ff


	//----- nvinfo : EIATTR_MERCURY_ISA_VERSION
	.align		4
        /*0070*/ 	.byte	0x03, 0x5f
        /*0072*/ 	.short	0x0101


	//----- nvinfo : EIATTR_VRC_CTA_INIT_COUNT
	.align		4
        /*0074*/ 	.byte	0x02, 0x4a
	.zero		1
	.zero		1


	//----- nvinfo : EIATTR_EXIT_INSTR_OFFSETS
	.align		4
        /*0078*/ 	.byte	0x04, 0x1c
        /*007a*/ 	.short	(.L_95 - .L_94)


	//   ....[0]....
.L_94:
        /*007c*/ 	.word	0x00000040


	//   ....[1]....
        /*0080*/ 	.word	0x00000080


	//   ....[2]....
        /*0084*/ 	.word	0x00000730


	//----- nvinfo : EIATTR_CBANK_PARAM_SIZE
	.align		4
.L_95:
        /*0088*/ 	.byte	0x03, 0x19
        /*008a*/ 	.short	0x0020


	//----- nvinfo : EIATTR_PARAM_CBANK
	.align		4
        /*008c*/ 	.byte	0x04, 0x0a
        /*008e*/ 	.short	(.L_97 - .L_96)
	.align		4
.L_96:
        /*0090*/ 	.word	index@(.nv.constant0.balance_final)
        /*0094*/ 	.short	0x0380
        /*0096*/ 	.short	0x0020


	//----- nvinfo : EIATTR_SW_WAR
	.align		4
.L_97:
        /*0098*/ 	.byte	0x04, 0x36
        /*009a*/ 	.short	(.L_99 - .L_98)
.L_98:
        /*009c*/ 	.word	0x00000008
.L_99:


//--------------------- .nv.info.perturb_solution_targeted --------------------------
	.section	.nv.info.perturb_solution_targeted,"",@"SHT_CUDA_INFO"
	.sectionflags	@""
	.align	4


	//----- nvinfo : EIATTR_CUDA_API_VERSION
	.align		4
        /*0000*/ 	.byte	0x04, 0x37
        /*0002*/ 	.short	(.L_101 - .L_100)
.L_100:
        /*0004*/ 	.word	0x00000082


	//----- nvinfo : EIATTR_KPARAM_INFO
	.align		4
.L_101:
        /*0008*/ 	.byte	0x04, 0x17
        /*000a*/ 	.short	(.L_103 - .L_102)
.L_102:
        /*000c*/ 	.word	0x00000000
        /*0010*/ 	.short	0x000a
        /*0012*/ 	.short	0x0040
        /*0014*/ 	.byte	0x00, 0xf0, 0x21, 0x00


	//----- nvinfo : EIATTR_KPARAM_INFO
	.align		4
.L_103:
        /*0018*/ 	.byte	0x04, 0x17
        /*001a*/ 	.short	(.L_105 - .L_104)
.L_104:
        /*001c*/ 	.word	0x00000000
        /*0020*/ 	.short	0x0009
        /*0022*/ 	.short	0x0038
        /*0024*/ 	.byte	0x00, 0xf5, 0x21, 0x00


	//----- nvinfo : EIATTR_KPARAM_INFO
	.align		4
.L_105:
        /*0028*/ 	.byte	0x04, 0x17
        /*002a*/ 	.short	(.L_107 - .L_106)
.L_106:
        /*002c*/ 	.word	0x00000000
        /*0030*/ 	.short	0x0008
        /*0032*/ 	.short	0x0030
        /*0034*/ 	.byte	0x00, 0xf5, 0x21, 0x00


	//----- nvinfo : EIATTR_KPARAM_INFO
	.align		4
.L_107:
        /*0038*/ 	.byte	0x04, 0x17
        /*003a*/ 	.short	(.L_109 - .L_108)
.L_108:
        /*003c*/ 	.word	0x00000000
        /*0040*/ 	.short	0x0007
        /*0042*/ 	.short	0x0028
        /*0044*/ 	.byte	0x00, 0xf5, 0x21, 0x00


	//----- nvinfo : EIATTR_KPARAM_INFO
	.align		4
.L_109:
        /*0048*/ 	.byte	0x04, 0x17
        /*004a*/ 	.short	(.L_111 - .L_110)
.L_110:
        /*004c*/ 	.word	0x00000000
        /*0050*/ 	.short	0x0006
        /*0052*/ 	.short	0x0020
        /*0054*/ 	.byte	0x00, 0xf5, 0x21, 0x00


	//----- nvinfo : EIATTR_KPARAM_INFO
	.align		4
.L_111:
        /*0058*/ 	.byte	0x04, 0x17
        /*005a*/ 	.short	(.L_113 - .L_112)
.L_112:
        /*005c*/ 	.word	0x00000000
        /*0060*/ 	.short	0x0005
        /*0062*/ 	.short	0x0018
        /*0064*/ 	.byte	0x00, 0xf5, 0x21, 0x00


	//----- nvinfo : EIATTR_KPARAM_INFO
	.align		4
.L_113:
        /*0068*/ 	.byte	0x04, 0x17
        /*006a*/ 	.short	(.L_115 - .L_114)
.L_114:
        /*006c*/ 	.word	0x00000000
        /*0070*/ 	.short	0x0004
        /*0072*/ 	.short	0x0010
        /*0074*/ 	.byte	0x00, 0xf0, 0x11, 0x00


	//----- nvinfo : EIATTR_KPARAM_INFO
	.align		4
.L_115:
        /*0078*/ 	.byte	0x04, 0x17
        /*007a*/ 	.short	(.L_117 - .L_116)
.L_116:
        /*007c*/ 	.word	0x00000000
        /*0080*/ 	.short	0x0003
        /*0082*/ 	.short	0x000c
        /*0084*/ 	.byte	0x00, 0xf0, 0x11, 0x00


	//----- nvinfo : EIATTR_KPARAM_INFO
	.align		4
.L_117:
        /*0088*/ 	.byte	0x04, 0x17
        /*008a*/ 	.short	(.L_119 - .L_118)
.L_118:
        /*008c*/ 	.word	0x00000000
        /*0090*/ 	.short	0x0002
        /*0092*/ 	.short	0x0008
        /*0094*/ 	.byte	0x00, 0xf0, 0x11, 0x00


	//----- nvinfo : EIATTR_KPARAM_INFO
	.align		4
.L_119:
        /*0098*/ 	.byte	0x04, 0x17
        /*009a*/ 	.short	(.L_121 - .L_120)
.L_120:
        /*009c*/ 	.word	0x00000000
        /*00a0*/ 	.short	0x0001
        /*00a2*/ 	.short	0x0004
        /*00a4*/ 	.byte	0x00, 0xf0, 0x11, 0x00


	//----- nvinfo : EIATTR_KPARAM_INFO
	.align		4
.L_121:
        /*00a8*/ 	.byte	0x04, 0x17
        /*00aa*/ 	.short	(.L_123 - .L_122)
.L_122:
        /*00ac*/ 	.word	0x00000000
        /*00b0*/ 	.short	0x0000
        /*00b2*/ 	.short	0x0000
        /*00b4*/ 	.byte	0x00, 0xf0, 0x11, 0x00


	//----- nvinfo : EIATTR_SPARSE_MMA_MASK
	.align		4
.L_123:
        /*00b8*/ 	.byte	0x03, 0x50
        /*00ba*/ 	.short	0x0000


	//----- nvinfo : EIATTR_MAXREG_COUNT
	.align		4
        /*00bc*/ 	.byte	0x03, 0x1b
        /*00be*/ 	.short	0x00ff


	//----- nvinfo : EIATTR_EXTERNS
	.align		4
        /*00c0*/ 	.byte	0x04, 0x0f
        /*00c2*/ 	.short	(.L_125 - .L_124)


	//   ....[0]....
	.align		4
.L_124:
        /*00c4*/ 	.word	index@(malloc)


	//   ....[1]....
	.align		4
        /*00c8*/ 	.word	index@(free)


	//----- nvinfo : EIATTR_MERCURY_ISA_VERSION
	.align		4
.L_125:
        /*00cc*/ 	.byte	0x03, 0x5f
        /*00ce*/ 	.short	0x0101


	//----- nvinfo : EIATTR_VRC_CTA_INIT_COUNT
	.align		4
        /*00d0*/ 	.byte	0x02, 0x4a
	.zero		1
	.zero		1


	//----- nvinfo : EIATTR_SYSCALL_OFFSETS
	.align		4
        /*00d4*/ 	.byte	0x04, 0x46
        /*00d6*/ 	.short	(.L_127 - .L_126)


	//   ....[0]....
.L_126:
        /*00d8*/ 	.word	0x00000140


	//   ....[1]....
        /*00dc*/ 	.word	0x00001730


	//----- nvinfo : EIATTR_EXIT_INSTR_OFFSETS
	.align		4
.L_127:
        /*00e0*/ 	.byte	0x04, 0x1c
        /*00e2*/ 	.short	(.L_129 - .L_128)


	//   ....[0]....
.L_128:
        /*00e4*/ 	.word	0x00000040


	//   ....[1]....
        /*00e8*/ 	.word	0x00001740


	//----- nvinfo : EIATTR_CRS_STACK_SIZE
	.align		4
.L_129:
        /*00ec*/ 	.byte	0x04, 0x1e
        /*00ee*/ 	.short	(.L_131 - .L_130)
.L_130:
        /*00f0*/ 	.word	0x00000000


	//----- nvinfo : EIATTR_CBANK_PARAM_SIZE
	.align		4
.L_131:
        /*00f4*/ 	.byte	0x03, 0x19
        /*00f6*/ 	.short	0x0048


	//----- nvinfo : EIATTR_PARAM_CBANK
	.align		4
        /*00f8*/ 	.byte	0x04, 0x0a
        /*00fa*/ 	.short	(.L_133 - .L_132)
	.align		4
.L_132:
        /*00fc*/ 	.word	index@(.nv.constant0.perturb_solution_targeted)
        /*0100*/ 	.short	0x0380
        /*0102*/ 	.short	0x0048


	//----- nvinfo : EIATTR_SW_WAR
	.align		4
.L_133:
        /*0104*/ 	.byte	0x04, 0x36
        /*0106*/ 	.short	(.L_135 - .L_134)
.L_134:
        /*0108*/ 	.word	0x00000008
.L_135:


//--------------------- .nv.info.perturb_solution --------------------------
	.section	.nv.info.perturb_solution,"",@"SHT_CUDA_INFO"
	.sectionflags	@""
	.align	4


	//----- nvinfo : EIATTR_CUDA_API_VERSION
	.align		4
        /*0000*/ 	.byte	0x04, 0x37
        /*0002*/ 	.short	(.L_137 - .L_136)
.L_136:
        /*0004*/ 	.word	0x00000082


	//----- nvinfo : EIATTR_KPARAM_INFO
	.align		4
.L_137:
        /*0008*/ 	.byte	0x04, 0x17
        /*000a*/ 	.short	(.L_139 - .L_138)
.L_138:
        /*000c*/ 	.word	0x00000000
        /*0010*/ 	.short	0x0006
        /*0012*/ 	.short	0x0020
        /*0014*/ 	.byte	0x00, 0xf0, 0x21, 0x00


	//----- nvinfo : EIATTR_KPARAM_INFO
	.align		4
.L_139:
        /*0018*/ 	.byte	0x04, 0x17
        /*001a*/ 	.short	(.L_141 - .L_140)
.L_140:
        /*001c*/ 	.word	0x00000000
        /*0020*/ 	.short	0x0005
        /*0022*/ 	.short	0x0018
        /*0024*/ 	.byte	0x00, 0xf5, 0x21, 0x00


	//----- nvinfo : EIATTR_KPARAM_INFO
	.align		4
.L_141:
        /*0028*/ 	.byte	0x04, 0x17
        /*002a*/ 	.short	(.L_143 - .L_142)
.L_142:
        /*002c*/ 	.word	0x00000000
        /*0030*/ 	.short	0x0004
        /*0032*/ 	.short	0x0010
        /*0034*/ 	.byte	0x00, 0xf5, 0x21, 0x00


	//----- nvinfo : EIATTR_KPARAM_INFO
	.align		4
.L_143:
        /*0038*/ 	.byte	0x04, 0x17
        /*003a*/ 	.short	(.L_145 - .L_144)
.L_144:
        /*003c*/ 	.word	0x00000000
        /*0040*/ 	.short	0x0003
        /*0042*/ 	.short	0x000c
        /*0044*/ 	.byte	0x00, 0xf0, 0x11, 0x00


	//----- nvinfo : EIATTR_KPARAM_INFO
	.align		4
.L_145:
        /*0048*/ 	.byte	0x04, 0x17
        /*004a*/ 	.short	(.L_147 - .L_146)
.L_146:
        /*004c*/ 	.word	0x00000000
        /*0050*/ 	.short	0x0002
        /*0052*/ 	.short	0x0008
        /*0054*/ 	.byte	0x00, 0xf0, 0x11, 0x00


	//----- nvinfo : EIATTR_KPARAM_INFO
	.align		4
.L_147:
        /*0058*/ 	.byte	0x04, 0x17
        /*005a*/ 	.short	(.L_149 - .L_148)
.L_148:
        /*005c*/ 	.word	0x00000000
        /*0060*/ 	.short	0x0001
        /*0062*/ 	.short	0x0004
        /*0064*/ 	.byte	0x00, 0xf0, 0x11, 0x00


	//----- nvinfo : EIATTR_KPARAM_INFO
	.align		4
.L_149:
        /*0068*/ 	.byte	0x04, 0x17
        /*006a*/ 	.short	(.L_151 - .L_150)
.L_150:
        /*006c*/ 	.word	0x00000000
        /*0070*/ 	.short	0x0000
        /*0072*/ 	.short	0x0000
        /*0074*/ 	.byte	0x00, 0xf0, 0x11, 0x00


	//----- nvinfo : EIATTR_SPARSE_MMA_MASK
	.align		4
.L_151:
        /*0078*/ 	.byte	0x03, 0x50
        /*007a*/ 	.short	0x0000


	//----- nvinfo : EIATTR_MAXREG_COUNT
	.align		4
        /*007c*/ 	.byte	0x03, 0x1b
        /*007e*/ 	.short	0x00ff


	//----- nvinfo : EIATTR_MERCURY_ISA_VERSION
	.align		4
        /*0080*/ 	.byte	0x03, 0x5f
        /*0082*/ 	.short	0x0101


	//----- nvinfo : EIATTR_VRC_CTA_INIT_COUNT
	.align		4
        /*0084*/ 	.byte	0x02, 0x4a
	.zero		1
	.zero		1


	//----- nvinfo : EIATTR_EXIT_INSTR_OFFSETS
	.align		4
        /*0088*/ 	.byte	0x04, 0x1c
        /*008a*/ 	.short	(.L_153 - .L_152)


	//   ....[0]....
.L_152:
        /*008c*/ 	.word	0x00000050


	//   ....[1]....
        /*0090*/ 	.word	0x000000b0


	//   ....[2]....
        /*0094*/ 	.word	0x000007f0


	//----- nvinfo : EIATTR_CRS_STACK_SIZE
	.align		4
.L_153:
        /*0098*/ 	.byte	0x04, 0x1e
        /*009a*/ 	.short	(.L_155 - .L_154)
.L_154:
        /*009c*/ 	.word	0x00000000


	//----- nvinfo : EIATTR_CBANK_PARAM_SIZE
	.align		4
.L_155:
        /*00a0*/ 	.byte	0x03, 0x19
        /*00a2*/ 	.short	0x0028


	//----- nvinfo : EIATTR_PARAM_CBANK
	.align		4
        /*00a4*/ 	.byte	0x04, 0x0a
        /*00a6*/ 	.short	(.L_157 - .L_156)
	.align		4
.L_156:
        /*00a8*/ 	.word	index@(.nv.constant0.perturb_solution)
        /*00ac*/ 	.short	0x0380
        /*00ae*/ 	.short	0x0028


	//----- nvinfo : EIATTR_SW_WAR
	.align		4
.L_157:
        /*00b0*/ 	.byte	0x04, 0x36
        /*00b2*/ 	.short	(.L_159 - .L_158)
.L_158:
        /*00b4*/ 	.word	0x00000008
.L_159:


//--------------------- .nv.info.compute_connectivity --------------------------
	.section	.nv.info.compute_connectivity,"",@"SHT_CUDA_INFO"
	.sectionflags	@""
	.align	4


	//----- nvinfo : EIATTR_CUDA_API_VERSION
	.align		4
        /*0000*/ 	.byte	0x04, 0x37
        /*0002*/ 	.short	(.L_161 - .L_160)
.L_160:
        /*0004*/ 	.word	0x00000082


	//----- nvinfo : EIATTR_KPARAM_INFO
	.align		4
.L_161:
        /*0008*/ 	.byte	0x04, 0x17
        /*000a*/ 	.short	(.L_163 - .L_162)
.L_162:
        /*000c*/ 	.word	0x00000000
        /*0010*/ 	.short	0x0004
        /*0012*/ 	.short	0x0020
        /*0014*/ 	.byte	0x00, 0xf5, 0x21, 0x00


	//----- nvinfo : EIATTR_KPARAM_INFO
	.align		4
.L_163:
        /*0018*/ 	.byte	0x04, 0x17
        /*001a*/ 	.short	(.L_165 - .L_164)
.L_164:
        /*001c*/ 	.word	0x00000000
        /*0020*/ 	.short	0x0003
        /*0022*/ 	.short	0x0018
        /*0024*/ 	.byte	0x00, 0xf5, 0x21, 0x00


	//----- nvinfo : EIATTR_KPARAM_INFO
	.align		4
.L_165:
        /*0028*/ 	.byte	0x04, 0x17
        /*002a*/ 	.short	(.L_167 - .L_166)
.L_166:
        /*002c*/ 	.word	0x00000000
        /*0030*/ 	.short	0x0002
        /*0032*/ 	.short	0x0010
        /*0034*/ 	.byte	0x00, 0xf5, 0x21, 0x00


	//----- nvinfo : EIATTR_KPARAM_INFO
	.align		4
.L_167:
        /*0038*/ 	.byte	0x04, 0x17
        /*003a*/ 	.short	(.L_169 - .L_168)
.L_168:
        /*003c*/ 	.word	0x00000000
        /*0040*/ 	.short	0x0001
        /*0042*/ 	.short	0x0008
        /*0044*/ 	.byte	0x00, 0xf5, 0x21, 0x00


	//----- nvinfo : EIATTR_KPARAM_INFO
	.align		4
.L_169:
        /*0048*/ 	.byte	0x04, 0x17
        /*004a*/ 	.short	(.L_171 - .L_170)
.L_170:
        /*004c*/ 	.word	0x00000000
        /*0050*/ 	.short	0x0000
        /*0052*/ 	.short	0x0000
        /*0054*/ 	.byte	0x00, 0xf0, 0x11, 0x00


	//----- nvinfo : EIATTR_SPARSE_MMA_MASK
	.align		4
.L_171:
        /*0058*/ 	.byte	0x03, 0x50
        /*005a*/ 	.short	0x0000


	//----- nvinfo : EIATTR_MAXREG_COUNT
	.align		4
        /*005c*/ 	.byte	0x03, 0x1b
        /*005e*/ 	.short	0x00ff


	//----- nvinfo : EIATTR_MERCURY_ISA_VERSION
	.align		4
        /*0060*/ 	.byte	0x03, 0x5f
        /*0062*/ 	.short	0x0101


	//----- nvinfo : EIATTR_VRC_CTA_INIT_COUNT
	.align		4
        /*0064*/ 	.byte	0x02, 0x4a
	.zero		1
	.zero		1


	//----- nvinfo : EIATTR_EXIT_INSTR_OFFSETS
	.align		4
        /*0068*/ 	.byte	0x04, 0x1c
        /*006a*/ 	.short	(.L_173 - .L_172)


	//   ....[0]....
.L_172:
        /*006c*/ 	.word	0x00000070


	//   ....[1]....
        /*0070*/ 	.word	0x000015b0


	//----- nvinfo : EIATTR_CRS_STACK_SIZE
	.align		4
.L_173:
        /*0074*/ 	.byte	0x04, 0x1e
        /*0076*/ 	.short	(.L_175 - .L_174)
.L_174:
        /*0078*/ 	.word	0x00000000


	//----- nvinfo : EIATTR_CBANK_PARAM_SIZE
	.align		4
.L_175:
        /*007c*/ 	.byte	0x03, 0x19
        /*007e*/ 	.short	0x0028


	//----- nvinfo : EIATTR_PARAM_CBANK
	.align		4
        /*0080*/ 	.byte	0x04, 0x0a
        /*0082*/ 	.short	(.L_177 - .L_176)
	.align		4
.L_176:
        /*0084*/ 	.word	index@(.nv.constant0.compute_connectivity)
        /*0088*/ 	.short	0x0380
        /*008a*/ 	.short	0x0028


	//----- nvinfo : EIATTR_SW_WAR
	.align		4
.L_177:
        /*008c*/ 	.byte	0x04, 0x36
        /*008e*/ 	.short	(.L_179 - .L_178)
.L_178:
        /*0090*/ 	.word	0x00000008
.L_179:


//--------------------- .nv.info.precompute_edge_flags --------------------------
	.section	.nv.info.precompute_edge_flags,"",@"SHT_CUDA_INFO"
	.sectionflags	@""
	.align	4


	//----- nvinfo : EIATTR_CUDA_API_VERSION
	.align		4
        /*0000*/ 	.byte	0x04, 0x37
        /*0002*/ 	.short	(.L_181 - .L_180)
.L_180:
        /*0004*/ 	.word	0x00000082


	//----- nvinfo : EIATTR_KPARAM_INFO
	.align		4
.L_181:
        /*0008*/ 	.byte	0x04, 0x17
        /*000a*/ 	.short	(.L_183 - .L_182)
.L_182:
        /*000c*/ 	.word	0x00000000
        /*0010*/ 	.short	0x0006
        /*0012*/ 	.short	0x0028
        /*0014*/ 	.byte	0x00, 0xf5, 0x21, 0x00


	//----- nvinfo : EIATTR_KPARAM_INFO
	.align		4
.L_183:
        /*0018*/ 	.byte	0x04, 0x17
        /*001a*/ 	.short	(.L_185 - .L_184)
.L_184:
        /*001c*/ 	.word	0x00000000
        /*0020*/ 	.short	0x0005
        /*0022*/ 	.short	0x0020
        /*0024*/ 	.byte	0x00, 0xf5, 0x21, 0x00


	//----- nvinfo : EIATTR_KPARAM_INFO
	.align		4
.L_185:
        /*0028*/ 	.byte	0x04, 0x17
        /*002a*/ 	.short	(.L_187 - .L_186)
.L_186:
        /*002c*/ 	.word	0x00000000
        /*0030*/ 	.short	0x0004
        /*0032*/ 	.short	0x0018
        /*0034*/ 	.byte	0x00, 0xf5, 0x21, 0x00


	//----- nvinfo : EIATTR_KPARAM_INFO
	.align		4
.L_187:
        /*0038*/ 	.byte	0x04, 0x17
        /*003a*/ 	.short	(.L_189 - .L_188)
.L_188:
        /*003c*/ 	.word	0x00000000
        /*0040*/ 	.short	0x0003
        /*0042*/ 	.short	0x0010
        /*0044*/ 	.byte	0x00, 0xf5, 0x21, 0x00


	//----- nvinfo : EIATTR_KPARAM_INFO
	.align		4
.L_189:
        /*0048*/ 	.byte	0x04, 0x17
        /*004a*/ 	.short	(.L_191 - .L_190)
.L_190:
        /*004c*/ 	.word	0x00000000
        /*0050*/ 	.short	0x0002
        /*0052*/ 	.short	0x0008
        /*0054*/ 	.byte	0x00, 0xf5, 0x21, 0x00


	//----- nvinfo : EIATTR_KPARAM_INFO
	.align		4
.L_191:
        /*0058*/ 	.byte	0x04, 0x17
        /*005a*/ 	.short	(.L_193 - .L_192)
.L_192:
        /*005c*/ 	.word	0x00000000
        /*0060*/ 	.short	0x0001
        /*0062*/ 	.short	0x0004
        /*0064*/ 	.byte	0x00, 0xf0, 0x11, 0x00


	//----- nvinfo : EIATTR_KPARAM_INFO
	.align		4
.L_193:
        /*0068*/ 	.byte	0x04, 0x17
        /*006a*/ 	.short	(.L_195 - .L_194)
.L_194:
        /*006c*/ 	.word	0x00000000
        /*0070*/ 	.short	0x0000
        /*0072*/ 	.short	0x0000
        /*0074*/ 	.byte	0x00, 0xf0, 0x11, 0x00


	//----- nvinfo : EIATTR_SPARSE_MMA_MASK
	.align		4
.L_195:
        /*0078*/ 	.byte	0x03, 0x50
        /*007a*/ 	.short	0x0000


	//----- nvinfo : EIATTR_MAXREG_COUNT
	.align		4
        /*007c*/ 	.byte	0x03, 0x1b
        /*007e*/ 	.short	0x00ff


	//----- nvinfo : EIATTR_MERCURY_ISA_VERSION
	.align		4
        /*0080*/ 	.byte	0x03, 0x5f
        /*0082*/ 	.short	0x0101


	//----- nvinfo : EIATTR_VRC_CTA_INIT_COUNT
	.align		4
        /*0084*/ 	.byte	0x02, 0x4a
	.zero		1
	.zero		1


	//----- nvinfo : EIATTR_EXIT_INSTR_OFFSETS
	.align		4
        /*0088*/ 	.byte	0x04, 0x1c
        /*008a*/ 	.short	(.L_197 - .L_196)


	//   ....[0]....
.L_196:
        /*008c*/ 	.word	0x00000070


	//   ....[1]....
        /*0090*/ 	.word	0x000008d0


	//----- nvinfo : EIATTR_CRS_STACK_SIZE
	.align		4
.L_197:
        /*0094*/ 	.byte	0x04, 0x1e
        /*0096*/ 	.short	(.L_199 - .L_198)
.L_198:
        /*0098*/ 	.word	0x00000000


	//----- nvinfo : EIATTR_CBANK_PARAM_SIZE
	.align		4
.L_199:
        /*009c*/ 	.byte	0x03, 0x19
        /*009e*/ 	.short	0x0030


	//----- nvinfo : EIATTR_PARAM_CBANK
	.align		4
        /*00a0*/ 	.byte	0x04, 0x0a
        /*00a2*/ 	.short	(.L_201 - .L_200)
	.align		4
.L_200:
        /*00a4*/ 	.word	index@(.nv.constant0.precompute_edge_flags)
        /*00a8*/ 	.short	0x0380
        /*00aa*/ 	.short	0x0030


	//----- nvinfo : EIATTR_SW_WAR
	.align		4
.L_201:
        /*00ac*/ 	.byte	0x04, 0x36
        /*00ae*/ 	.short	(.L_203 - .L_202)
.L_202:
        /*00b0*/ 	.word	0x00000008
.L_203:


//--------------------- .nv.info.compute_refinement_moves_optimized --------------------------
	.section	.nv.info.compute_refinement_moves_optimized,"",@"SHT_CUDA_INFO"
	.sectionflags	@""
	.align	4


	//----- nvinfo : EIATTR_CUDA_API_VERSION
	.align		4
        /*0000*/ 	.byte	0x04, 0x37
        /*0002*/ 	.short	(.L_205 - .L_204)
.L_204:
        /*0004*/ 	.word	0x00000082


	//----- nvinfo : EIATTR_KPARAM_INFO
	.align		4
.L_205:
        /*0008*/ 	.byte	0x04, 0x17
        /*000a*/ 	.short	(.L_207 - .L_206)
.L_206:
        /*000c*/ 	.word	0x00000000
        /*0010*/ 	.short	0x000a
        /*0012*/ 	.short	0x0048
        /*0014*/ 	.byte	0x00, 0xf5, 0x21, 0x00


	//----- nvinfo : EIATTR_KPARAM_INFO
	.align		4
.L_207:
        /*0018*/ 	.byte	0x04, 0x17
        /*001a*/ 	.short	(.L_209 - .L_208)
.L_208:
        /*001c*/ 	.word	0x00000000
        /*0020*/ 	.short	0x0009
        /*0022*/ 	.short	0x0040
        /*0024*/ 	.byte	0x00, 0xf5, 0x21, 0x00


	//----- nvinfo : EIATTR_KPARAM_INFO
	.align		4
.L_209:
        /*0028*/ 	.byte	0x04, 0x17
        /*002a*/ 	.short	(.L_211 - .L_210)
.L_210:
        /*002c*/ 	.word	0x00000000
        /*0030*/ 	.short	0x0008
        /*0032*/ 	.short	0x0038
        /*0034*/ 	.byte	0x00, 0xf5, 0x21, 0x00


	//----- nvinfo : EIATTR_KPARAM_INFO
	.align		4
.L_211:
        /*0038*/ 	.byte	0x04, 0x17
        /*003a*/ 	.short	(.L_213 - .L_212)
.L_212:
        /*003c*/ 	.word	0x00000000
        /*0040*/ 	.short	0x0007
        /*0042*/ 	.short	0x0030
        /*0044*/ 	.byte	0x00, 0xf5, 0x21, 0x00


	//----- nvinfo : EIATTR_KPARAM_INFO
	.align		4
.L_213:
        /*0048*/ 	.byte	0x04, 0x17
        /*004a*/ 	.short	(.L_215 - .L_214)
.L_214:
        /*004c*/ 	.word	0x00000000
        /*0050*/ 	.short	0x0006
        /*0052*/ 	.short	0x0028
        /*0054*/ 	.byte	0x00, 0xf5, 0x21, 0x00


	//----- nvinfo : EIATTR_KPARAM_INFO
	.align		4
.L_215:
        /*0058*/ 	.byte	0x04, 0x17
        /*005a*/ 	.short	(.L_217 - .L_216)
.L_216:
        /*005c*/ 	.word	0x00000000
        /*0060*/ 	.short	0x0005
        /*0062*/ 	.short	0x0020
        /*0064*/ 	.byte	0x00, 0xf5, 0x21, 0x00


	//----- nvinfo : EIATTR_KPARAM_INFO
	.align		4
.L_217:
        /*0068*/ 	.byte	0x04, 0x17
        /*006a*/ 	.short	(.L_219 - .L_218)
.L_218:
        /*006c*/ 	.word	0x00000000
        /*0070*/ 	.short	0x0004
        /*0072*/ 	.short	0x0018
        /*0074*/ 	.byte	0x00, 0xf5, 0x21, 0x00


	//----- nvinfo : EIATTR_KPARAM_INFO
	.align		4
.L_219:
        /*0078*/ 	.byte	0x04, 0x17
        /*007a*/ 	.short	(.L_221 - .L_220)
.L_220:
        /*007c*/ 	.word	0x00000000
        /*0080*/ 	.short	0x0003
        /*0082*/ 	.short	0x0010
        /*0084*/ 	.byte	0x00, 0xf5, 0x21, 0x00


	//----- nvinfo : EIATTR_KPARAM_INFO
	.align		4
.L_221:
        /*0088*/ 	.byte	0x04, 0x17
        /*008a*/ 	.short	(.L_223 - .L_222)
.L_222:
        /*008c*/ 	.word	0x00000000
        /*0090*/ 	.short	0x0002
        /*0092*/ 	.short	0x0008
        /*0094*/ 	.byte	0x00, 0xf0, 0x11, 0x00


	//----- nvinfo : EIATTR_KPARAM_INFO
	.align		4
.L_223:
        /*0098*/ 	.byte	0x04, 0x17
        /*009a*/ 	.short	(.L_225 - .L_224)
.L_224:
        /*009c*/ 	.word	0x00000000
        /*00a0*/ 	.short	0x0001
        /*00a2*/ 	.short	0x0004
        /*00a4*/ 	.byte	0x00, 0xf0, 0x11, 0x00


	//----- nvinfo : EIATTR_KPARAM_INFO
	.align		4
.L_225:
        /*00a8*/ 	.byte	0x04, 0x17
        /*00aa*/ 	.short	(.L_227 - .L_226)
.L_226:
        /*00ac*/ 	.word	0x00000000
        /*00b0*/ 	.short	0x0000
        /*00b2*/ 	.short	0x0000
        /*00b4*/ 	.byte	0x00, 0xf0, 0x11, 0x00


	//----- nvinfo : EIATTR_SPARSE_MMA_MASK
	.align		4
.L_227:
        /*00b8*/ 	.byte	0x03, 0x50
        /*00ba*/ 	.short	0x0000


	//----- nvinfo : EIATTR_MAXREG_COUNT
	.align		4
        /*00bc*/ 	.byte	0x03, 0x1b
        /*00be*/ 	.short	0x00ff


	//----- nvinfo : EIATTR_NUM_BARRIERS
	.align		4
        /*00c0*/ 	.byte	0x02, 0x4c
        /*00c2*/ 	.byte	0x01
	.zero		1


	//----- nvinfo : EIATTR_MERCURY_ISA_VERSION
	.align		4
        /*00c4*/ 	.byte	0x03, 0x5f
        /*00c6*/ 	.short	0x0101


	//----- nvinfo : EIATTR_INT_WARP_WIDE_INSTR_OFFSETS
	.align		4
        /*00c8*/ 	.byte	0x04, 0x31
        /*00ca*/ 	.short	(.L_229 - .L_228)


	//   ....[0]....
.L_228:
        /*00cc*/ 	.word	0x00000f00


	//----- nvinfo : EIATTR_VRC_CTA_INIT_COUNT
	.align		4
.L_229:
        /*00d0*/ 	.byte	0x02, 0x4a
	.zero		1
	.zero		1


	//----- nvinfo : EIATTR_EXIT_INSTR_OFFSETS
	.align		4
        /*00d4*/ 	.byte	0x04, 0x1c
        /*00d6*/ 	.short	(.L_231 - .L_230)


	//   ....[0]....
.L_230:
        /*00d8*/ 	.word	0x00000150


	//   ....[1]....
        /*00dc*/ 	.word	0x000001d0


	//   ....[2]....
        /*00e0*/ 	.word	0x00000240


	//   ....[3]....
        /*00e4*/ 	.word	0x000002b0


	//   ....[4]....
        /*00e8*/ 	.word	0x00000ed0


	//   ....[5]....
        /*00ec*/ 	.word	0x00000fe0


	//----- nvinfo : EIATTR_CRS_STACK_SIZE
	.align		4
.L_231:
        /*00f0*/ 	.byte	0x04, 0x1e
        /*00f2*/ 	.short	(.L_233 - .L_232)
.L_232:
        /*00f4*/ 	.word	0x00000000


	//----- nvinfo : EIATTR_CBANK_PARAM_SIZE
	.align		4
.L_233:
        /*00f8*/ 	.byte	0x03, 0x19
        /*00fa*/ 	.short	0x0050


	//----- nvinfo : EIATTR_PARAM_CBANK
	.align		4
        /*00fc*/ 	.byte	0x04, 0x0a
        /*00fe*/ 	.short	(.L_235 - .L_234)
	.align		4
.L_234:
        /*0100*/ 	.word	index@(.nv.constant0.compute_refinement_moves_optimized)
        /*0104*/ 	.short	0x0380
        /*0106*/ 	.short	0x0050


	//----- nvinfo : EIATTR_SW_WAR
	.align		4
.L_235:
        /*0108*/ 	.byte	0x04, 0x36
        /*010a*/ 	.short	(.L_237 - .L_236)
.L_236:
        /*010c*/ 	.word	0x00000008
.L_237:


//--------------------- .nv.info.execute_refinement_moves --------------------------
	.section	.nv.info.execute_refinement_moves,"",@"SHT_CUDA_INFO"
	.sectionflags	@""
	.align	4


	//----- nvinfo : EIATTR_CUDA_API_VERSION
	.align		4
        /*0000*/ 	.byte	0x04, 0x37
        /*0002*/ 	.short	(.L_239 - .L_238)
.L_238:
        /*0004*/ 	.word	0x00000082


	//----- nvinfo : EIATTR_KPARAM_INFO
	.align		4
.L_239:
        /*0008*/ 	.byte	0x04, 0x17
        /*000a*/ 	.short	(.L_241 - .L_240)
.L_240:
        /*000c*/ 	.word	0x00000000
        /*0010*/ 	.short	0x0006
        /*0012*/ 	.short	0x0030
        /*0014*/ 	.byte	0x00, 0xf5, 0x21, 0x00


	//----- nvinfo : EIATTR_KPARAM_INFO
	.align		4
.L_241:
        /*0018*/ 	.byte	0x04, 0x17
        /*001a*/ 	.short	(.L_243 - .L_242)
.L_242:
        /*001c*/ 	.word	0x00000000
        /*0020*/ 	.short	0x0005
        /*0022*/ 	.short	0x0028
        /*0024*/ 	.byte	0x00, 0xf5, 0x21, 0x00


	//----- nvinfo : EIATTR_KPARAM_INFO
	.align		4
.L_243:
        /*0028*/ 	.byte	0x04, 0x17
        /*002a*/ 	.short	(.L_245 - .L_244)
.L_244:
        /*002c*/ 	.word	0x00000000
        /*0030*/ 	.short	0x0004
        /*0032*/ 	.short	0x0020
        /*0034*/ 	.byte	0x00, 0xf5, 0x21, 0x00


	//----- nvinfo : EIATTR_KPARAM_INFO
	.align		4
.L_245:
        /*0038*/ 	.byte	0x04, 0x17
        /*003a*/ 	.short	(.L_247 - .L_246)
.L_246:
        /*003c*/ 	.word	0x00000000
        /*0040*/ 	.short	0x0003
        /*0042*/ 	.short	0x0018
        /*0044*/ 	.byte	0x00, 0xf0, 0x11, 0x00


	//----- nvinfo : EIATTR_KPARAM_INFO
	.align		4
.L_247:
        /*0048*/ 	.byte	0x04, 0x17
        /*004a*/ 	.short	(.L_249 - .L_248)
.L_248:
        /*004c*/ 	.word	0x00000000
        /*0050*/ 	.short	0x0002
        /*0052*/ 	.short	0x0010
        /*0054*/ 	.byte	0x00, 0xf5, 0x21, 0x00


	//----- nvinfo : EIATTR_KPARAM_INFO
	.align		4
.L_249:
        /*0058*/ 	.byte	0x04, 0x17
        /*005a*/ 	.short	(.L_251 - .L_250)
.L_250:
        /*005c*/ 	.word	0x00000000
        /*0060*/ 	.short	0x0001
        /*0062*/ 	.short	0x0008
        /*0064*/ 	.byte	0x00, 0xf5, 0x21, 0x00


	//----- nvinfo : EIATTR_KPARAM_INFO
	.align		4
.L_251:
        /*0068*/ 	.byte	0x04, 0x17
        /*006a*/ 	.short	(.L_253 - .L_252)
.L_252:
        /*006c*/ 	.word	0x00000000
        /*0070*/ 	.short	0x0000
        /*0072*/ 	.short	0x0000
        /*0074*/ 	.byte	0x00, 0xf0, 0x11, 0x00


	//----- nvinfo : EIATTR_SPARSE_MMA_MASK
	.align		4
.L_253:
        /*0078*/ 	.byte	0x03, 0x50
        /*007a*/ 	.short	0x0000


	//----- nvinfo : EIATTR_MAXREG_COUNT
	.align		4
        /*007c*/ 	.byte	0x03, 0x1b
        /*007e*/ 	.short	0x00ff


	//----- nvinfo : EIATTR_MERCURY_ISA_VERSION
	.align		4
        /*0080*/ 	.byte	0x03, 0x5f
        /*0082*/ 	.short	0x0101


	//----- nvinfo : EIATTR_VRC_CTA_INIT_COUNT
	.align		4
        /*0084*/ 	.byte	0x02, 0x4a
	.zero		1
	.zero		1


	//----- nvinfo : EIATTR_EXIT_INSTR_OFFSETS
	.align		4
        /*0088*/ 	.byte	0x04, 0x1c
        /*008a*/ 	.short	(.L_255 - .L_254)


	//   ....[0]....
.L_254:
        /*008c*/ 	.word	0x00000060


	//   ....[1]....
        /*0090*/ 	.word	0x00000900


	//   ....[2]....
        /*0094*/ 	.word	0x00000be0


	//----- nvinfo : EIATTR_CBANK_PARAM_SIZE
	.align		4
.L_255:
        /*0098*/ 	.byte	0x03, 0x19
        /*009a*/ 	.short	0x0038


	//----- nvinfo : EIATTR_PARAM_CBANK
	.align		4
        /*009c*/ 	.byte	0x04, 0x0a
        /*009e*/ 	.short	(.L_257 - .L_256)
	.align		4
.L_256:
        /*00a0*/ 	.word	index@(.nv.constant0.execute_refinement_moves)
        /*00a4*/ 	.short	0x0380
        /*00a6*/ 	.short	0x0038


	//----- nvinfo : EIATTR_SW_WAR
	.align		4
.L_257:
        /*00a8*/ 	.byte	0x04, 0x36
        /*00aa*/ 	.short	(.L_259 - .L_258)
.L_258:
        /*00ac*/ 	.word	0x00000008
.L_259:


//--------------------- .nv.info.compute_refinement_moves --------------------------
	.section	.nv.info.compute_refinement_moves,"",@"SHT_CUDA_INFO"
	.sectionflags	@""
	.align	4


	//----- nvinfo : EIATTR_CUDA_API_VERSION
	.align		4
        /*0000*/ 	.byte	0x04, 0x37
        /*0002*/ 	.short	(.L_261 - .L_260)
.L_260:
        /*0004*/ 	.word	0x00000082


	//----- nvinfo : EIATTR_KPARAM_INFO
	.align		4
.L_261:
        /*0008*/ 	.byte	0x04, 0x17
        /*000a*/ 	.short	(.L_263 - .L_262)
.L_262:
        /*000c*/ 	.word	0x00000000
        /*0010*/ 	.short	0x000a
        /*0012*/ 	.short	0x0048
        /*0014*/ 	.byte	0x00, 0xf5, 0x21, 0x00


	//----- nvinfo : EIATTR_KPARAM_INFO
	.align		4
.L_263:
        /*0018*/ 	.byte	0x04, 0x17
        /*001a*/ 	.short	(.L_265 - .L_264)
.L_264:
        /*001c*/ 	.word	0x00000000
        /*0020*/ 	.short	0x0009
        /*0022*/ 	.short	0x0040
        /*0024*/ 	.byte	0x00, 0xf5, 0x21, 0x00


	//----- nvinfo : EIATTR_KPARAM_INFO
	.align		4
.L_265:
        /*0028*/ 	.byte	0x04, 0x17
        /*002a*/ 	.short	(.L_267 - .L_266)
.L_266:
        /*002c*/ 	.word	0x00000000
        /*0030*/ 	.short	0x0008
        /*0032*/ 	.short	0x0038
        /*0034*/ 	.byte	0x00, 0xf5, 0x21, 0x00


	//----- nvinfo : EIATTR_KPARAM_INFO
	.align		4
.L_267:
        /*0038*/ 	.byte	0x04, 0x17
        /*003a*/ 	.short	(.L_269 - .L_268)
.L_268:
        /*003c*/ 	.word	0x00000000
        /*0040*/ 	.short	0x0007
        /*0042*/ 	.short	0x0030
        /*0044*/ 	.byte	0x00, 0xf5, 0x21, 0x00


	//----- nvinfo : EIATTR_KPARAM_INFO
	.align		4
.L_269:
        /*0048*/ 	.byte	0x04, 0x17
        /*004a*/ 	.short	(.L_271 - .L_270)
.L_270:
        /*004c*/ 	.word	0x00000000
        /*0050*/ 	.short	0x0006
        /*0052*/ 	.short	0x0028
        /*0054*/ 	.byte	0x00, 0xf5, 0x21, 0x00


	//----- nvinfo : EIATTR_KPARAM_INFO
	.align		4
.L_271:
        /*0058*/ 	.byte	0x04, 0x17
        /*005a*/ 	.short	(.L_273 - .L_272)
.L_272:
        /*005c*/ 	.word	0x00000000
        /*0060*/ 	.short	0x0005
        /*0062*/ 	.short	0x0020
        /*0064*/ 	.byte	0x00, 0xf5, 0x21, 0x00


	//----- nvinfo : EIATTR_KPARAM_INFO
	.align		4
.L_273:
        /*0068*/ 	.byte	0x04, 0x17
        /*006a*/ 	.short	(.L_275 - .L_274)
.L_274:
        /*006c*/ 	.word	0x00000000
        /*0070*/ 	.short	0x0004
        /*0072*/ 	.short	0x0018
        /*0074*/ 	.byte	0x00, 0xf5, 0x21, 0x00


	//----- nvinfo : EIATTR_KPARAM_INFO
	.align		4
.L_275:
        /*0078*/ 	.byte	0x04, 0x17
        /*007a*/ 	.short	(.L_277 - .L_276)
.L_276:
        /*007c*/ 	.word	0x00000000
        /*0080*/ 	.short	0x0003
        /*0082*/ 	.short	0x0010
        /*0084*/ 	.byte	0x00, 0xf5, 0x21, 0x00


	//----- nvinfo : EIATTR_KPARAM_INFO
	.align		4
.L_277:
        /*0088*/ 	.byte	0x04, 0x17
        /*008a*/ 	.short	(.L_279 - .L_278)
.L_278:
        /*008c*/ 	.word	0x00000000
        /*0090*/ 	.short	0x0002
        /*0092*/ 	.short	0x0008
        /*0094*/ 	.byte	0x00, 0xf0, 0x11, 0x00


	//----- nvinfo : EIATTR_KPARAM_INFO
	.align		4
.L_279:
        /*0098*/ 	.byte	0x04, 0x17
        /*009a*/ 	.short	(.L_281 - .L_280)
.L_280:
        /*009c*/ 	.word	0x00000000
        /*00a0*/ 	.short	0x0001
        /*00a2*/ 	.short	0x0004
        /*00a4*/ 	.byte	0x00, 0xf0, 0x11, 0x00


	//----- nvinfo : EIATTR_KPARAM_INFO
	.align		4
.L_281:
        /*00a8*/ 	.byte	0x04, 0x17
        /*00aa*/ 	.short	(.L_283 - .L_282)
.L_282:
        /*00ac*/ 	.word	0x00000000
        /*00b0*/ 	.short	0x0000
        /*00b2*/ 	.short	0x0000
        /*00b4*/ 	.byte	0x00, 0xf0, 0x11, 0x00


	//----- nvinfo : EIATTR_SPARSE_MMA_MASK
	.align		4
.L_283:
        /*00b8*/ 	.byte	0x03, 0x50
        /*00ba*/ 	.short	0x0000


	//----- nvinfo : EIATTR_MAXREG_COUNT
	.align		4
        /*00bc*/ 	.byte	0x03, 0x1b
        /*00be*/ 	.short	0x00ff


	//----- nvinfo : EIATTR_NUM_BARRIERS
	.align		4
        /*00c0*/ 	.byte	0x02, 0x4c
        /*00c2*/ 	.byte	0x01
	.zero		1


	//----- nvinfo : EIATTR_MERCURY_ISA_VERSION
	.align		4
        /*00c4*/ 	.byte	0x03, 0x5f
        /*00c6*/ 	.short	0x0101


	//----- nvinfo : EIATTR_INT_WARP_WIDE_INSTR_OFFSETS
	.align		4
        /*00c8*/ 	.byte	0x04, 0x31
        /*00ca*/ 	.short	(.L_285 - .L_284)


	//   ....[0]....
.L_284:
        /*00cc*/ 	.word	0x00001160


	//----- nvinfo : EIATTR_VRC_CTA_INIT_COUNT
	.align		4
.L_285:
        /*00d0*/ 	.byte	0x02, 0x4a
	.zero		1
	.zero		1


	//----- nvinfo : EIATTR_EXIT_INSTR_OFFSETS
	.align		4
        /*00d4*/ 	.byte	0x04, 0x1c
        /*00d6*/ 	.short	(.L_287 - .L_286)


	//   ....[0]....
.L_286:
        /*00d8*/ 	.word	0x00000150


	//   ....[1]....
        /*00dc*/ 	.word	0x000001d0


	//   ....[2]....
        /*00e0*/ 	.word	0x00000240


	//   ....[3]....
        /*00e4*/ 	.word	0x000002b0


	//   ....[4]....
        /*00e8*/ 	.word	0x00001130


	//   ....[5]....
        /*00ec*/ 	.word	0x00001240


	//----- nvinfo : EIATTR_CRS_STACK_SIZE
	.align		4
.L_287:
        /*00f0*/ 	.byte	0x04, 0x1e
        /*00f2*/ 	.short	(.L_289 - .L_288)
.L_288:
        /*00f4*/ 	.word	0x00000000


	//----- nvinfo : EIATTR_CBANK_PARAM_SIZE
	.align		4
.L_289:
        /*00f8*/ 	.byte	0x03, 0x19
        /*00fa*/ 	.short	0x0050


	//----- nvinfo : EIATTR_PARAM_CBANK
	.align		4
        /*00fc*/ 	.byte	0x04, 0x0a
        /*00fe*/ 	.short	(.L_291 - .L_290)
	.align		4
.L_290:
        /*0100*/ 	.word	index@(.nv.constant0.compute_refinement_moves)
        /*0104*/ 	.short	0x0380
        /*0106*/ 	.short	0x0050


	//----- nvinfo : EIATTR_SW_WAR
	.align		4
.L_291:
        /*0108*/ 	.byte	0x04, 0x36
        /*010a*/ 	.short	(.L_293 - .L_292)
.L_292:
        /*010c*/ 	.word	0x00000008
.L_293:


//--------------------- .nv.info.execute_node_assignments --------------------------
	.section	.nv.info.execute_node_assignments,"",@"SHT_CUDA_INFO"
	.sectionflags	@""
	.align	4


	//----- nvinfo : EIATTR_CUDA_API_VERSION
	.align		4
        /*0000*/ 	.byte	0x04, 0x37
        /*0002*/ 	.short	(.L_295 - .L_294)
.L_294:
        /*0004*/ 	.word	0x00000082


	//----- nvinfo : EIATTR_KPARAM_INFO
	.align		4
.L_295:
        /*0008*/ 	.byte	0x04, 0x17
        /*000a*/ 	.short	(.L_297 - .L_296)
.L_296:
        /*000c*/ 	.word	0x00000000
        /*0010*/ 	.short	0x0006
        /*0012*/ 	.short	0x0028
        /*0014*/ 	.byte	0x00, 0xf5, 0x21, 0x00


	//----- nvinfo : EIATTR_KPARAM_INFO
	.align		4
.L_297:
        /*0018*/ 	.byte	0x04, 0x17
        /*001a*/ 	.short	(.L_299 - .L_298)
.L_298:
        /*001c*/ 	.word	0x00000000
        /*0020*/ 	.short	0x0005
        /*0022*/ 	.short	0x0020
        /*0024*/ 	.byte	0x00, 0xf5, 0x21, 0x00


	//----- nvinfo : EIATTR_KPARAM_INFO
	.align		4
.L_299:
        /*0028*/ 	.byte	0x04, 0x17
        /*002a*/ 	.short	(.L_301 - .L_300)
.L_300:
        /*002c*/ 	.word	0x00000000
        /*0030*/ 	.short	0x0004
        /*0032*/ 	.short	0x0018
        /*0034*/ 	.byte	0x00, 0xf5, 0x21, 0x00


	//----- nvinfo : EIATTR_KPARAM_INFO
	.align		4
.L_301:
        /*0038*/ 	.byte	0x04, 0x17
        /*003a*/ 	.short	(.L_303 - .L_302)
.L_302:
        /*003c*/ 	.word	0x00000000
        /*0040*/ 	.short	0x0003
        /*0042*/ 	.short	0x0010
        /*0044*/ 	.byte	0x00, 0xf5, 0x21, 0x00


	//----- nvinfo : EIATTR_KPARAM_INFO
	.align		4
.L_303:
        /*0048*/ 	.byte	0x04, 0x17
        /*004a*/ 	.short	(.L_305 - .L_304)
.L_304:
        /*004c*/ 	.word	0x00000000
        /*0050*/ 	.short	0x0002
        /*0052*/ 	.short	0x0008
        /*0054*/ 	.byte	0x00, 0xf0, 0x11, 0x00


	//----- nvinfo : EIATTR_KPARAM_INFO
	.align		4
.L_305:
        /*0058*/ 	.byte	0x04, 0x17
        /*005a*/ 	.short	(.L_307 - .L_306)
.L_306:
        /*005c*/ 	.word	0x00000000
        /*0060*/ 	.short	0x0001
        /*0062*/ 	.short	0x0004
        /*0064*/ 	.byte	0x00, 0xf0, 0x11, 0x00


	//----- nvinfo : EIATTR_KPARAM_INFO
	.align		4
.L_307:
        /*0068*/ 	.byte	0x04, 0x17
        /*006a*/ 	.short	(.L_309 - .L_308)
.L_308:
        /*006c*/ 	.word	0x00000000
        /*0070*/ 	.short	0x0000
        /*0072*/ 	.short	0x0000
        /*0074*/ 	.byte	0x00, 0xf0, 0x11, 0x00


	//----- nvinfo : EIATTR_SPARSE_MMA_MASK
	.align		4
.L_309:
        /*0078*/ 	.byte	0x03, 0x50
        /*007a*/ 	.short	0x0000


	//----- nvinfo : EIATTR_MAXREG_COUNT
	.align		4
        /*007c*/ 	.byte	0x03, 0x1b
        /*007e*/ 	.short	0x00ff


	//----- nvinfo : EIATTR_MERCURY_ISA_VERSION
	.align		4
        /*0080*/ 	.byte	0x03, 0x5f
        /*0082*/ 	.short	0x0101


	//----- nvinfo : EIATTR_VRC_CTA_INIT_COUNT
	.align		4
        /*0084*/ 	.byte	0x02, 0x4a
	.zero		1
	.zero		1


	//----- nvinfo : EIATTR_EXIT_INSTR_OFFSETS
	.align		4
        /*0088*/ 	.byte	0x04, 0x1c
        /*008a*/ 	.short	(.L_311 - .L_310)


	//   ....[0]....
.L_310:
        /*008c*/ 	.word	0x00000060


	//   ....[1]....
        /*0090*/ 	.word	0x000006e0


	//   ....[2]....
        /*0094*/ 	.word	0x00001160


	//   ....[3]....
        /*0098*/ 	.word	0x00001490


	//----- nvinfo : EIATTR_CBANK_PARAM_SIZE
	.align		4
.L_311:
        /*009c*/ 	.byte	0x03, 0x19
        /*009e*/ 	.short	0x0030


	//----- nvinfo : EIATTR_PARAM_CBANK
	.align		4
        /*00a0*/ 	.byte	0x04, 0x0a
        /*00a2*/ 	.short	(.L_313 - .L_312)
	.align		4
.L_312:
        /*00a4*/ 	.word	index@(.nv.constant0.execute_node_assignments)
        /*00a8*/ 	.short	0x0380
        /*00aa*/ 	.short	0x0030


	//----- nvinfo : EIATTR_SW_WAR
	.align		4
.L_313:
        /*00ac*/ 	.byte	0x04, 0x36
        /*00ae*/ 	.short	(.L_315 - .L_314)
.L_314:
        /*00b0*/ 	.word	0x00000008
.L_315:


//--------------------- .nv.info.compute_node_preferences --------------------------
	.section	.nv.info.compute_node_preferences,"",@"SHT_CUDA_INFO"
	.sectionflags	@""
	.align	4


	//----- nvinfo : EIATTR_CUDA_API_VERSION
	.align		4
        /*0000*/ 	.byte	0x04, 0x37
        /*0002*/ 	.short	(.L_317 - .L_316)
.L_316:
        /*0004*/ 	.word	0x00000082


	//----- nvinfo : EIATTR_KPARAM_INFO
	.align		4
.L_317:
        /*0008*/ 	.byte	0x04, 0x17
        /*000a*/ 	.short	(.L_319 - .L_318)
.L_318:
        /*000c*/ 	.word	0x00000000
        /*0010*/ 	.short	0x0008
        /*0012*/ 	.short	0x0038
        /*0014*/ 	.byte	0x00, 0xf5, 0x21, 0x00


	//----- nvinfo : EIATTR_KPARAM_INFO
	.align		4
.L_319:
        /*0018*/ 	.byte	0x04, 0x17
        /*001a*/ 	.short	(.L_321 - .L_320)
.L_320:
        /*001c*/ 	.word	0x00000000
        /*0020*/ 	.short	0x0007
        /*0022*/ 	.short	0x0030
        /*0024*/ 	.byte	0x00, 0xf5, 0x21, 0x00


	//----- nvinfo : EIATTR_KPARAM_INFO
	.align		4
.L_321:
        /*0028*/ 	.byte	0x04, 0x17
        /*002a*/ 	.short	(.L_323 - .L_322)
.L_322:
        /*002c*/ 	.word	0x00000000
        /*0030*/ 	.short	0x0006
        /*0032*/ 	.short	0x0028
        /*0034*/ 	.byte	0x00, 0xf5, 0x21, 0x00


	//----- nvinfo : EIATTR_KPARAM_INFO
	.align		4
.L_323:
        /*0038*/ 	.byte	0x04, 0x17
        /*003a*/ 	.short	(.L_325 - .L_324)
.L_324:
        /*003c*/ 	.word	0x00000000
        /*0040*/ 	.short	0x0005
        /*0042*/ 	.short	0x0020
        /*0044*/ 	.byte	0x00, 0xf5, 0x21, 0x00


	//----- nvinfo : EIATTR_KPARAM_INFO
	.align		4
.L_325:
        /*0048*/ 	.byte	0x04, 0x17
        /*004a*/ 	.short	(.L_327 - .L_326)
.L_326:
        /*004c*/ 	.word	0x00000000
        /*0050*/ 	.short	0x0004
        /*0052*/ 	.short	0x0018
        /*0054*/ 	.byte	0x00, 0xf5, 0x21, 0x00


	//----- nvinfo : EIATTR_KPARAM_INFO
	.align		4
.L_327:
        /*0058*/ 	.byte	0x04, 0x17
        /*005a*/ 	.short	(.L_329 - .L_328)
.L_328:
        /*005c*/ 	.word	0x00000000
        /*0060*/ 	.short	0x0003
        /*0062*/ 	.short	0x0010
        /*0064*/ 	.byte	0x00, 0xf5, 0x21, 0x00


	//----- nvinfo : EIATTR_KPARAM_INFO
	.align		4
.L_329:
        /*0068*/ 	.byte	0x04, 0x17
        /*006a*/ 	.short	(.L_331 - .L_330)
.L_330:
        /*006c*/ 	.word	0x00000000
        /*0070*/ 	.short	0x0002
        /*0072*/ 	.short	0x0008
        /*0074*/ 	.byte	0x00, 0xf0, 0x11, 0x00


	//----- nvinfo : EIATTR_KPARAM_INFO
	.align		4
.L_331:
        /*0078*/ 	.byte	0x04, 0x17
        /*007a*/ 	.short	(.L_333 - .L_332)
.L_332:
        /*007c*/ 	.word	0x00000000
        /*0080*/ 	.short	0x0001
        /*0082*/ 	.short	0x0004
        /*0084*/ 	.byte	0x00, 0xf0, 0x11, 0x00


	//----- nvinfo : EIATTR_KPARAM_INFO
	.align		4
.L_333:
        /*0088*/ 	.byte	0x04, 0x17
        /*008a*/ 	.short	(.L_335 - .L_334)
.L_334:
        /*008c*/ 	.word	0x00000000
        /*0090*/ 	.short	0x0000
        /*0092*/ 	.short	0x0000
        /*0094*/ 	.byte	0x00, 0xf0, 0x11, 0x00


	//----- nvinfo : EIATTR_SPARSE_MMA_MASK
	.align		4
.L_335:
        /*0098*/ 	.byte	0x03, 0x50
        /*009a*/ 	.short	0x0000


	//----- nvinfo : EIATTR_MAXREG_COUNT
	.align		4
        /*009c*/ 	.byte	0x03, 0x1b
        /*009e*/ 	.short	0x00ff


	//----- nvinfo : EIATTR_MERCURY_ISA_VERSION
	.align		4
        /*00a0*/ 	.byte	0x03, 0x5f
        /*00a2*/ 	.short	0x0101


	//----- nvinfo : EIATTR_VRC_CTA_INIT_COUNT
	.align		4
        /*00a4*/ 	.byte	0x02, 0x4a
	.zero		1
	.zero		1


	//----- nvinfo : EIATTR_EXIT_INSTR_OFFSETS
	.align		4
        /*00a8*/ 	.byte	0x04, 0x1c
        /*00aa*/ 	.short	(.L_337 - .L_336)


	//   ....[0]....
.L_336:
        /*00ac*/ 	.word	0x00000080


	//   ....[1]....
        /*00b0*/ 	.word	0x00001800


	//----- nvinfo : EIATTR_CRS_STACK_SIZE
	.align		4
.L_337:
        /*00b4*/ 	.byte	0x04, 0x1e
        /*00b6*/ 	.short	(.L_339 - .L_338)
.L_338:
        /*00b8*/ 	.word	0x00000000


	//----- nvinfo : EIATTR_CBANK_PARAM_SIZE
	.align		4
.L_339:
        /*00bc*/ 	.byte	0x03, 0x19
        /*00be*/ 	.short	0x0040


	//----- nvinfo : EIATTR_PARAM_CBANK
	.align		4
        /*00c0*/ 	.byte	0x04, 0x0a
        /*00c2*/ 	.short	(.L_341 - .L_340)
	.align		4
.L_340:
        /*00c4*/ 	.word	index@(.nv.constant0.compute_node_preferences)
        /*00c8*/ 	.short	0x0380
        /*00ca*/ 	.short	0x0040


	//----- nvinfo : EIATTR_SW_WAR
	.align		4
.L_341:
        /*00cc*/ 	.byte	0x04, 0x36
        /*00ce*/ 	.short	(.L_343 - .L_342)
.L_342:
        /*00d0*/ 	.word	0x00000008
.L_343:


//--------------------- .nv.info.hyperedge_clustering --------------------------
	.section	.nv.info.hyperedge_clustering,"",@"SHT_CUDA_INFO"
	.sectionflags	@""
	.align	4


	//----- nvinfo : EIATTR_CUDA_API_VERSION
	.align		4
        /*0000*/ 	.byte	0x04, 0x37
        /*0002*/ 	.short	(.L_345 - .L_344)
.L_344:
        /*0004*/ 	.word	0x00000082


	//----- nvinfo : EIATTR_KPARAM_INFO
	.align		4
.L_345:
        /*0008*/ 	.byte	0x04, 0x17
        /*000a*/ 	.short	(.L_347 - .L_346)
.L_346:
        /*000c*/ 	.word	0x00000000
        /*0010*/ 	.short	0x0004
        /*0012*/ 	.short	0x0018
        /*0014*/ 	.byte	0x00, 0xf5, 0x21, 0x00


	//----- nvinfo : EIATTR_KPARAM_INFO
	.align		4
.L_347:
        /*0018*/ 	.byte	0x04, 0x17
        /*001a*/ 	.short	(.L_349 - .L_348)
.L_348:
        /*001c*/ 	.word	0x00000000
        /*0020*/ 	.short	0x0003
        /*0022*/ 	.short	0x0010
        /*0024*/ 	.byte	0x00, 0xf5, 0x21, 0x00


	//----- nvinfo : EIATTR_KPARAM_INFO
	.align		4
.L_349:
        /*0028*/ 	.byte	0x04, 0x17
        /*002a*/ 	.short	(.L_351 - .L_350)
.L_350:
        /*002c*/ 	.word	0x00000000
        /*0030*/ 	.short	0x0002
        /*0032*/ 	.short	0x0008
        /*0034*/ 	.byte	0x00, 0xf5, 0x21, 0x00


	//----- nvinfo : EIATTR_KPARAM_INFO
	.align		4
.L_351:
        /*0038*/ 	.byte	0x04, 0x17
        /*003a*/ 	.short	(.L_353 - .L_352)
.L_352:
        /*003c*/ 	.word	0x00000000
        /*0040*/ 	.short	0x0001
        /*0042*/ 	.short	0x0004
        /*0044*/ 	.byte	0x00, 0xf0, 0x11, 0x00


	//----- nvinfo : EIATTR_KPARAM_INFO
	.align		4
.L_353:
        /*0048*/ 	.byte	0x04, 0x17
        /*004a*/ 	.short	(.L_355 - .L_354)
.L_354:
        /*004c*/ 	.word	0x00000000
        /*0050*/ 	.short	0x0000
        /*0052*/ 	.short	0x0000
        /*0054*/ 	.byte	0x00, 0xf0, 0x11, 0x00


	//----- nvinfo : EIATTR_SPARSE_MMA_MASK
	.align		4
.L_355:
        /*0058*/ 	.byte	0x03, 0x50
        /*005a*/ 	.short	0x0000


	//----- nvinfo : EIATTR_MAXREG_COUNT
	.align		4
        /*005c*/ 	.byte	0x03, 0x1b
        /*005e*/ 	.short	0x00ff


	//----- nvinfo : EIATTR_MERCURY_ISA_VERSION
	.align		4
        /*0060*/ 	.byte	0x03, 0x5f
        /*0062*/ 	.short	0x0101


	//----- nvinfo : EIATTR_VRC_CTA_INIT_COUNT
	.align		4
        /*0064*/ 	.byte	0x02, 0x4a
	.zero		1
	.zero		1


	//----- nvinfo : EIATTR_EXIT_INSTR_OFFSETS
	.align		4
        /*0068*/ 	.byte	0x04, 0x1c
        /*006a*/ 	.short	(.L_357 - .L_356)


	//   ....[0]....
.L_356:
        /*006c*/ 	.word	0x00000070


	//   ....[1]....
        /*0070*/ 	.word	0x00000380


	//----- nvinfo : EIATTR_CBANK_PARAM_SIZE
	.align		4
.L_357:
        /*0074*/ 	.byte	0x03, 0x19
        /*0076*/ 	.short	0x0020


	//----- nvinfo : EIATTR_PARAM_CBANK
	.align		4
        /*0078*/ 	.byte	0x04, 0x0a
        /*007a*/ 	.short	(.L_359 - .L_358)
	.align		4
.L_358:
        /*007c*/ 	.word	index@(.nv.constant0.hyperedge_clustering)
        /*0080*/ 	.short	0x0380
        /*0082*/ 	.short	0x0020


	//----- nvinfo : EIATTR_SW_WAR
	.align		4
.L_359:
        /*0084*/ 	.byte	0x04, 0x36
        /*0086*/ 	.short	(.L_361 - .L_360)
.L_360:
        /*0088*/ 	.word	0x00000008
.L_361:


//--------------------- .nv.info.reset_counters   --------------------------
	.section	.nv.info.reset_counters,"",@"SHT_CUDA_INFO"
	.sectionflags	@""
	.align	4


	//----- nvinfo : EIATTR_CUDA_API_VERSION
	.align		4
        /*0000*/ 	.byte	0x04, 0x37
        /*0002*/ 	.short	(.L_363 - .L_362)
.L_362:
        /*0004*/ 	.word	0x00000082


	//----- nvinfo : EIATTR_KPARAM_INFO
	.align		4
.L_363:
        /*0008*/ 	.byte	0x04, 0x17
        /*000a*/ 	.short	(.L_365 - .L_364)
.L_364:
        /*000c*/ 	.word	0x00000000
        /*0010*/ 	.short	0x0001
        /*0012*/ 	.short	0x0008
        /*0014*/ 	.byte	0x00, 0xf5, 0x21, 0x00


	//----- nvinfo : EIATTR_KPARAM_INFO
	.align		4
.L_365:
        /*0018*/ 	.byte	0x04, 0x17
        /*001a*/ 	.short	(.L_367 - .L_366)
.L_366:
        /*001c*/ 	.word	0x00000000
        /*0020*/ 	.short	0x0000
        /*0022*/ 	.short	0x0000
        /*0024*/ 	.byte	0x00, 0xf5, 0x21, 0x00


	//----- nvinfo : EIATTR_SPARSE_MMA_MASK
	.align		4
.L_367:
        /*0028*/ 	.byte	0x03, 0x50
        /*002a*/ 	.short	0x0000


	//----- nvinfo : EIATTR_MAXREG_COUNT
	.align		4
        /*002c*/ 	.byte	0x03, 0x1b
        /*002e*/ 	.short	0x00ff


	//----- nvinfo : EIATTR_MERCURY_ISA_VERSION
	.align		4
        /*0030*/ 	.byte	0x03, 0x5f
        /*0032*/ 	.short	0x0101


	//----- nvinfo : EIATTR_VRC_CTA_INIT_COUNT
	.align		4
        /*0034*/ 	.byte	0x02, 0x4a
	.zero		1
	.zero		1


	//----- nvinfo : EIATTR_EXIT_INSTR_OFFSETS
	.align		4
        /*0038*/ 	.byte	0x04, 0x1c
        /*003a*/ 	.short	(.L_369 - .L_368)


	//   ....[0]....
.L_368:
        /*003c*/ 	.word	0x00000040


	//   ....[1]....
        /*0040*/ 	.word	0x000000a0


	//----- nvinfo : EIATTR_CBANK_PARAM_SIZE
	.align		4
.L_369:
        /*0044*/ 	.byte	0x03, 0x19
        /*0046*/ 	.short	0x0010


	//----- nvinfo : EIATTR_PARAM_CBANK
	.align		4
        /*0048*/ 	.byte	0x04, 0x0a
        /*004a*/ 	.short	(.L_371 - .L_370)
	.align		4
.L_370:
        /*004c*/ 	.word	index@(.nv.constant0.reset_counters)
        /*0050*/ 	.short	0x0380
        /*0052*/ 	.short	0x0010


	//----- nvinfo : EIATTR_SW_WAR
	.align		4
.L_371:
        /*0054*/ 	.byte	0x04, 0x36
        /*0056*/ 	.short	(.L_373 - .L_372)
.L_372:
        /*0058*/ 	.word	0x00000008
.L_373:


//--------------------- .nv.callgraph             --------------------------
	.section	.nv.callgraph,"",@"SHT_CUDA_CALLGRAPH"
	.align	4
	.sectionentsize	8
	.align		4
        /*0000*/ 	.word	0x00000000
	.align		4
        /*0004*/ 	.word	0xffffffff
	.align		4
        /*0008*/ 	.word	index@(perturb_solution_targeted)
	.align		4
        /*000c*/ 	.word	index@(free)
	.align		4
        /*0010*/ 	.word	index@(perturb_solution_targeted)
	.align		4
        /*0014*/ 	.word	index@(malloc)
	.align		4
        /*0018*/ 	.word	0x00000000
	.align		4
        /*001c*/ 	.word	0xfffffffe
	.align		4
        /*0020*/ 	.word	0x00000000
	.align		4
        /*0024*/ 	.word	0xfffffffd
	.align		4
        /*0028*/ 	.word	0x00000000
	.align		4
        /*002c*/ 	.word	0xfffffffc


//--------------------- .nv.constant4             --------------------------
	.section	.nv.constant4,"a",@progbits
	.align	8
	.align		8
.nv.constant4:
        /*0000*/ 	.dword	malloc
	.align		8
        /*0008*/ 	.dword	free


//--------------------- .text.balance_final       --------------------------
	.section	.text.balance_final,"ax",@progbits
	.align	128
        .global         balance_final
        .type           balance_final,@function
        .size           balance_final,(.L_x_172 - balance_final)
        .other          balance_final,@"STO_CUDA_ENTRY STV_DEFAULT"
balance_final:
.text.balance_final:
[----:B------:R-:W-:Y:S01]  /*0000*/  LDC R1, c[0x0][0x37c] ;  /* 0x0000df00ff017b82 */ /* 0x000fe20000000800 */
[----:B------:R-:W0:Y:S07]  /*0010*/  S2R R0, SR_TID.X ;  /* 0x0000000000007919 */ /* 0x000e2e0000002100 */
[----:B------:R-:W0:Y:S02]  /*0020*/  S2UR UR4, SR_CTAID.X ;  /* 0x00000000000479c3 */ /* 0x000e240000002500 */
[----:B0-----:R-:W-:-:S13]  /*0030*/  LOP3.LUT P0, RZ, R0, UR4, RZ, 0xfc, !PT ;  /* 0x0000000400ff7c12 */ /* 0x001fda000f80fcff */
[----:B------:R-:W-:Y:S05]  /*0040*/  @P0 EXIT ;  /* 0x000000000000094d */ /* 0x000fea0003800000 */
[----:B------:R-:W0:Y:S02]  /*0050*/  LDC.64 R2, c[0x0][0x380] ;  /* 0x0000e000ff027b82 */ /* 0x000e240000000a00 */
[----:B0-----:R-:W-:-:S04]  /*0060*/  VIMNMX R0, PT, PT, R3, R2, PT ;  /* 0x0000000203007248 */ /* 0x001fc80003fe0100 */
[----:B------:R-:W-:-:S13]  /*0070*/  ISETP.GE.AND P0, PT, R0, 0x1, PT ;  /* 0x000000010000780c */ /* 0x000fda0003f06270 */
[----:B------:R-:W-:Y:S05]  /*0080*/  @!P0 EXIT ;  /* 0x000000000000894d */ /* 0x000fea0003800000 */
[----:B------:R-:W-:Y:S01]  /*0090*/  IMAD.MOV.U32 R11, RZ, RZ, RZ ;  /* 0x000000ffff0b7224 */ /* 0x000fe200078e00ff */
[----:B------:R-:W0:Y:S01]  /*00a0*/  LDCU.64 UR10, c[0x0][0x358] ;  /* 0x00006b00ff0a77ac */ /* 0x000e220008000a00 */
[----:B------:R-:W-:-:S05]  /*00b0*/  NOP ;  /* 0x0000000000007918 */ /* 0x000fca0000000000 */
.L_x_6:
[----:B01----:R-:W1:Y:S02]  /*00c0*/  LDC.64 R2, c[0x0][0x398] ;  /* 0x0000e600ff027b82 */ /* 0x003e640000000a00 */
[----:B-1----:R-:W-:-:S05]  /*00d0*/  IMAD.WIDE.U32 R2, R11, 0x4, R2 ;  /* 0x000000040b027825 */ /* 0x002fca00078e0002 */
[----:B0-----:R0:W5:Y:S02]  /*00e0*/  LDG.E R13, desc[UR10][R2.64] ;  /* 0x0000000a020d7981 */ /* 0x001164000c1e1900 */
.L_x_5:
[----:B-1----:R-:W1:Y:S02]  /*00f0*/  LDCU UR4, c[0x0][0x388] ;  /* 0x00007100ff0477ac */ /* 0x002e640008000800 */
[----:B-1---5:R-:W-:-:S13]  /*0100*/  ISETP.GE.AND P0, PT, R13, UR4, PT ;  /* 0x000000040d007c0c */ /* 0x022fda000bf06270 */
[----:B--2---:R-:W-:Y:S05]  /*0110*/  @P0 BRA `(.L_x_0) ;  /* 0x0000000000940947 */ /* 0x004fea0003800000 */
[----:B------:R-:W-:-:S07]  /*0120*/  IMAD.MOV.U32 R0, RZ, RZ, RZ ;  /* 0x000000ffff007224 */ /* 0x000fce00078e00ff */
.L_x_4:
[----:B------:R-:W-:Y:S02]  /*0130*/  ISETP.NE.AND P1, PT, R0, R11, PT ;  /* 0x0000000b0000720c */ /* 0x000fe40003f25270 */
[----:B------:R-:W-:-:S11]  /*0140*/  PLOP3.LUT P0, PT, PT, PT, PT, 0x80, 0x8 ;  /* 0x000000000008781c */ /* 0x000fd60003f0f070 */
[----:B-12---:R-:W-:Y:S05]  /*0150*/  @!P1 BRA `(.L_x_1) ;  /* 0x0000000000709947 */ /* 0x006fea0003800000 */
[----:B------:R-:W1:Y:S01]  /*0160*/  LDC.64 R4, c[0x0][0x398] ;  /* 0x0000e600ff047b82 */ /* 0x000e620000000a00 */
[----:B------:R-:W2:Y:S01]  /*0170*/  LDCU UR4, c[0x0][0x388] ;  /* 0x00007100ff0477ac */ /* 0x000ea20008000800 */
[----:B-1----:R-:W-:-:S05]  /*0180*/  IMAD.WIDE.U32 R4, R0, 0x4, R4 ;  /* 0x0000000400047825 */ /* 0x002fca00078e0004 */
[----:B------:R-:W2:Y:S02]  /*0190*/  LDG.E R6, desc[UR10][R4.64] ;  /* 0x0000000a04067981 */ /* 0x000ea4000c1e1900 */
[----:B--2---:R-:W-:-:S13]  /*01a0*/  ISETP.GT.AND P1, PT, R6, UR4, PT ;  /* 0x0000000406007c0c */ /* 0x004fda000bf24270 */
[----:B------:R-:W-:Y:S05]  /*01b0*/  @!P1 BRA `(.L_x_1) ;  /* 0x0000000000589947 */ /* 0x000fea0003800000 */
[----:B------:R-:W1:Y:S02]  /*01c0*/  LDC.64 R6, c[0x0][0x390] ;  /* 0x0000e400ff067b82 */ /* 0x000e640000000a00 */
[----:B-1----:R-:W2:Y:S02]  /*01d0*/  LDG.E R9, desc[UR10][R6.64] ;  /* 0x0000000a06097981 */ /* 0x002ea4000c1e1900 */
[----:B--2---:R-:W-:-:S13]  /*01e0*/  ISETP.NE.AND P1, PT, R9, R0, PT ;  /* 0x000000000900720c */ /* 0x004fda0003f25270 */
[----:B------:R-:W-:Y:S05]  /*01f0*/  @!P1 BRA `(.L_x_2) ;  /* 0x0000000000289947 */ /* 0x000fea0003800000 */
[----:B------:R-:W1:Y:S01]  /*0200*/  LDC.64 R8, c[0x0][0x390] ;  /* 0x0000e400ff087b82 */ /* 0x000e620000000a00 */
[----:B------:R-:W-:Y:S01]  /*0210*/  IMAD.MOV.U32 R15, RZ, RZ, RZ ;  /* 0x000000ffff0f7224 */ /* 0x000fe200078e00ff */
[----:B------:R-:W2:Y:S06]  /*0220*/  LDCU UR4, c[0x0][0x380] ;  /* 0x00007000ff0477ac */ /* 0x000eac0008000800 */
.L_x_3:
[----:B------:R-:W-:-:S05]  /*0230*/  VIADD R15, R15, 0x1 ;  /* 0x000000010f0f7836 */ /* 0x000fca0000000000 */
[----:B--2---:R-:W-:-:S13]  /*0240*/  ISETP.NE.AND P1, PT, R15, UR4, PT ;  /* 0x000000040f007c0c */ /* 0x004fda000bf25270 */
[----:B------:R-:W-:Y:S05]  /*0250*/  @!P1 BRA `(.L_x_1) ;  /* 0x0000000000309947 */ /* 0x000fea0003800000 */
[----:B-1----:R-:W-:-:S05]  /*0260*/  IMAD.WIDE.U32 R6, R15, 0x4, R8 ;  /* 0x000000040f067825 */ /* 0x002fca00078e0008 */
[----:B------:R-:W2:Y:S02]  /*0270*/  LDG.E R17, desc[UR10][R6.64] ;  /* 0x0000000a06117981 */ /* 0x000ea4000c1e1900 */
[----:B--2---:R-:W-:-:S13]  /*0280*/  ISETP.NE.AND P1, PT, R17, R0, PT ;  /* 0x000000001100720c */ /* 0x004fda0003f25270 */
[----:B------:R-:W-:Y:S05]  /*0290*/  @P1 BRA `(.L_x_3) ;  /* 0xfffffffc00e41947 */ /* 0x000fea000383ffff */
.L_x_2:
[----:B------:R2:W-:Y:S04]  /*02a0*/  STG.E desc[UR10][R6.64], R11 ;  /* 0x0000000b06007986 */ /* 0x0005e8000c10190a */
[----:B------:R-:W3:Y:S02]  /*02b0*/  LDG.E R8, desc[UR10][R4.64] ;  /* 0x0000000a04087981 */ /* 0x000ee4000c1e1900 */
[----:B---3--:R-:W-:-:S05]  /*02c0*/  VIADD R9, R8, 0xffffffff ;  /* 0xffffffff08097836 */ /* 0x008fca0000000000 */
[----:B------:R2:W-:Y:S04]  /*02d0*/  STG.E desc[UR10][R4.64], R9 ;  /* 0x0000000904007986 */ /* 0x0005e8000c10190a */
[----:B------:R-:W3:Y:S01]  /*02e0*/  LDG.E R13, desc[UR10][R2.64] ;  /* 0x0000000a020d7981 */ /* 0x000ee2000c1e1900 */
[----:B------:R-:W-:Y:S01]  /*02f0*/  PLOP3.LUT P0, PT, PT, PT, PT, 0x8, 0x80 ;  /* 0x000000000080781c */ /* 0x000fe20003f0e170 */
[----:B---3--:R-:W-:-:S05]  /*0300*/  VIADD R13, R13, 0x1 ;  /* 0x000000010d0d7836 */ /* 0x008fca0000000000 */
[----:B------:R2:W-:Y:S07]  /*0310*/  STG.E desc[UR10][R2.64], R13 ;  /* 0x0000000d02007986 */ /* 0x0005ee000c10190a */
.L_x_1:
[----:B------:R-:W3:Y:S01]  /*0320*/  LDCU UR4, c[0x0][0x384] ;  /* 0x00007080ff0477ac */ /* 0x000ee20008000800 */
[----:B------:R-:W-:-:S05]  /*0330*/  VIADD R0, R0, 0x1 ;  /* 0x0000000100007836 */ /* 0x000fca0000000000 */
[----:B---3--:R-:W-:-:S13]  /*0340*/  ISETP.LT.AND P1, PT, R0, UR4, PT ;  /* 0x0000000400007c0c */ /* 0x008fda000bf21270 */
[----:B------:R-:W-:Y:S05]  /*0350*/  @P0 BRA P1, `(.L_x_4) ;  /* 0xfffffffc00740947 */ /* 0x000fea000083ffff */
[----:B------:R-:W-:Y:S05]  /*0360*/  @!P0 BRA `(.L_x_5) ;  /* 0xfffffffc00608947 */ /* 0x000fea000383ffff */
.L_x_0:
[----:B------:R-:W3:Y:S01]  /*0370*/  LDCU UR4, c[0x0][0x384] ;  /* 0x00007080ff0477ac */ /* 0x000ee20008000800 */
[----:B--2---:R-:W-:-:S05]  /*0380*/  VIADD R11, R11, 0x1 ;  /* 0x000000010b0b7836 */ /* 0x004fca0000000000 */
[----:B---3--:R-:W-:-:S13]  /*0390*/  ISETP.NE.AND P0, PT, R11, UR4, PT ;  /* 0x000000040b007c0c */ /* 0x008fda000bf05270 */
[----:B------:R-:W-:Y:S05]  /*03a0*/  @P0 BRA `(.L_x_6) ;  /* 0xfffffffc00440947 */ /* 0x000fea000383ffff */
[----:B------:R-:W2:Y:S01]  /*03b0*/  LDCU UR7, c[0x0][0x380] ;  /* 0x00007000ff0777ac */ /* 0x000ea20008000800 */
[----:B-1----:R-:W-:Y:S01]  /*03c0*/  IMAD.MOV.U32 R9, RZ, RZ, RZ ;  /* 0x000000ffff097224 */ /* 0x002fe200078e00ff */
[----:B--2---:R-:W-:-:S12]  /*03d0*/  UIADD3 UR7, UPT, UPT, -UR7, URZ, URZ ;  /* 0x000000ff07077290 */ /* 0x004fd8000fffe1ff */
.L_x_13:
[----:B0-----:R-:W0:Y:S02]  /*03e0*/  LDC.64 R2, c[0x0][0x398] ;  /* 0x0000e600ff027b82 */ /* 0x001e240000000a00 */
[----:B0-----:R-:W-:-:S07]  /*03f0*/  IMAD.WIDE.U32 R2, R9, 0x4, R2 ;  /* 0x0000000409027825 */ /* 0x001fce00078e0002 */
.L_x_12:
[----:B------:R-:W2:Y:S01]  /*0400*/  LDG.E R0, desc[UR10][R2.64] ;  /* 0x0000000a02007981 */ /* 0x000ea2000c1e1900 */
[----:B------:R-:W2:Y:S02]  /*0410*/  LDCU UR4, c[0x0][0x38c] ;  /* 0x00007180ff0477ac */ /* 0x000ea40008000800 */
[----:B--2---:R-:W-:-:S13]  /*0420*/  ISETP.GT.AND P0, PT, R0, UR4, PT ;  /* 0x0000000400007c0c */ /* 0x004fda000bf04270 */
[----:B------:R-:W-:Y:S05]  /*0430*/  @!P0 BRA `(.L_x_7) ;  /* 0x0000000000ac8947 */ /* 0x000fea0003800000 */
[----:B------:R-:W-:-:S07]  /*0440*/  HFMA2 R11, -RZ, RZ, 0, 0 ;  /* 0x00000000ff0b7431 */ /* 0x000fce00000001ff */
.L_x_11:
[----:B------:R-:W-:Y:S02]  /*0450*/  ISETP.NE.AND P1, PT, R11, R9, PT ;  /* 0x000000090b00720c */ /* 0x000fe40003f25270 */
[----:B------:R-:W-:-:S11]  /*0460*/  PLOP3.LUT P0, PT, PT, PT, PT, 0x80, 0x8 ;  /* 0x000000000008781c */ /* 0x000fd60003f0f070 */
[----:B------:R-:W-:Y:S05]  /*0470*/  @!P1 BRA `(.L_x_8) ;  /* 0x0000000000889947 */ /* 0x000fea0003800000 */
[----:B------:R-:W0:Y:S01]  /*0480*/  LDC.64 R6, c[0x0][0x398] ;  /* 0x0000e600ff067b82 */ /* 0x000e220000000a00 */
[----:B------:R-:W1:Y:S01]  /*0490*/  LDCU UR4, c[0x0][0x38c] ;  /* 0x00007180ff0477ac */ /* 0x000e620008000800 */
[----:B0-----:R-:W-:-:S05]  /*04a0*/  IMAD.WIDE.U32 R6, R11, 0x4, R6 ;  /* 0x000000040b067825 */ /* 0x001fca00078e0006 */
[----:B------:R-:W1:Y:S02]  /*04b0*/  LDG.E R0, desc[UR10][R6.64] ;  /* 0x0000000a06007981 */ /* 0x000e64000c1e1900 */
[----:B-1----:R-:W-:-:S13]  /*04c0*/  ISETP.GE.AND P1, PT, R0, UR4, PT ;  /* 0x0000000400007c0c */ /* 0x002fda000bf26270 */
[----:B------:R-:W-:Y:S05]  /*04d0*/  @P1 BRA `(.L_x_8) ;  /* 0x0000000000701947 */ /* 0x000fea0003800000 */
[----:B------:R-:W0:Y:S01]  /*04e0*/  LDC.64 R4, c[0x0][0x390] ;  /* 0x0000e400ff047b82 */ /* 0x000e220000000a00 */
[----:B------:R-:W1:Y:S01]  /*04f0*/  LDCU.64 UR8, c[0x0][0x390] ;  /* 0x00007200ff0877ac */ /* 0x000e620008000a00 */
[----:B0-----:R-:W2:Y:S02]  /*0500*/  LDG.E R4, desc[UR10][R4.64] ;  /* 0x0000000a04047981 */ /* 0x001ea4000c1e1900 */
[----:B--2---:R-:W-:-:S13]  /*0510*/  ISETP.NE.AND P1, PT, R4, R9, PT ;  /* 0x000000090400720c */ /* 0x004fda0003f25270 */
[----:B-1----:R-:W-:Y:S05]  /*0520*/  @!P1 BRA `(.L_x_9) ;  /* 0x0000000000349947 */ /* 0x002fea0003800000 */
[----:B------:R-:W-:-:S05]  /*0530*/  UMOV UR4, UR7 ;  /* 0x0000000700047c82 */ /* 0x000fca0008000000 */
.L_x_10:
[----:B------:R-:W-:Y:S02]  /*0540*/  UIADD3 UR5, UP0, UPT, UR8, 0x4, URZ ;  /* 0x0000000408057890 */ /* 0x000fe4000ff1e0ff */
[----:B------:R-:W-:Y:S02]  /*0550*/  UIADD3 UR4, UPT, UPT, UR4, 0x1, URZ ;  /* 0x0000000104047890 */ /* 0x000fe4000fffe0ff */
[----:B------:R-:W-:Y:S02]  /*0560*/  UIADD3.X UR6, UPT, UPT, URZ, UR9, URZ, UP0, !UPT ;  /* 0x00000009ff067290 */ /* 0x000fe400087fe4ff */
[----:B------:R-:W-:-:S09]  /*0570*/  UISETP.NE.AND UP0, UPT, UR4, URZ, UPT ;  /* 0x000000ff0400728c */ /* 0x000fd2000bf05270 */
[----:B------:R-:W-:Y:S05]  /*0580*/  BRA.U !UP0, `(.L_x_8) ;  /* 0x0000000108447547 */ /* 0x000fea000b800000 */
[----:B------:R-:W-:Y:S01]  /*0590*/  UMOV UR8, UR5 ;  /* 0x0000000500087c82 */ /* 0x000fe20008000000 */
[----:B------:R-:W-:Y:S01]  /*05a0*/  UMOV UR9, UR6 ;  /* 0x0000000600097c82 */ /* 0x000fe20008000000 */
[----:B------:R-:W-:Y:S02]  /*05b0*/  IMAD.U32 R4, RZ, RZ, UR8 ;  /* 0x00000008ff047e24 */ /* 0x000fe4000f8e00ff */
[----:B------:R-:W-:-:S05]  /*05c0*/  IMAD.U32 R5, RZ, RZ, UR9 ;  /* 0x00000009ff057e24 */ /* 0x000fca000f8e00ff */
[----:B------:R-:W2:Y:S02]  /*05d0*/  LDG.E R4, desc[UR10][R4.64] ;  /* 0x0000000a04047981 */ /* 0x000ea4000c1e1900 */
[----:B--2---:R-:W-:-:S13]  /*05e0*/  ISETP.NE.AND P1, PT, R4, R9, PT ;  /* 0x000000090400720c */ /* 0x004fda0003f25270 */
[----:B------:R-:W-:Y:S05]  /*05f0*/  @P1 BRA `(.L_x_10) ;  /* 0xfffffffc00d01947 */ /* 0x000fea000383ffff */
.L_x_9:
[----:B------:R-:W-:Y:S02]  /*0600*/  IMAD.U32 R4, RZ, RZ, UR8 ;  /* 0x00000008ff047e24 */ /* 0x000fe4000f8e00ff */
[----:B------:R-:W-:-:S05]  /*0610*/  IMAD.U32 R5, RZ, RZ, UR9 ;  /* 0x00000009ff057e24 */ /* 0x000fca000f8e00ff */
[----:B------:R0:W-:Y:S04]  /*0620*/  STG.E desc[UR10][R4.64], R11 ;  /* 0x0000000b04007986 */ /* 0x0001e8000c10190a */
[----:B------:R-:W2:Y:S02]  /*0630*/  LDG.E R0, desc[UR10][R2.64] ;  /* 0x0000000a02007981 */ /* 0x000ea4000c1e1900 */
[----:B--2---:R-:W-:-:S05]  /*0640*/  IADD3 R13, PT, PT, R0, -0x1, RZ ;  /* 0xffffffff000d7810 */ /* 0x004fca0007ffe0ff */
[----:B------:R0:W-:Y:S04]  /*0650*/  STG.E desc[UR10][R2.64], R13 ;  /* 0x0000000d02007986 */ /* 0x0001e8000c10190a */
[----:B------:R-:W2:Y:S01]  /*0660*/  LDG.E R0, desc[UR10][R6.64] ;  /* 0x0000000a06007981 */ /* 0x000ea2000c1e1900 */
[----:B------:R-:W-:Y:S01]  /*0670*/  PLOP3.LUT P0, PT, PT, PT, PT, 0x8, 0x80 ;  /* 0x000000000080781c */ /* 0x000fe20003f0e170 */
[----:B--2---:R-:W-:-:S05]  /*0680*/  VIADD R15, R0, 0x1 ;  /* 0x00000001000f7836 */ /* 0x004fca0000000000 */
[----:B------:R0:W-:Y:S07]  /*0690*/  STG.E desc[UR10][R6.64], R15 ;  /* 0x0000000f06007986 */ /* 0x0001ee000c10190a */
.L_x_8:
[----:B------:R-:W1:Y:S01]  /*06a0*/  LDCU UR4, c[0x0][0x384] ;  /* 0x00007080ff0477ac */ /* 0x000e620008000800 */
[----:B0-----:R-:W-:-:S05]  /*06b0*/  VIADD R11, R11, 0x1 ;  /* 0x000000010b0b7836 */ /* 0x001fca0000000000 */
[----:B-1----:R-:W-:-:S13]  /*06c0*/  ISETP.LT.AND P1, PT, R11, UR4, PT ;  /* 0x000000040b007c0c */ /* 0x002fda000bf21270 */
[----:B------:R-:W-:Y:S05]  /*06d0*/  @P0 BRA P1, `(.L_x_11) ;  /* 0xfffffffc005c0947 */ /* 0x000fea000083ffff */
[----:B------:R-:W-:Y:S05]  /*06e0*/  @!P0 BRA `(.L_x_12) ;  /* 0xfffffffc00448947 */ /* 0x000fea000383ffff */
.L_x_7:
[----:B------:R-:W0:Y:S01]  /*06f0*/  LDCU UR4, c[0x0][0x384] ;  /* 0x00007080ff0477ac */ /* 0x000e220008000800 */
[----:B------:R-:W-:-:S05]  /*0700*/  VIADD R9, R9, 0x1 ;  /* 0x0000000109097836 */ /* 0x000fca0000000000 */
[----:B0-----:R-:W-:-:S13]  /*0710*/  ISETP.NE.AND P0, PT, R9, UR4, PT ;  /* 0x0000000409007c0c */ /* 0x001fda000bf05270 */
[----:B------:R-:W-:Y:S05]  /*0720*/  @P0 BRA `(.L_x_13) ;  /* 0xfffffffc002c0947 */ /* 0x000fea000383ffff */
[----:B------:R-:W-:Y:S05]  /*0730*/  EXIT ;  /* 0x000000000000794d */ /* 0x000fea0003800000 */
.L_x_14:
[----:B------:R-:W-:-:S00]  /*0740*/  BRA `(.L_x_14) ;  /* 0xfffffffc00fc7947 */ /* 0x000fc0000383ffff */
[----:B------:R-:W-:-:S00]  /*0750*/  NOP ;  /* 0x0000000000007918 */ /* 0x000fc00000000000 */
        /* <DEDUP_REMOVED lines=10> */
.L_x_172:


//--------------------- .text.perturb_solution_targeted --------------------------
	.section	.text.perturb_solution_targeted,"ax",@progbits
	.align	128
        .global         perturb_solution_targeted
        .type           perturb_solution_targeted,@function
        .size           perturb_solution_targeted,(.L_x_168 - perturb_solution_targeted)
        .other          perturb_solution_targeted,@"STO_CUDA_ENTRY STV_DEFAULT"
perturb_solution_targeted:
.text.perturb_solution_targeted:
[----:B------:R-:W0:Y:S01]  /*0000*/  LDC R1, c[0x0][0x37c] ;  /* 0x0000df00ff017b82 */ /* 0x000e220000000800 */
[----:B------:R-:W1:Y:S07]  /*0010*/  S2R R0, SR_TID.X ;  /* 0x0000000000007919 */ /* 0x000e6e0000002100 */
[----:B------:R-:W1:Y:S02]  /*0020*/  S2UR UR4, SR_CTAID.X ;  /* 0x00000000000479c3 */ /* 0x000e640000002500 */
[----:B-1----:R-:W-:-:S13]  /*0030*/  LOP3.LUT P0, RZ, R0, UR4, RZ, 0xfc, !PT ;  /* 0x0000000400ff7c12 */ /* 0x002fda000f80fcff */
[----:B------:R-:W-:Y:S05]  /*0040*/  @P0 EXIT ;  /* 0x000000000000094d */ /* 0x000fea0003800000 */
[----:B------:R-:W1:Y:S01]  /*0050*/  LDCU UR4, c[0x0][0x380] ;  /* 0x00007000ff0477ac */ /* 0x000e620008000800 */
[----:B------:R-:W-:Y:S01]  /*0060*/  MOV R0, 0x0 ;  /* 0x0000000000007802 */ /* 0x000fe20000000f00 */
[----:B------:R-:W2:Y:S03]  /*0070*/  LDCU.64 UR6, c[0x0][0x3c0] ;  /* 0x00007800ff0677ac */ /* 0x000ea60008000a00 */
[----:B------:R3:W4:Y:S01]  /*0080*/  LDC.64 R6, c[0x4][R0] ;  /* 0x0100000000067b82 */ /* 0x0007220000000a00 */
[----:B------:R-:W0:Y:S01]  /*0090*/  LDCU UR38, c[0x0][0x38c] ;  /* 0x00007180ff2677ac */ /* 0x000e220008000800 */
[----:B------:R-:W0:Y:S01]  /*00a0*/  LDCU.64 UR36, c[0x0][0x3b8] ;  /* 0x00007700ff2477ac */ /* 0x000e220008000a00 */
[----:B-1----:R-:W-:Y:S01]  /*00b0*/  UIMAD.WIDE UR4, UR4, 0x4, URZ ;  /* 0x00000004040478a5 */ /* 0x002fe2000f8e02ff */
[----:B--2---:R-:W-:-:S05]  /*00c0*/  IMAD.U32 R16, RZ, RZ, UR6 ;  /* 0x00000006ff107e24 */ /* 0x004fca000f8e00ff */
[----:B------:R-:W-:Y:S02]  /*00d0*/  IMAD.U32 R3, RZ, RZ, UR5 ;  /* 0x00000005ff037e24 */ /* 0x000fe4000f8e00ff */
[----:B------:R-:W-:Y:S02]  /*00e0*/  IMAD.U32 R5, RZ, RZ, UR5 ;  /* 0x00000005ff057e24 */ /* 0x000fe4000f8e00ff */
[----:B------:R-:W-:Y:S02]  /*00f0*/  IMAD.U32 R2, RZ, RZ, UR4 ;  /* 0x00000004ff027e24 */ /* 0x000fe4000f8e00ff */
[----:B------:R-:W-:Y:S02]  /*0100*/  IMAD.U32 R4, RZ, RZ, UR4 ;  /* 0x00000004ff047e24 */ /* 0x000fe4000f8e00ff */
[----:B------:R-:W-:Y:S02]  /*0110*/  IMAD.U32 R2, RZ, RZ, UR7 ;  /* 0x00000007ff027e24 */ /* 0x000fe4000f8e00ff */
[----:B0--3--:R-:W-:-:S07]  /*0120*/  IMAD.MOV.U32 R5, RZ, RZ, R3 ;  /* 0x000000ffff057224 */ /* 0x009fce00078e0003 */
[----:B------:R-:W-:-:S07]  /*0130*/  LEPC R20, `(.L_x_15) ;  /* 0x000000001014794e */ /* 0x000fce0000000000 */
[----:B----4-:R-:W-:Y:S05]  /*0140*/  CALL.ABS.NOINC R6 ;  /* 0x0000000006007343 */ /* 0x010fea0003c00000 */
.L_x_15:
[----:B------:R-:W0:Y:S01]  /*0150*/  LDCU UR4, c[0x0][0x384] ;  /* 0x00007080ff0477ac */ /* 0x000e220008000800 */
[----:B------:R-:W1:Y:S01]  /*0160*/  LDC.64 R6, c[0x0][0x358] ;  /* 0x0000d600ff067b82 */ /* 0x000e620000000a00 */
[----:B------:R-:W-:Y:S01]  /*0170*/  IMAD.MOV.U32 R3, RZ, RZ, RZ ;  /* 0x000000ffff037224 */ /* 0x000fe200078e00ff */
[----:B0-----:R-:W-:-:S09]  /*0180*/  UISETP.GE.AND UP0, UPT, UR4, 0x1, UPT ;  /* 0x000000010400788c */ /* 0x001fd2000bf06270 */
[----:B------:R-:W-:Y:S05]  /*0190*/  BRA.U !UP0, `(.L_x_16) ;  /* 0x0000000108fc7547 */ /* 0x000fea000b800000 */
[----:B------:R-:W-:Y:S01]  /*01a0*/  BSSY.RECONVERGENT B0, `(.L_x_16) ;  /* 0x000003e000007945 */ /* 0x000fe20003800200 */
[----:B------:R-:W-:Y:S02]  /*01b0*/  IMAD.MOV.U32 R11, RZ, RZ, RZ ;  /* 0x000000ffff0b7224 */ /* 0x000fe400078e00ff */
[----:B------:R-:W-:-:S07]  /*01c0*/  IMAD.MOV.U32 R3, RZ, RZ, RZ ;  /* 0x000000ffff037224 */ /* 0x000fce00078e00ff */
.L_x_23:
[----:B0-----:R-:W0:Y:S01]  /*01d0*/  LDC.64 R8, c[0x0][0x3a8] ;  /* 0x0000ea00ff087b82 */ /* 0x001e220000000a00 */
[----:B-1----:R-:W-:Y:S02]  /*01e0*/  R2UR UR4, R6 ;  /* 0x00000000060472ca */ /* 0x002fe400000e0000 */
[----:B------:R-:W-:Y:S01]  /*01f0*/  R2UR UR5, R7 ;  /* 0x00000000070572ca */ /* 0x000fe200000e0000 */
[----:B0-----:R-:W-:-:S12]  /*0200*/  IMAD.WIDE.U32 R8, R11, 0x4, R8 ;  /* 0x000000040b087825 */ /* 0x001fd800078e0008 */
[----:B------:R-:W2:Y:S01]  /*0210*/  LDG.E R8, desc[UR4][R8.64] ;  /* 0x0000000408087981 */ /* 0x000ea2000c1e1900 */
[----:B------:R-:W0:Y:S01]  /*0220*/  LDCU UR4, c[0x0][0x384] ;  /* 0x00007080ff0477ac */ /* 0x000e220008000800 */
[----:B------:R-:W-:Y:S01]  /*0230*/  IMAD.MOV.U32 R13, RZ, RZ, R11 ;  /* 0x000000ffff0d7224 */ /* 0x000fe200078e000b */
[----:B------:R-:W-:Y:S01]  /*0240*/  BSSY.RECONVERGENT B1, `(.L_x_17) ;  /* 0x0000032000017945 */ /* 0x000fe20003800200 */
[----:B------:R-:W-:-:S05]  /*0250*/  VIADD R11, R11, 0x1 ;  /* 0x000000010b0b7836 */ /* 0x000fca0000000000 */
[----:B0-----:R-:W-:Y:S02]  /*0260*/  ISETP.NE.AND P1, PT, R11, UR4, PT ;  /* 0x000000040b007c0c */ /* 0x001fe4000bf25270 */
[----:B--2---:R-:W-:-:S13]  /*0270*/  ISETP.GE.AND P0, PT, R8, 0x3, PT ;  /* 0x000000030800780c */ /* 0x004fda0003f06270 */
[----:B------:R-:W-:Y:S05]  /*0280*/  @!P0 BRA `(.L_x_18) ;  /* 0x0000000000b48947 */ /* 0x000fea0003800000 */
[----:B------:R-:W0:Y:S01]  /*0290*/  LDC.64 R8, c[0x0][0x3a0] ;  /* 0x0000e800ff087b82 */ /* 0x000e220000000a00 */
[C---:B------:R-:W-:Y:S02]  /*02a0*/  R2UR UR4, R6.reuse ;  /* 0x00000000060472ca */ /* 0x040fe400000e0000 */
[C---:B------:R-:W-:Y:S02]  /*02b0*/  R2UR UR5, R7.reuse ;  /* 0x00000000070572ca */ /* 0x040fe400000e0000 */
[----:B------:R-:W-:Y:S02]  /*02c0*/  R2UR UR6, R6 ;  /* 0x00000000060672ca */ /* 0x000fe400000e0000 */
[----:B------:R-:W-:Y:S01]  /*02d0*/  R2UR UR7, R7 ;  /* 0x00000000070772ca */ /* 0x000fe200000e0000 */
[----:B0-----:R-:W-:-:S08]  /*02e0*/  IMAD.WIDE.U32 R8, R13, 0x4, R8 ;  /* 0x000000040d087825 */ /* 0x001fd000078e0008 */
[----:B------:R-:W2:Y:S04]  /*02f0*/  LDG.E R0, desc[UR4][R8.64] ;  /* 0x0000000408007981 */ /* 0x000ea8000c1e1900 */
[----:B------:R-:W2:Y:S02]  /*0300*/  LDG.E R15, desc[UR6][R8.64+0x4] ;  /* 0x00000406080f7981 */ /* 0x000ea4000c1e1900 */
[----:B--2---:R-:W-:-:S13]  /*0310*/  ISETP.GE.AND P0, PT, R0, R15, PT ;  /* 0x0000000f0000720c */ /* 0x004fda0003f06270 */
[----:B------:R-:W-:Y:S05]  /*0320*/  @P0 BRA `(.L_x_18) ;  /* 0x00000000008c0947 */ /* 0x000fea0003800000 */
.L_x_22:
[----:B0-----:R-:W0:Y:S01]  /*0330*/  LDC.64 R8, c[0x0][0x398] ;  /* 0x0000e600ff087b82 */ /* 0x001e220000000a00 */
[----:B------:R-:W-:Y:S02]  /*0340*/  R2UR UR4, R6 ;  /* 0x00000000060472ca */ /* 0x000fe400000e0000 */
[----:B------:R-:W-:Y:S02]  /*0350*/  R2UR UR5, R7 ;  /* 0x00000000070572ca */ /* 0x000fe400000e0000 */
[----:B------:R-:W-:Y:S01]  /*0360*/  ISETP.GE.AND P2, PT, R3, 0x1, PT ;  /* 0x000000010300780c */ /* 0x000fe20003f46270 */
[----:B------:R-:W-:Y:S01]  /*0370*/  BSSY.RECONVERGENT B2, `(.L_x_19) ;  /* 0x0000013000027945 */ /* 0x000fe20003800200 */
[----:B------:R-:W-:Y:S01]  /*0380*/  PLOP3.LUT P0, PT, PT, PT, PT, 0x80, 0x8 ;  /* 0x000000000008781c */ /* 0x000fe20003f0f070 */
[----:B0-----:R-:W-:-:S08]  /*0390*/  IMAD.WIDE R8, R0, 0x4, R8 ;  /* 0x0000000400087825 */ /* 0x001fd000078e0208 */
[----:B------:R0:W5:Y:S02]  /*03a0*/  LDG.E R17, desc[UR4][R8.64] ;  /* 0x0000000408117981 */ /* 0x000164000c1e1900 */
[----:B------:R-:W-:Y:S05]  /*03b0*/  @!P2 BRA `(.L_x_20) ;  /* 0x000000000038a947 */ /* 0x000fea0003800000 */
[----:B------:R-:W-:Y:S02]  /*03c0*/  IMAD.MOV R10, RZ, RZ, -R3 ;  /* 0x000000ffff0a7224 */ /* 0x000fe400078e0a03 */
[----:B------:R-:W-:Y:S02]  /*03d0*/  IMAD.MOV.U32 R12, RZ, RZ, R4 ;  /* 0x000000ffff0c7224 */ /* 0x000fe400078e0004 */
[----:B------:R-:W-:-:S07]  /*03e0*/  IMAD.MOV.U32 R13, RZ, RZ, R5 ;  /* 0x000000ffff0d7224 */ /* 0x000fce00078e0005 */
.L_x_21:
[----:B------:R-:W-:Y:S01]  /*03f0*/  R2UR UR4, R6 ;  /* 0x00000000060472ca */ /* 0x000fe200000e0000 */
[----:B0-----:R-:W-:Y:S01]  /*0400*/  IMAD.MOV.U32 R8, RZ, RZ, R12 ;  /* 0x000000ffff087224 */ /* 0x001fe200078e000c */
[----:B------:R-:W-:Y:S01]  /*0410*/  R2UR UR5, R7 ;  /* 0x00000000070572ca */ /* 0x000fe200000e0000 */
[----:B------:R-:W-:-:S12]  /*0420*/  IMAD.MOV.U32 R9, RZ, RZ, R13 ;  /* 0x000000ffff097224 */ /* 0x000fd800078e000d */
[----:B------:R-:W2:Y:S01]  /*0430*/  LD.E R8, desc[UR4][R8.64] ;  /* 0x0000000408087980 */ /* 0x000ea2000c101900 */
[C---:B------:R-:W-:Y:S01]  /*0440*/  ISETP.NE.AND P3, PT, R10.reuse, -0x1, PT ;  /* 0xffffffff0a00780c */ /* 0x040fe20003f65270 */
[----:B------:R-:W-:Y:S01]  /*0450*/  VIADD R10, R10, 0x1 ;  /* 0x000000010a0a7836 */ /* 0x000fe20000000000 */
[----:B------:R-:W-:-:S04]  /*0460*/  IADD3 R12, P2, PT, R12, 0x4, RZ ;  /* 0x000000040c0c7810 */ /* 0x000fc80007f5e0ff */
[----:B------:R-:W-:Y:S02]  /*0470*/  IADD3.X R13, PT, PT, RZ, R13, RZ, P2, !PT ;  /* 0x0000000dff0d7210 */ /* 0x000fe400017fe4ff */
[----:B--2--5:R-:W-:-:S13]  /*0480*/  ISETP.NE.AND P0, PT, R8, R17, PT ;  /* 0x000000110800720c */ /* 0x024fda0003f05270 */
[----:B------:R-:W-:Y:S05]  /*0490*/  @P0 BRA P3, `(.L_x_21) ;  /* 0xfffffffc00d40947 */ /* 0x000fea000183ffff */
.L_x_20:
[----:B------:R-:W-:Y:S05]  /*04a0*/  BSYNC.RECONVERGENT B2 ;  /* 0x0000000000027941 */ /* 0x000fea0003800200 */
.L_x_19:
[----:B------:R-:W1:Y:S01]  /*04b0*/  LDCU UR4, c[0x0][0x380] ;  /* 0x00007000ff0477ac */ /* 0x000e620008000800 */
[----:B------:R-:W-:-:S05]  /*04c0*/  VIADD R0, R0, 0x1 ;  /* 0x0000000100007836 */ /* 0x000fca0000000000 */
[----:B------:R-:W-:Y:S02]  /*04d0*/  ISETP.NE.AND P2, PT, R0, R15, PT ;  /* 0x0000000f0000720c */ /* 0x000fe40003f45270 */
[----:B-1----:R-:W-:-:S13]  /*04e0*/  ISETP.GE.OR P0, PT, R3, UR4, !P0 ;  /* 0x0000000403007c0c */ /* 0x002fda000c706670 */
[----:B------:R-:W-:Y:S01]  /*04f0*/  @!P0 R2UR UR4, R6 ;  /* 0x00000000060482ca */ /* 0x000fe200000e0000 */
[----:B0-----:R-:W-:Y:S01]  /*0500*/  @!P0 IMAD.WIDE R8, R3, 0x4, R4 ;  /* 0x0000000403088825 */ /* 0x001fe200078e0204 */
[----:B------:R-:W-:-:S03]  /*0510*/  @!P0 R2UR UR5, R7 ;  /* 0x00000000070582ca */ /* 0x000fc600000e0000 */
[----:B------:R-:W-:-:S04]  /*0520*/  @!P0 VIADD R10, R3, 0x1 ;  /* 0x00000001030a8836 */ /* 0x000fc80000000000 */
[----:B------:R-:W-:-:S06]  /*0530*/  @!P0 IMAD.MOV.U32 R3, RZ, RZ, R10 ;  /* 0x000000ffff038224 */ /* 0x000fcc00078e000a */
[----:B-----5:R0:W-:Y:S01]  /*0540*/  @!P0 ST.E desc[UR4][R8.64], R17 ;  /* 0x0000001108008985 */ /* 0x0201e2000c101904 */
[----:B------:R-:W-:Y:S05]  /*0550*/  @P2 BRA `(.L_x_22) ;  /* 0xfffffffc00742947 */ /* 0x000fea000383ffff */
.L_x_18:
[----:B------:R-:W-:Y:S05]  /*0560*/  BSYNC.RECONVERGENT B1 ;  /* 0x0000000000017941 */ /* 0x000fea0003800200 */
.L_x_17:
[----:B------:R-:W-:Y:S05]  /*0570*/  @P1 BRA `(.L_x_23) ;  /* 0xfffffffc00141947 */ /* 0x000fea000383ffff */
[----:B------:R-:W-:Y:S05]  /*0580*/  BSYNC.RECONVERGENT B0 ;  /* 0x0000000000007941 */ /* 0x000fea0003800200 */
.L_x_16:
[----:B------:R-:W2:Y:S01]  /*0590*/  LDC R10, c[0x0][0x380] ;  /* 0x0000e000ff0a7b82 */ /* 0x000ea20000000800 */
[----:B------:R-:W2:Y:S01]  /*05a0*/  LDCU UR4, c[0x0][0x390] ;  /* 0x00007200ff0477ac */ /* 0x000ea20008000800 */
[----:B------:R-:W-:Y:S01]  /*05b0*/  ISETP.NE.AND P0, PT, R3, RZ, PT ;  /* 0x000000ff0300720c */ /* 0x000fe20003f05270 */
[----:B------:R-:W-:Y:S01]  /*05c0*/  BSSY.RECONVERGENT B0, `(.L_x_24) ;  /* 0x0000091000007945 */ /* 0x000fe20003800200 */
[----:B--2---:R-:W-:-:S11]  /*05d0*/  IMAD R0, R10, UR4, RZ ;  /* 0x000000040a007c24 */ /* 0x004fd6000f8e02ff */
[----:B------:R-:W-:Y:S05]  /*05e0*/  @P0 BRA `(.L_x_25) ;  /* 0x0000000800380947 */ /* 0x000fea0003800000 */
[----:B------:R-:W2:Y:S01]  /*05f0*/  LDC R3, c[0x0][0x380] ;  /* 0x0000e000ff037b82 */ /* 0x000ea20000000800 */
[----:B------:R-:W-:-:S13]  /*0600*/  ISETP.GE.AND P0, PT, R10, 0x1, PT ;  /* 0x000000010a00780c */ /* 0x000fda0003f06270 */
[----:B------:R-:W-:Y:S05]  /*0610*/  @!P0 BRA `(.L_x_25) ;  /* 0x00000008002c8947 */ /* 0x000fea0003800000 */
[C---:B------:R-:W-:Y:S01]  /*0620*/  ISETP.GE.U32.AND P1, PT, R10.reuse, 0x10, PT ;  /* 0x000000100a00780c */ /* 0x040fe20003f26070 */
[----:B------:R-:W-:Y:S01]  /*0630*/  IMAD.MOV.U32 R11, RZ, RZ, RZ ;  /* 0x000000ffff0b7224 */ /* 0x000fe200078e00ff */
[----:B------:R-:W-:-:S04]  /*0640*/  LOP3.LUT R18, R10, 0xf, RZ, 0xc0, !PT ;  /* 0x0000000f0a127812 */ /* 0x000fc800078ec0ff */
[----:B------:R-:W-:-:S07]  /*0650*/  ISETP.NE.AND P0, PT, R18, RZ, PT ;  /* 0x000000ff1200720c */ /* 0x000fce0003f05270 */
[----:B------:R-:W-:Y:S06]  /*0660*/  @!P1 BRA `(.L_x_26) ;  /* 0x0000000000f09947 */ /* 0x000fec0003800000 */
[----:B------:R-:W-:Y:S01]  /*0670*/  IADD3 R13, P1, PT, R4, 0x20, RZ ;  /* 0x00000020040d7810 */ /* 0x000fe20007f3e0ff */
[----:B------:R-:W-:Y:S01]  /*0680*/  BSSY.RECONVERGENT B1, `(.L_x_26) ;  /* 0x000003a000017945 */ /* 0x000fe20003800200 */
[----:B------:R-:W-:Y:S01]  /*0690*/  LOP3.LUT R11, R10, 0x7ffffff0, RZ, 0xc0, !PT ;  /* 0x7ffffff00a0b7812 */ /* 0x000fe200078ec0ff */
[----:B------:R-:W-:Y:S02]  /*06a0*/  IMAD.MOV.U32 R12, RZ, RZ, RZ ;  /* 0x000000ffff0c7224 */ /* 0x000fe400078e00ff */
[----:B------:R-:W-:-:S08]  /*06b0*/  IMAD.X R14, RZ, RZ, R5, P1 ;  /* 0x000000ffff0e7224 */ /* 0x000fd000008e0605 */
.L_x_27:
[C---:B-1----:R-:W-:Y:S01]  /*06c0*/  R2UR UR4, R6.reuse ;  /* 0x00000000060472ca */ /* 0x042fe200000e0000 */
[----:B0--3--:R-:W-:Y:S01]  /*06d0*/  IMAD.MOV.U32 R8, RZ, RZ, R13 ;  /* 0x000000ffff087224 */ /* 0x009fe200078e000d */
[C---:B------:R-:W-:Y:S01]  /*06e0*/  R2UR UR5, R7.reuse ;  /* 0x00000000070572ca */ /* 0x040fe200000e0000 */
[----:B------:R-:W-:Y:S01]  /*06f0*/  IMAD.MOV.U32 R9, RZ, RZ, R14 ;  /* 0x000000ffff097224 */ /* 0x000fe200078e000e */
[----:B------:R-:W-:Y:S01]  /*0700*/  R2UR UR6, R6 ;  /* 0x00000000060672ca */ /* 0x000fe200000e0000 */
[C---:B------:R-:W-:Y:S01]  /*0710*/  VIADD R13, R12.reuse, 0x1 ;  /* 0x000000010c0d7836 */ /* 0x040fe20000000000 */
[C---:B------:R-:W-:Y:S01]  /*0720*/  R2UR UR7, R7.reuse ;  /* 0x00000000070772ca */ /* 0x040fe200000e0000 */
[----:B------:R-:W-:Y:S01]  /*0730*/  VIADD R15, R12, 0x2 ;  /* 0x000000020c0f7836 */ /* 0x000fe20000000000 */
        /* <DEDUP_REMOVED lines=9> */
[----:B------:R-:W-:Y:S01]  /*07d0*/  VIADD R25, R12, 0x7 ;  /* 0x000000070c197836 */ /* 0x000fe20000000000 */
[----:B------:R-:W-:Y:S01]  /*07e0*/  R2UR UR13, R7 ;  /* 0x00000000070d72ca */ /* 0x000fe200000e0000 */
[----:B------:R0:W-:Y:S01]  /*07f0*/  ST.E desc[UR4][R8.64+-0x1c], R13 ;  /* 0xffffe40d08007985 */ /* 0x0001e2000c101904 */
[----:B------:R-:W-:-:S02]  /*0800*/  R2UR UR14, R6 ;  /* 0x00000000060e72ca */ /* 0x000fc400000e0000 */
[C---:B------:R-:W-:Y:S01]  /*0810*/  R2UR UR15, R7.reuse ;  /* 0x00000000070f72ca */ /* 0x040fe200000e0000 */
[----:B------:R1:W-:Y:S01]  /*0820*/  ST.E desc[UR6][R8.64+-0x18], R15 ;  /* 0xffffe80f08007985 */ /* 0x0003e2000c101906 */
[----:B------:R-:W-:Y:S02]  /*0830*/  R2UR UR16, R6 ;  /* 0x00000000061072ca */ /* 0x000fe400000e0000 */
[C---:B------:R-:W-:Y:S01]  /*0840*/  R2UR UR17, R7.reuse ;  /* 0x00000000071172ca */ /* 0x040fe200000e0000 */
[----:B------:R3:W-:Y:S01]  /*0850*/  ST.E desc[UR8][R8.64+-0x14], R17 ;  /* 0xffffec1108007985 */ /* 0x0007e2000c101908 */
[----:B------:R-:W-:Y:S02]  /*0860*/  IADD3 R27, PT, PT, R12, 0x8, RZ ;  /* 0x000000080c1b7810 */ /* 0x000fe40007ffe0ff */
[----:B------:R-:W-:Y:S01]  /*0870*/  R2UR UR18, R6 ;  /* 0x00000000061272ca */ /* 0x000fe200000e0000 */
[----:B------:R4:W-:Y:S01]  /*0880*/  ST.E desc[UR10][R8.64+-0x10], R19 ;  /* 0xfffff01308007985 */ /* 0x0009e2000c10190a */
[----:B0-----:R-:W-:Y:S01]  /*0890*/  VIADD R13, R12, 0x9 ;  /* 0x000000090c0d7836 */ /* 0x001fe20000000000 */
[----:B------:R-:W-:-:S02]  /*08a0*/  R2UR UR19, R7 ;  /* 0x00000000071372ca */ /* 0x000fc400000e0000 */
[----:B------:R0:W-:Y:S01]  /*08b0*/  ST.E desc[UR12][R8.64+-0xc], R21 ;  /* 0xfffff41508007985 */ /* 0x0001e2000c10190c */
[----:B-1----:R-:W-:-:S03]  /*08c0*/  VIADD R15, R12, 0xa ;  /* 0x0000000a0c0f7836 */ /* 0x002fc60000000000 */
[----:B------:R1:W-:Y:S01]  /*08d0*/  ST.E desc[UR14][R8.64+-0x8], R23 ;  /* 0xfffff81708007985 */ /* 0x0003e2000c10190e */
[----:B---3--:R-:W-:-:S03]  /*08e0*/  VIADD R17, R12, 0xb ;  /* 0x0000000b0c117836 */ /* 0x008fc60000000000 */
[----:B------:R3:W-:Y:S01]  /*08f0*/  ST.E desc[UR16][R8.64+-0x4], R25 ;  /* 0xfffffc1908007985 */ /* 0x0007e2000c101910 */
[C---:B----4-:R-:W-:Y:S02]  /*0900*/  VIADD R19, R12.reuse, 0xc ;  /* 0x0000000c0c137836 */ /* 0x050fe40000000000 */
[C---:B0-----:R-:W-:Y:S01]  /*0910*/  VIADD R21, R12.reuse, 0xd ;  /* 0x0000000d0c157836 */ /* 0x041fe20000000000 */
[----:B------:R0:W-:Y:S01]  /*0920*/  ST.E desc[UR4][R8.64+-0x20], R12 ;  /* 0xffffe00c08007985 */ /* 0x0001e2000c101904 */
[----:B-1----:R-:W-:-:S03]  /*0930*/  VIADD R23, R12, 0xe ;  /* 0x0000000e0c177836 */ /* 0x002fc60000000000 */
[----:B------:R1:W-:Y:S01]  /*0940*/  ST.E desc[UR6][R8.64+0x4], R13 ;  /* 0x0000040d08007985 */ /* 0x0003e2000c101906 */
[----:B---3--:R-:W-:-:S03]  /*0950*/  VIADD R25, R12, 0xf ;  /* 0x0000000f0c197836 */ /* 0x008fc60000000000 */
[----:B------:R3:W-:Y:S01]  /*0960*/  ST.E desc[UR18][R8.64], R27 ;  /* 0x0000001b08007985 */ /* 0x0007e2000c101912 */
[----:B0-----:R-:W-:-:S03]  /*0970*/  VIADD R12, R12, 0x10 ;  /* 0x000000100c0c7836 */ /* 0x001fc60000000000 */
[----:B------:R3:W-:Y:S01]  /*0980*/  ST.E desc[UR8][R8.64+0x8], R15 ;  /* 0x0000080f08007985 */ /* 0x0007e2000c101908 */
[----:B-1----:R-:W-:-:S03]  /*0990*/  IADD3 R13, P2, PT, R8, 0x40, RZ ;  /* 0x00000040080d7810 */ /* 0x002fc60007f5e0ff */
[----:B------:R3:W-:Y:S01]  /*09a0*/  ST.E desc[UR10][R8.64+0xc], R17 ;  /* 0x00000c1108007985 */ /* 0x0007e2000c10190a */
[----:B------:R-:W-:-:S03]  /*09b0*/  ISETP.NE.AND P1, PT, R12, R11, PT ;  /* 0x0000000b0c00720c */ /* 0x000fc60003f25270 */
[----:B------:R3:W-:Y:S01]  /*09c0*/  ST.E desc[UR12][R8.64+0x10], R19 ;  /* 0x0000101308007985 */ /* 0x0007e2000c10190c */
[----:B------:R-:W-:-:S03]  /*09d0*/  IMAD.X R14, RZ, RZ, R9, P2 ;  /* 0x000000ffff0e7224 */ /* 0x000fc600010e0609 */
[----:B------:R3:W-:Y:S04]  /*09e0*/  ST.E desc[UR14][R8.64+0x14], R21 ;  /* 0x0000141508007985 */ /* 0x0007e8000c10190e */
[----:B------:R3:W-:Y:S04]  /*09f0*/  ST.E desc[UR16][R8.64+0x18], R23 ;  /* 0x0000181708007985 */ /* 0x0007e8000c101910 */
[----:B------:R3:W-:Y:S01]  /*0a00*/  ST.E desc[UR18][R8.64+0x1c], R25 ;  /* 0x00001c1908007985 */ /* 0x0007e2000c101912 */
[----:B------:R-:W-:Y:S05]  /*0a10*/  @P1 BRA `(.L_x_27) ;  /* 0xfffffffc00281947 */ /* 0x000fea000383ffff */
[----:B------:R-:W-:Y:S05]  /*0a20*/  BSYNC.RECONVERGENT B1 ;  /* 0x0000000000017941 */ /* 0x000fea0003800200 */
.L_x_26:
[----:B------:R-:W-:Y:S05]  /*0a30*/  @!P0 BRA `(.L_x_25) ;  /* 0x0000000400248947 */ /* 0x000fea0003800000 */
[----:B------:R-:W-:Y:S02]  /*0a40*/  ISETP.GE.U32.AND P0, PT, R18, 0x8, PT ;  /* 0x000000081200780c */ /* 0x000fe40003f06070 */
[----:B------:R-:W-:-:S04]  /*0a50*/  LOP3.LUT R12, R10, 0x7, RZ, 0xc0, !PT ;  /* 0x000000070a0c7812 */ /* 0x000fc800078ec0ff */
[----:B------:R-:W-:-:S07]  /*0a60*/  ISETP.NE.AND P1, PT, R12, RZ, PT ;  /* 0x000000ff0c00720c */ /* 0x000fce0003f25270 */
[----:B------:R-:W-:Y:S06]  /*0a70*/  @!P0 BRA `(.L_x_28) ;  /* 0x0000000000848947 */ /* 0x000fec0003800000 */
[C---:B-1----:R-:W-:Y:S01]  /*0a80*/  R2UR UR6, R6.reuse ;  /* 0x00000000060672ca */ /* 0x042fe200000e0000 */
[----:B------:R-:W-:Y:S01]  /*0a90*/  VIADD R13, R11, 0x1 ;  /* 0x000000010b0d7836 */ /* 0x000fe20000000000 */
[----:B------:R-:W-:Y:S01]  /*0aa0*/  R2UR UR7, R7 ;  /* 0x00000000070772ca */ /* 0x000fe200000e0000 */
[----:B0--3--:R-:W-:Y:S01]  /*0ab0*/  IMAD.WIDE.U32 R8, R11, 0x4, R4 ;  /* 0x000000040b087825 */ /* 0x009fe200078e0004 */
[C---:B------:R-:W-:Y:S02]  /*0ac0*/  R2UR UR8, R6.reuse ;  /* 0x00000000060872ca */ /* 0x040fe400000e0000 */
        /* <DEDUP_REMOVED lines=11> */
[----:B------:R-:W-:Y:S01]  /*0b80*/  ST.E desc[UR6][R8.64+0x4], R13 ;  /* 0x0000040d08007985 */ /* 0x000fe2000c101906 */
[----:B------:R-:W-:-:S02]  /*0b90*/  R2UR UR15, R7 ;  /* 0x00000000070f72ca */ /* 0x000fc400000e0000 */
[C---:B------:R-:W-:Y:S01]  /*0ba0*/  R2UR UR16, R6.reuse ;  /* 0x00000000061072ca */ /* 0x040fe200000e0000 */
[----:B------:R-:W-:Y:S01]  /*0bb0*/  ST.E desc[UR8][R8.64+0x8], R15 ;  /* 0x0000080f08007985 */ /* 0x000fe2000c101908 */
[C---:B------:R-:W-:Y:S02]  /*0bc0*/  R2UR UR17, R7.reuse ;  /* 0x00000000071172ca */ /* 0x040fe400000e0000 */
[C---:B------:R-:W-:Y:S01]  /*0bd0*/  R2UR UR18, R6.reuse ;  /* 0x00000000061272ca */ /* 0x040fe200000e0000 */
[----:B------:R-:W-:Y:S01]  /*0be0*/  ST.E desc[UR10][R8.64+0xc], R17 ;  /* 0x00000c1108007985 */ /* 0x000fe2000c10190a */
[----:B------:R-:W-:Y:S02]  /*0bf0*/  R2UR UR19, R7 ;  /* 0x00000000071372ca */ /* 0x000fe400000e0000 */
[----:B------:R-:W-:Y:S01]  /*0c00*/  IADD3 R23, PT, PT, R11, 0x6, RZ ;  /* 0x000000060b177810 */ /* 0x000fe20007ffe0ff */
[----:B------:R-:W-:Y:S01]  /*0c10*/  ST.E desc[UR12][R8.64+0x10], R19 ;  /* 0x0000101308007985 */ /* 0x000fe2000c10190c */
[----:B------:R-:W-:-:S02]  /*0c20*/  R2UR UR4, R6 ;  /* 0x00000000060472ca */ /* 0x000fc400000e0000 */
[----:B------:R-:W-:Y:S01]  /*0c30*/  R2UR UR5, R7 ;  /* 0x00000000070572ca */ /* 0x000fe200000e0000 */
[----:B------:R-:W-:Y:S04]  /*0c40*/  ST.E desc[UR14][R8.64+0x14], R21 ;  /* 0x0000141508007985 */ /* 0x000fe8000c10190e */
[----:B------:R-:W-:Y:S04]  /*0c50*/  ST.E desc[UR16][R8.64+0x18], R23 ;  /* 0x0000181708007985 */ /* 0x000fe8000c101910 */
[----:B------:R-:W-:Y:S04]  /*0c60*/  ST.E desc[UR18][R8.64+0x1c], R25 ;  /* 0x00001c1908007985 */ /* 0x000fe8000c101912 */
[----:B------:R0:W-:Y:S02]  /*0c70*/  ST.E desc[UR4][R8.64], R11 ;  /* 0x0000000b08007985 */ /* 0x0001e4000c101904 */
[----:B0-----:R-:W-:-:S07]  /*0c80*/  VIADD R11, R11, 0x8 ;  /* 0x000000080b0b7836 */ /* 0x001fce0000000000 */
.L_x_28:
        /* <DEDUP_REMOVED lines=12> */
[----:B------:R-:W-:Y:S01]  /*0d50*/  R2UR UR10, R6 ;  /* 0x00000000060a72ca */ /* 0x000fe200000e0000 */
[----:B------:R-:W-:Y:S01]  /*0d60*/  VIADD R17, R11, 0x3 ;  /* 0x000000030b117836 */ /* 0x000fe20000000000 */
[----:B------:R-:W-:-:S02]  /*0d70*/  R2UR UR11, R7 ;  /* 0x00000000070b72ca */ /* 0x000fc400000e0000 */
[----:B------:R-:W-:Y:S02]  /*0d80*/  R2UR UR4, R6 ;  /* 0x00000000060472ca */ /* 0x000fe400000e0000 */
[----:B------:R-:W-:Y:S01]  /*0d90*/  R2UR UR5, R7 ;  /* 0x00000000070572ca */ /* 0x000fe200000e0000 */
[----:B------:R-:W-:Y:S04]  /*0da0*/  ST.E desc[UR6][R8.64+0x4], R13 ;  /* 0x0000040d08007985 */ /* 0x000fe8000c101906 */
[----:B------:R-:W-:Y:S04]  /*0db0*/  ST.E desc[UR8][R8.64+0x8], R15 ;  /* 0x0000080f08007985 */ /* 0x000fe8000c101908 */
[----:B------:R-:W-:Y:S04]  /*0dc0*/  ST.E desc[UR10][R8.64+0xc], R17 ;  /* 0x00000c1108007985 */ /* 0x000fe8000c10190a */
[----:B------:R0:W-:Y:S02]  /*0dd0*/  ST.E desc[UR4][R8.64], R11 ;  /* 0x0000000b08007985 */ /* 0x0001e4000c101904 */
[----:B0-----:R-:W-:-:S07]  /*0de0*/  VIADD R11, R11, 0x4 ;  /* 0x000000040b0b7836 */ /* 0x001fce0000000000 */
.L_x_29:
[----:B------:R-:W-:Y:S05]  /*0df0*/  @!P1 BRA `(.L_x_25) ;  /* 0x0000000000349947 */ /* 0x000fea0003800000 */
[----:B------:R-:W-:Y:S01]  /*0e00*/  BSSY.RECONVERGENT B1, `(.L_x_25) ;  /* 0x000000c000017945 */ /* 0x000fe20003800200 */
[----:B0--3--:R-:W-:-:S04]  /*0e10*/  IMAD.WIDE.U32 R8, R11, 0x4, R4 ;  /* 0x000000040b087825 */ /* 0x009fc800078e0004 */
[----:B------:R-:W-:-:S07]  /*0e20*/  IMAD.MOV R10, RZ, RZ, -R10 ;  /* 0x000000ffff0a7224 */ /* 0x000fce00078e0a0a */
.L_x_30:
[----:B------:R-:W-:Y:S01]  /*0e30*/  VIADD R10, R10, 0x1 ;  /* 0x000000010a0a7836 */ /* 0x000fe20000000000 */
[----:B-1----:R-:W-:Y:S02]  /*0e40*/  R2UR UR4, R6 ;  /* 0x00000000060472ca */ /* 0x002fe400000e0000 */
[----:B------:R-:W-:Y:S02]  /*0e50*/  R2UR UR5, R7 ;  /* 0x00000000070572ca */ /* 0x000fe400000e0000 */
[----:B------:R-:W-:-:S11]  /*0e60*/  ISETP.NE.AND P0, PT, R10, RZ, PT ;  /* 0x000000ff0a00720c */ /* 0x000fd60003f05270 */
[----:B------:R0:W-:Y:S02]  /*0e70*/  ST.E desc[UR4][R8.64], R11 ;  /* 0x0000000b08007985 */ /* 0x0001e4000c101904 */
[----:B0-----:R-:W-:Y:S01]  /*0e80*/  IADD3 R8, P1, PT, R8, 0x4, RZ ;  /* 0x0000000408087810 */ /* 0x001fe20007f3e0ff */
[----:B------:R-:W-:-:S04]  /*0e90*/  VIADD R11, R11, 0x1 ;  /* 0x000000010b0b7836 */ /* 0x000fc80000000000 */
[----:B------:R-:W-:Y:S01]  /*0ea0*/  IMAD.X R9, RZ, RZ, R9, P1 ;  /* 0x000000ffff097224 */ /* 0x000fe200008e0609 */
[----:B------:R-:W-:Y:S07]  /*0eb0*/  @P0 BRA `(.L_x_30) ;  /* 0xfffffffc00dc0947 */ /* 0x000fee000383ffff */
[----:B------:R-:W-:Y:S05]  /*0ec0*/  BSYNC.RECONVERGENT B1 ;  /* 0x0000000000017941 */ /* 0x000fea0003800200 */
.L_x_25:
[----:B------:R-:W-:Y:S05]  /*0ed0*/  BSYNC.RECONVERGENT B0 ;  /* 0x0000000000007941 */ /* 0x000fea0003800200 */
.L_x_24:
[----:B------:R-:W-:Y:S01]  /*0ee0*/  ISETP.GE.AND P0, PT, R0, 0x64, PT ;  /* 0x000000640000780c */ /* 0x000fe20003f06270 */
[----:B------:R-:W-:Y:S03]  /*0ef0*/  BSSY.RECONVERGENT B0, `(.L_x_31) ;  /* 0x0000080000007945 */ /* 0x000fe60003800200 */
[----:B--2---:R-:W-:-:S13]  /*0f00*/  ISETP.LT.OR P0, PT, R3, 0x1, !P0 ;  /* 0x000000010300780c */ /* 0x004fda0004701670 */
[----:B------:R-:W-:Y:S05]  /*0f10*/  @P0 BRA `(.L_x_32) ;  /* 0x0000000400f40947 */ /* 0x000fea0003800000 */
[----:B---3--:R-:W2:Y:S01]  /*0f20*/  LDC R15, c[0x0][0x388] ;  /* 0x0000e200ff0f7b82 */ /* 0x008ea20000000800 */
[----:B------:R-:W-:-:S04]  /*0f30*/  IMAD.HI R0, R0, 0x51eb851f, RZ ;  /* 0x51eb851f00007827 */ /* 0x000fc800078e02ff */
[----:B0-----:R-:W-:Y:S01]  /*0f40*/  IMAD R8, R3, 0xa, RZ ;  /* 0x0000000a03087824 */ /* 0x001fe200078e02ff */
[----:B------:R-:W-:Y:S01]  /*0f50*/  SHF.R.U32.HI R11, RZ, 0x1f, R0 ;  /* 0x0000001fff0b7819 */ /* 0x000fe20000011600 */
[----:B------:R-:W-:Y:S01]  /*0f60*/  IMAD.MOV.U32 R13, RZ, RZ, RZ ;  /* 0x000000ffff0d7224 */ /* 0x000fe200078e00ff */
[----:B------:R-:W0:Y:S02]  /*0f70*/  LDC R9, c[0x0][0x388] ;  /* 0x0000e200ff097b82 */ /* 0x000e240000000800 */
[----:B------:R-:W-:Y:S01]  /*0f80*/  LEA.HI.SX32 R0, R0, R11, 0x1b ;  /* 0x0000000b00007211 */ /* 0x000fe200078fdaff */
[----:B------:R-:W-:-:S05]  /*0f90*/  IMAD.MOV.U32 R11, RZ, RZ, RZ ;  /* 0x000000ffff0b7224 */ /* 0x000fca00078e00ff */
[----:B------:R-:W3:Y:S08]  /*0fa0*/  LDC.64 R18, c[0x0][0x3b0] ;  /* 0x0000ec00ff127b82 */ /* 0x000ef00000000a00 */
[----:B------:R-:W4:Y:S01]  /*0fb0*/  LDC.64 R20, c[0x0][0x3b8] ;  /* 0x0000ee00ff147b82 */ /* 0x000f220000000a00 */
[----:B--2---:R-:W-:-:S07]  /*0fc0*/  SHF.R.S32.HI R15, RZ, 0x1f, R15 ;  /* 0x0000001fff0f7819 */ /* 0x004fce000001140f */
.L_x_41:
[----:B0-----:R-:W-:Y:S01]  /*0fd0*/  IMAD R17, R2, 0x4c957f2d, RZ ;  /* 0x4c957f2d02117824 */ /* 0x001fe200078e02ff */
[----:B------:R-:W-:Y:S01]  /*0fe0*/  BSSY.RECONVERGENT B1, `(.L_x_33) ;  /* 0x0000022000017945 */ /* 0x000fe20003800200 */
[----:B------:R-:W-:Y:S02]  /*0ff0*/  IMAD.MOV.U32 R22, RZ, RZ, -0x8987eb1 ;  /* 0xf767814fff167424 */ /* 0x000fe400078e00ff */
[----:B------:R-:W-:Y:S02]  /*1000*/  IMAD.MOV.U32 R23, RZ, RZ, 0x14057b7e ;  /* 0x14057b7eff177424 */ /* 0x000fe400078e00ff */
[C---:B------:R-:W-:Y:S02]  /*1010*/  IMAD R25, R16.reuse, 0x5851f42d, R17 ;  /* 0x5851f42d10197824 */ /* 0x040fe400078e0211 */
[----:B------:R-:W-:-:S05]  /*1020*/  IMAD.WIDE.U32 R16, R16, 0x4c957f2d, R22 ;  /* 0x4c957f2d10107825 */ /* 0x000fca00078e0016 */
[----:B------:R-:W-:-:S04]  /*1030*/  IADD3 R2, PT, PT, R17, R25, RZ ;  /* 0x0000001911027210 */ /* 0x000fc80007ffe0ff */
[----:B------:R-:W-:-:S13]  /*1040*/  ISETP.NE.U32.AND P0, PT, R2, RZ, PT ;  /* 0x000000ff0200720c */ /* 0x000fda0003f05070 */
[----:B------:R-:W-:Y:S05]  /*1050*/  @P0 BRA `(.L_x_34) ;  /* 0x0000000000500947 */ /* 0x000fea0003800000 */
[----:B------:R-:W2:Y:S01]  /*1060*/  I2F.U32.RP R10, R3 ;  /* 0x00000003000a7306 */ /* 0x000ea20000209000 */
[----:B------:R-:W-:-:S07]  /*1070*/  ISETP.NE.U32.AND P1, PT, R3, RZ, PT ;  /* 0x000000ff0300720c */ /* 0x000fce0003f25070 */
[----:B--2---:R-:W2:Y:S02]  /*1080*/  MUFU.RCP R10, R10 ;  /* 0x0000000a000a7308 */ /* 0x004ea40000001000 */
[----:B--2---:R-:W-:-:S06]  /*1090*/  VIADD R22, R10, 0xffffffe ;  /* 0x0ffffffe0a167836 */ /* 0x004fcc0000000000 */
[----:B------:R2:W5:Y:S02]  /*10a0*/  F2I.FTZ.U32.TRUNC.NTZ R23, R22 ;  /* 0x0000001600177305 */ /* 0x000564000021f000 */
[----:B--2---:R-:W-:Y:S02]  /*10b0*/  IMAD.MOV.U32 R22, RZ, RZ, RZ ;  /* 0x000000ffff167224 */ /* 0x004fe400078e00ff */
[----:B-----5:R-:W-:-:S04]  /*10c0*/  IMAD.MOV R12, RZ, RZ, -R23 ;  /* 0x000000ffff0c7224 */ /* 0x020fc800078e0a17 */
[----:B------:R-:W-:-:S04]  /*10d0*/  IMAD R17, R12, R3, RZ ;  /* 0x000000030c117224 */ /* 0x000fc800078e02ff */
[----:B------:R-:W-:-:S06]  /*10e0*/  IMAD.HI.U32 R23, R23, R17, R22 ;  /* 0x0000001117177227 */ /* 0x000fcc00078e0016 */
[----:B------:R-:W-:-:S04]  /*10f0*/  IMAD.HI.U32 R23, R23, R16, RZ ;  /* 0x0000001017177227 */ /* 0x000fc800078e00ff */
[----:B------:R-:W-:-:S04]  /*1100*/  IMAD.MOV R23, RZ, RZ, -R23 ;  /* 0x000000ffff177224 */ /* 0x000fc800078e0a17 */
[----:B------:R-:W-:Y:S02]  /*1110*/  IMAD R12, R3, R23, R16 ;  /* 0x00000017030c7224 */ /* 0x000fe400078e0210 */
[----:B------:R-:W-:-:S03]  /*1120*/  IMAD.MOV.U32 R23, RZ, RZ, RZ ;  /* 0x000000ffff177224 */ /* 0x000fc600078e00ff */
[----:B------:R-:W-:-:S13]  /*1130*/  ISETP.GE.U32.AND P0, PT, R12, R3, PT ;  /* 0x000000030c00720c */ /* 0x000fda0003f06070 */
[----:B------:R-:W-:-:S05]  /*1140*/  @P0 IMAD.IADD R12, R12, 0x1, -R3 ;  /* 0x000000010c0c0824 */ /* 0x000fca00078e0a03 */
[----:B------:R-:W-:-:S13]  /*1150*/  ISETP.GE.U32.AND P0, PT, R12, R3, PT ;  /* 0x000000030c00720c */ /* 0x000fda0003f06070 */
[----:B------:R-:W-:Y:S01]  /*1160*/  @P0 IMAD.IADD R12, R12, 0x1, -R3 ;  /* 0x000000010c0c0824 */ /* 0x000fe200078e0a03 */
[----:B------:R-:W-:-:S05]  /*1170*/  @!P1 LOP3.LUT R12, RZ, R3, RZ, 0x33, !PT ;  /* 0x00000003ff0c9212 */ /* 0x000fca00078e33ff */
[----:B------:R-:W-:Y:S01]  /*1180*/  IMAD.MOV.U32 R22, RZ, RZ, R12 ;  /* 0x000000ffff167224 */ /* 0x000fe200078e000c */
[----:B------:R-:W-:Y:S06]  /*1190*/  BRA `(.L_x_35) ;  /* 0x0000000000187947 */ /* 0x000fec0003800000 */
.L_x_34:
[----:B------:R-:W-:Y:S01]  /*11a0*/  IMAD.MOV.U32 R31, RZ, RZ, R3 ;  /* 0x000000ffff1f7224 */ /* 0x000fe200078e0003 */
[----:B------:R-:W-:Y:S01]  /*11b0*/  MOV R10, 0x11e0 ;  /* 0x000011e0000a7802 */ /* 0x000fe20000000f00 */
[----:B------:R-:W-:-:S07]  /*11c0*/  IMAD.MOV.U32 R17, RZ, RZ, RZ ;  /* 0x000000ffff117224 */ /* 0x000fce00078e00ff */
[----:B01-34-:R-:W-:Y:S05]  /*11d0*/  CALL.REL.NOINC `($__internal_0_$__cuda_sm20_rem_u64) ;  /* 0x00000004005c7944 */ /* 0x01bfea0003c00000 */
[----:B------:R-:W-:Y:S02]  /*11e0*/  IMAD.MOV.U32 R22, RZ, RZ, R14 ;  /* 0x000000ffff167224 */ /* 0x000fe400078e000e */
[----:B------:R-:W-:-:S07]  /*11f0*/  IMAD.MOV.U32 R23, RZ, RZ, R17 ;  /* 0x000000ffff177224 */ /* 0x000fce00078e0011 */
.L_x_35:
[----:B------:R-:W-:Y:S05]  /*1200*/  BSYNC.RECONVERGENT B1 ;  /* 0x0000000000017941 */ /* 0x000fea0003800200 */
.L_x_33:
[----:B-1----:R-:W-:Y:S02]  /*1210*/  R2UR UR4, R6 ;  /* 0x00000000060472ca */ /* 0x002fe400000e0000 */
[----:B------:R-:W-:Y:S02]  /*1220*/  R2UR UR5, R7 ;  /* 0x00000000070572ca */ /* 0x000fe400000e0000 */
[----:B------:R-:W-:-:S04]  /*1230*/  LEA R24, P0, R22, R4, 0x2 ;  /* 0x0000000416187211 */ /* 0x000fc800078010ff */
[----:B------:R-:W-:-:S07]  /*1240*/  LEA.HI.X R25, R22, R5, R23, 0x2, P0 ;  /* 0x0000000516197211 */ /* 0x000fce00000f1417 */
[----:B------:R-:W3:Y:S02]  /*1250*/  LD.E R23, desc[UR4][R24.64] ;  /* 0x0000000418177980 */ /* 0x000ee4000c101900 */
[----:B---3--:R-:W-:-:S05]  /*1260*/  IMAD.WIDE R22, R23, 0x4, R18 ;  /* 0x0000000417167825 */ /* 0x008fca00078e0212 */
[----:B------:R-:W0:Y:S01]  /*1270*/  LDG.E R12, desc[UR4][R22.64] ;  /* 0x00000004160c7981 */ /* 0x000e22000c1e1900 */
[----:B------:R-:W-:Y:S01]  /*1280*/  BSSY.RECONVERGENT B1, `(.L_x_36) ;  /* 0x0000042000017945 */ /* 0x000fe20003800200 */
[----:B0-----:R-:W-:-:S04]  /*1290*/  ISETP.GE.AND P0, PT, R12, R9, PT ;  /* 0x000000090c00720c */ /* 0x001fc80003f06270 */
[----:B------:R-:W-:-:S13]  /*12a0*/  ISETP.LT.OR P0, PT, R12, RZ, P0 ;  /* 0x000000ff0c00720c */ /* 0x000fda0000701670 */
[----:B------:R-:W-:Y:S05]  /*12b0*/  @P0 BRA `(.L_x_37) ;  /* 0x0000000000f80947 */ /* 0x000fea0003800000 */
[----:B------:R-:W-:Y:S01]  /*12c0*/  R2UR UR4, R6 ;  /* 0x00000000060472ca */ /* 0x000fe200000e0000 */
[----:B----4-:R-:W-:Y:S01]  /*12d0*/  IMAD.WIDE.U32 R24, R12, 0x4, R20 ;  /* 0x000000040c187825 */ /* 0x010fe200078e0014 */
[----:B------:R-:W-:-:S13]  /*12e0*/  R2UR UR5, R7 ;  /* 0x00000000070572ca */ /* 0x000fda00000e0000 */
[----:B------:R-:W2:Y:S02]  /*12f0*/  LDG.E R10, desc[UR4][R24.64] ;  /* 0x00000004180a7981 */ /* 0x000ea4000c1e1900 */
[----:B--2---:R-:W-:-:S13]  /*1300*/  ISETP.GE.AND P0, PT, R10, 0x2, PT ;  /* 0x000000020a00780c */ /* 0x004fda0003f06270 */
[----:B------:R-:W-:Y:S05]  /*1310*/  @!P0 BRA `(.L_x_37) ;  /* 0x0000000000e08947 */ /* 0x000fea0003800000 */
[----:B------:R-:W-:Y:S01]  /*1320*/  IMAD R17, R2, 0x4c957f2d, RZ ;  /* 0x4c957f2d02117824 */ /* 0x000fe200078e02ff */
[----:B------:R-:W-:Y:S01]  /*1330*/  BSSY.RECONVERGENT B2, `(.L_x_38) ;  /* 0x0000020000027945 */ /* 0x000fe20003800200 */
[----:B------:R-:W-:Y:S02]  /*1340*/  IMAD.MOV.U32 R26, RZ, RZ, -0x8987eb1 ;  /* 0xf767814fff1a7424 */ /* 0x000fe400078e00ff */
[----:B------:R-:W-:Y:S02]  /*1350*/  IMAD.MOV.U32 R27, RZ, RZ, 0x14057b7e ;  /* 0x14057b7eff1b7424 */ /* 0x000fe400078e00ff */
[C---:B------:R-:W-:Y:S02]  /*1360*/  IMAD R29, R16.reuse, 0x5851f42d, R17 ;  /* 0x5851f42d101d7824 */ /* 0x040fe400078e0211 */
[----:B------:R-:W-:-:S05]  /*1370*/  IMAD.WIDE.U32 R16, R16, 0x4c957f2d, R26 ;  /* 0x4c957f2d10107825 */ /* 0x000fca00078e001a */
[----:B------:R-:W-:-:S04]  /*1380*/  IADD3 R2, PT, PT, R17, R29, RZ ;  /* 0x0000001d11027210 */ /* 0x000fc80007ffe0ff */
[----:B------:R-:W-:-:S04]  /*1390*/  LOP3.LUT R10, R2, R15, RZ, 0xfc, !PT ;  /* 0x0000000f020a7212 */ /* 0x000fc800078efcff */
[----:B------:R-:W-:-:S13]  /*13a0*/  ISETP.NE.U32.AND P0, PT, R10, RZ, PT ;  /* 0x000000ff0a00720c */ /* 0x000fda0003f05070 */
[----:B------:R-:W-:Y:S05]  /*13b0*/  @P0 BRA `(.L_x_39) ;  /* 0x0000000000480947 */ /* 0x000fea0003800000 */
[----:B------:R-:W0:Y:S01]  /*13c0*/  I2F.U32.RP R10, R9 ;  /* 0x00000009000a7306 */ /* 0x000e220000209000 */
[----:B------:R-:W-:-:S07]  /*13d0*/  ISETP.NE.U32.AND P1, PT, R9, RZ, PT ;  /* 0x000000ff0900720c */ /* 0x000fce0003f25070 */
[----:B0-----:R-:W0:Y:S02]  /*13e0*/  MUFU.RCP R10, R10 ;  /* 0x0000000a000a7308 */ /* 0x001e240000001000 */
[----:B0-----:R-:W-:-:S06]  /*13f0*/  VIADD R26, R10, 0xffffffe ;  /* 0x0ffffffe0a1a7836 */ /* 0x001fcc0000000000 */
[----:B------:R0:W1:Y:S02]  /*1400*/  F2I.FTZ.U32.TRUNC.NTZ R27, R26 ;  /* 0x0000001a001b7305 */ /* 0x000064000021f000 */
[----:B0-----:R-:W-:Y:S02]  /*1410*/  IMAD.MOV.U32 R26, RZ, RZ, RZ ;  /* 0x000000ffff1a7224 */ /* 0x001fe400078e00ff */
[----:B-1----:R-:W-:-:S04]  /*1420*/  IMAD.MOV R14, RZ, RZ, -R27 ;  /* 0x000000ffff0e7224 */ /* 0x002fc800078e0a1b */
[----:B------:R-:W-:-:S04]  /*1430*/  IMAD R17, R14, R9, RZ ;  /* 0x000000090e117224 */ /* 0x000fc800078e02ff */
[----:B------:R-:W-:-:S06]  /*1440*/  IMAD.HI.U32 R27, R27, R17, R26 ;  /* 0x000000111b1b7227 */ /* 0x000fcc00078e001a */
[----:B------:R-:W-:-:S04]  /*1450*/  IMAD.HI.U32 R27, R27, R16, RZ ;  /* 0x000000101b1b7227 */ /* 0x000fc800078e00ff */
[----:B------:R-:W-:-:S04]  /*1460*/  IMAD.MOV R27, RZ, RZ, -R27 ;  /* 0x000000ffff1b7224 */ /* 0x000fc800078e0a1b */
[----:B------:R-:W-:-:S05]  /*1470*/  IMAD R14, R9, R27, R16 ;  /* 0x0000001b090e7224 */ /* 0x000fca00078e0210 */
[----:B------:R-:W-:-:S13]  /*1480*/  ISETP.GE.U32.AND P0, PT, R14, R9, PT ;  /* 0x000000090e00720c */ /* 0x000fda0003f06070 */
[----:B------:R-:W-:-:S05]  /*1490*/  @P0 IMAD.IADD R14, R14, 0x1, -R9 ;  /* 0x000000010e0e0824 */ /* 0x000fca00078e0a09 */
[----:B------:R-:W-:-:S13]  /*14a0*/  ISETP.GE.U32.AND P0, PT, R14, R9, PT ;  /* 0x000000090e00720c */ /* 0x000fda0003f06070 */
[----:B------:R-:W-:Y:S01]  /*14b0*/  @P0 IMAD.IADD R14, R14, 0x1, -R9 ;  /* 0x000000010e0e0824 */ /* 0x000fe200078e0a09 */
[----:B------:R-:W-:Y:S01]  /*14c0*/  @!P1 LOP3.LUT R14, RZ, R9, RZ, 0x33, !PT ;  /* 0x00000009ff0e9212 */ /* 0x000fe200078e33ff */
[----:B------:R-:W-:Y:S06]  /*14d0*/  BRA `(.L_x_40) ;  /* 0x0000000000147947 */ /* 0x000fec0003800000 */
.L_x_39:
[----:B------:R-:W0:Y:S01]  /*14e0*/  LDCU UR4, c[0x0][0x388] ;  /* 0x00007100ff0477ac */ /* 0x000e220008000800 */
[----:B------:R-:W-:Y:S01]  /*14f0*/  IMAD.MOV.U32 R17, RZ, RZ, R15 ;  /* 0x000000ffff117224 */ /* 0x000fe200078e000f */
[----:B------:R-:W-:Y:S01]  /*1500*/  MOV R10, 0x1530 ;  /* 0x00001530000a7802 */ /* 0x000fe20000000f00 */
[----:B0-----:R-:W-:-:S07]  /*1510*/  IMAD.U32 R31, RZ, RZ, UR4 ;  /* 0x00000004ff1f7e24 */ /* 0x001fce000f8e00ff */
[----:B------:R-:W-:Y:S05]  /*1520*/  CALL.REL.NOINC `($__internal_0_$__cuda_sm20_rem_u64) ;  /* 0x0000000000887944 */ /* 0x000fea0003c00000 */
.L_x_40:
[----:B------:R-:W-:Y:S05]  /*1530*/  BSYNC.RECONVERGENT B2 ;  /* 0x0000000000027941 */ /* 0x000fea0003800200 */
.L_x_38:
[----:B------:R-:W-:-:S13]  /*1540*/  ISETP.NE.AND P0, PT, R12, R14, PT ;  /* 0x0000000e0c00720c */ /* 0x000fda0003f05270 */
[----:B------:R-:W-:Y:S05]  /*1550*/  @!P0 BRA `(.L_x_37) ;  /* 0x0000000000508947 */ /* 0x000fea0003800000 */
[----:B------:R-:W-:Y:S02]  /*1560*/  SHF.R.S64 R26, RZ, 0x1e, R14 ;  /* 0x0000001eff1a7819 */ /* 0x000fe4000000100e */
[----:B------:R-:W-:Y:S02]  /*1570*/  R2UR UR4, R6 ;  /* 0x00000000060472ca */ /* 0x000fe400000e0000 */
[----:B------:R-:W-:Y:S02]  /*1580*/  R2UR UR5, R7 ;  /* 0x00000000070572ca */ /* 0x000fe400000e0000 */
[----:B------:R-:W-:-:S04]  /*1590*/  IADD3 R26, P0, PT, R26, UR36, RZ ;  /* 0x000000241a1a7c10 */ /* 0x000fc8000ff1e0ff */
[----:B------:R-:W-:-:S07]  /*15a0*/  LEA.HI.X.SX32 R27, R14, UR37, 0x2, P0 ;  /* 0x000000250e1b7c11 */ /* 0x000fce00080f16ff */
[----:B------:R-:W2:Y:S02]  /*15b0*/  LDG.E R10, desc[UR4][R26.64] ;  /* 0x000000041a0a7981 */ /* 0x000ea4000c1e1900 */
[----:B--2---:R-:W-:-:S13]  /*15c0*/  ISETP.GE.AND P0, PT, R10, UR38, PT ;  /* 0x000000260a007c0c */ /* 0x004fda000bf06270 */
[----:B------:R-:W-:Y:S05]  /*15d0*/  @P0 BRA `(.L_x_37) ;  /* 0x0000000000300947 */ /* 0x000fea0003800000 */
[C---:B------:R-:W-:Y:S02]  /*15e0*/  R2UR UR4, R6.reuse ;  /* 0x00000000060472ca */ /* 0x040fe400000e0000 */
[C---:B------:R-:W-:Y:S02]  /*15f0*/  R2UR UR5, R7.reuse ;  /* 0x00000000070572ca */ /* 0x040fe400000e0000 */
[----:B------:R-:W-:Y:S02]  /*1600*/  R2UR UR6, R6 ;  /* 0x00000000060672ca */ /* 0x000fe400000e0000 */
[----:B------:R-:W-:-:S09]  /*1610*/  R2UR UR7, R7 ;  /* 0x00000000070772ca */ /* 0x000fd200000e0000 */
[----:B------:R0:W-:Y:S04]  /*1620*/  STG.E desc[UR4][R22.64], R14 ;  /* 0x0000000e16007986 */ /* 0x0001e8000c101904 */
[----:B------:R-:W2:Y:S02]  /*1630*/  LDG.E R10, desc[UR6][R24.64] ;  /* 0x00000006180a7981 */ /* 0x000ea4000c1e1900 */
[----:B--2---:R-:W-:-:S05]  /*1640*/  VIADD R17, R10, 0xffffffff ;  /* 0xffffffff0a117836 */ /* 0x004fca0000000000 */
[----:B------:R0:W-:Y:S04]  /*1650*/  STG.E desc[UR4][R24.64], R17 ;  /* 0x0000001118007986 */ /* 0x0001e8000c101904 */
[----:B------:R-:W2:Y:S01]  /*1660*/  LDG.E R10, desc[UR6][R26.64] ;  /* 0x000000061a0a7981 */ /* 0x000ea2000c1e1900 */
[----:B------:R-:W-:Y:S02]  /*1670*/  VIADD R13, R13, 0x1 ;  /* 0x000000010d0d7836 */ /* 0x000fe40000000000 */
[----:B--2---:R-:W-:-:S05]  /*1680*/  VIADD R29, R10, 0x1 ;  /* 0x000000010a1d7836 */ /* 0x004fca0000000000 */
[----:B------:R0:W-:Y:S02]  /*1690*/  STG.E desc[UR4][R26.64], R29 ;  /* 0x0000001d1a007986 */ /* 0x0001e4000c101904 */
.L_x_37:
[----:B------:R-:W-:Y:S05]  /*16a0*/  BSYNC.RECONVERGENT B1 ;  /* 0x0000000000017941 */ /* 0x000fea0003800200 */
.L_x_36:
[----:B------:R-:W-:Y:S01]  /*16b0*/  VIADD R11, R11, 0x1 ;  /* 0x000000010b0b7836 */ /* 0x000fe20000000000 */
[----:B------:R-:W-:-:S04]  /*16c0*/  ISETP.LT.AND P1, PT, R13, R0, PT ;  /* 0x000000000d00720c */ /* 0x000fc80003f21270 */
[----:B------:R-:W-:-:S13]  /*16d0*/  ISETP.GE.AND P0, PT, R11, R8, PT ;  /* 0x000000080b00720c */ /* 0x000fda0003f06270 */
[----:B------:R-:W-:Y:S05]  /*16e0*/  @!P0 BRA P1, `(.L_x_41) ;  /* 0xfffffff800388947 */ /* 0x000fea000083ffff */
.L_x_32:
[----:B------:R-:W-:Y:S05]  /*16f0*/  BSYNC.RECONVERGENT B0 ;  /* 0x0000000000007941 */ /* 0x000fea0003800200 */
.L_x_31:
[----:B------:R-:W-:-:S04]  /*1700*/  MOV R0, 0x8 ;  /* 0x0000000800007802 */ /* 0x000fc80000000f00 */
[----:B------:R2:W0:Y:S03]  /*1710*/  LDC.64 R2, c[0x4][R0] ;  /* 0x0100000000027b82 */ /* 0x0004260000000a00 */
[----:B---34-:R-:W-:-:S07]  /*1720*/  LEPC R20, `(.L_x_42) ;  /* 0x000000001014794e */ /* 0x018fce0000000000 */
[----:B012---:R-:W-:Y:S05]  /*1730*/  CALL.ABS.NOINC R2 ;  /* 0x0000000002007343 */ /* 0x007fea0003c00000 */
.L_x_42:
[----:B------:R-:W-:Y:S05]  /*1740*/  EXIT ;  /* 0x000000000000794d */ /* 0x000fea0003800000 */
        .weak           $__internal_0_$__cuda_sm20_rem_u64
        .type           $__internal_0_$__cuda_sm20_rem_u64,@function
        .size           $__internal_0_$__cuda_sm20_rem_u64,(.L_x_168 - $__internal_0_$__cuda_sm20_rem_u64)
$__internal_0_$__cuda_sm20_rem_u64:
[----:B------:R-:W-:Y:S02]  /*1750*/  IMAD.MOV.U32 R32, RZ, RZ, R31 ;  /* 0x000000ffff207224 */ /* 0x000fe400078e001f */
[----:B------:R-:W-:-:S04]  /*1760*/  IMAD.MOV.U32 R33, RZ, RZ, R17 ;  /* 0x000000ffff217224 */ /* 0x000fc800078e0011 */
[----:B------:R-:W0:Y:S08]  /*1770*/  I2F.U64.RP R14, R32 ;  /* 0x00000020000e7312 */ /* 0x000e300000309000 */
[----:B0-----:R-:W0:Y:S02]  /*1780*/  MUFU.RCP R14, R14 ;  /* 0x0000000e000e7308 */ /* 0x001e240000001000 */
[----:B0-----:R-:W-:-:S06]  /*1790*/  IADD3 R26, PT, PT, R14, 0x1ffffffe, RZ ;  /* 0x1ffffffe0e1a7810 */ /* 0x001fcc0007ffe0ff */
[----:B------:R-:W0:Y:S02]  /*17a0*/  F2I.U64.TRUNC R26, R26 ;  /* 0x0000001a001a7311 */ /* 0x000e24000020d800 */
[----:B0-----:R-:W-:-:S04]  /*17b0*/  IMAD.WIDE.U32 R28, R26, R31, RZ ;  /* 0x0000001f1a1c7225 */ /* 0x001fc800078e00ff */
[----:B------:R-:W-:Y:S01]  /*17c0*/  IMAD R29, R26, R17, R29 ;  /* 0x000000111a1d7224 */ /* 0x000fe200078e021d */
[----:B------:R-:W-:-:S03]  /*17d0*/  IADD3 R35, P0, PT, RZ, -R28, RZ ;  /* 0x8000001cff237210 */ /* 0x000fc60007f1e0ff */
[----:B------:R-:W-:Y:S02]  /*17e0*/  IMAD R29, R27, R31, R29 ;  /* 0x0000001f1b1d7224 */ /* 0x000fe400078e021d */
[----:B------:R-:W-:-:S04]  /*17f0*/  IMAD.HI.U32 R28, R26, R35, RZ ;  /* 0x000000231a1c7227 */ /* 0x000fc800078e00ff */
[----:B------:R-:W-:Y:S02]  /*1800*/  IMAD.X R37, RZ, RZ, ~R29, P0 ;  /* 0x000000ffff257224 */ /* 0x000fe400000e0e1d */
[----:B------:R-:W-:Y:S02]  /*1810*/  IMAD.MOV.U32 R29, RZ, RZ, R26 ;  /* 0x000000ffff1d7224 */ /* 0x000fe400078e001a */
[----:B------:R-:W-:-:S04]  /*1820*/  IMAD.WIDE.U32 R28, P0, R26, R37, R28 ;  /* 0x000000251a1c7225 */ /* 0x000fc8000780001c */
[----:B------:R-:W-:-:S04]  /*1830*/  IMAD.HI.U32 R28, P1, R27, R35, R28 ;  /* 0x000000231b1c7227 */ /* 0x000fc8000782001c */
[CC--:B------:R-:W-:Y:S02]  /*1840*/  IMAD R29, R27.reuse, R37.reuse, RZ ;  /* 0x000000251b1d7224 */ /* 0x0c0fe400078e02ff */
[----:B------:R-:W-:-:S03]  /*1850*/  IMAD.HI.U32 R37, R27, R37, RZ ;  /* 0x000000251b257227 */ /* 0x000fc600078e00ff */
[----:B------:R-:W-:Y:S01]  /*1860*/  IADD3 R29, P2, PT, R29, R28, RZ ;  /* 0x0000001c1d1d7210 */ /* 0x000fe20007f5e0ff */
[----:B------:R-:W-:-:S04]  /*1870*/  IMAD.X R14, R37, 0x1, R27, P0 ;  /* 0x00000001250e7824 */ /* 0x000fc800000e061b */
[----:B------:R-:W-:Y:S01]  /*1880*/  IMAD.WIDE.U32 R26, R29, R31, RZ ;  /* 0x0000001f1d1a7225 */ /* 0x000fe200078e00ff */
[----:B------:R-:W-:-:S03]  /*1890*/  IADD3.X R14, PT, PT, RZ, RZ, R14, P2, P1 ;  /* 0x000000ffff0e7210 */ /* 0x000fc600017e240e */
[----:B------:R-:W-:Y:S01]  /*18a0*/  IMAD R27, R29, R17, R27 ;  /* 0x000000111d1b7224 */ /* 0x000fe200078e021b */
[----:B------:R-:W-:-:S03]  /*18b0*/  IADD3 R33, P0, PT, RZ, -R26, RZ ;  /* 0x8000001aff217210 */ /* 0x000fc60007f1e0ff */
[----:B------:R-:W-:Y:S02]  /*18c0*/  IMAD R27, R14, R31, R27 ;  /* 0x0000001f0e1b7224 */ /* 0x000fe400078e021b */
[----:B------:R-:W-:-:S04]  /*18d0*/  IMAD.HI.U32 R28, R29, R33, RZ ;  /* 0x000000211d1c7227 */ /* 0x000fc800078e00ff */
[----:B------:R-:W-:-:S04]  /*18e0*/  IMAD.X R27, RZ, RZ, ~R27, P0 ;  /* 0x000000ffff1b7224 */ /* 0x000fc800000e0e1b */
[----:B------:R-:W-:-:S04]  /*18f0*/  IMAD.WIDE.U32 R28, P0, R29, R27, R28 ;  /* 0x0000001b1d1c7225 */ /* 0x000fc8000780001c */
[C---:B------:R-:W-:Y:S02]  /*1900*/  IMAD R26, R14.reuse, R27, RZ ;  /* 0x0000001b0e1a7224 */ /* 0x040fe400078e02ff */
[----:B------:R-:W-:-:S04]  /*1910*/  IMAD.HI.U32 R29, P1, R14, R33, R28 ;  /* 0x000000210e1d7227 */ /* 0x000fc8000782001c */
[----:B------:R-:W-:Y:S01]  /*1920*/  IMAD.HI.U32 R27, R14, R27, RZ ;  /* 0x0000001b0e1b7227 */ /* 0x000fe200078e00ff */
[----:B------:R-:W-:-:S03]  /*1930*/  IADD3 R29, P2, PT, R26, R29, RZ ;  /* 0x0000001d1a1d7210 */ /* 0x000fc60007f5e0ff */
[----:B------:R-:W-:Y:S02]  /*1940*/  IMAD.X R14, R27, 0x1, R14, P0 ;  /* 0x000000011b0e7824 */ /* 0x000fe400000e060e */
[----:B------:R-:W-:-:S03]  /*1950*/  IMAD.HI.U32 R26, R29, R16, RZ ;  /* 0x000000101d1a7227 */ /* 0x000fc600078e00ff */
[----:B------:R-:W-:Y:S01]  /*1960*/  IADD3.X R33, PT, PT, RZ, RZ, R14, P2, P1 ;  /* 0x000000ffff217210 */ /* 0x000fe200017e240e */
[----:B------:R-:W-:Y:S02]  /*1970*/  IMAD.MOV.U32 R27, RZ, RZ, RZ ;  /* 0x000000ffff1b7224 */ /* 0x000fe400078e00ff */
[----:B------:R-:W-:-:S04]  /*1980*/  IMAD.WIDE.U32 R26, R29, R2, R26 ;  /* 0x000000021d1a7225 */ /* 0x000fc800078e001a */
[C---:B------:R-:W-:Y:S02]  /*1990*/  IMAD R29, R33.reuse, R2, RZ ;  /* 0x00000002211d7224 */ /* 0x040fe400078e02ff */
[----:B------:R-:W-:-:S04]  /*19a0*/  IMAD.HI.U32 R26, P0, R33, R16, R26 ;  /* 0x00000010211a7227 */ /* 0x000fc8000780001a */
[----:B------:R-:W-:Y:S01]  /*19b0*/  IMAD.HI.U32 R14, R33, R2, RZ ;  /* 0x00000002210e7227 */ /* 0x000fe200078e00ff */
[----:B------:R-:W-:-:S03]  /*19c0*/  IADD3 R28, P1, PT, R29, R26, RZ ;  /* 0x0000001a1d1c7210 */ /* 0x000fc60007f3e0ff */
[----:B------:R-:W-:Y:S02]  /*19d0*/  IMAD.X R14, RZ, RZ, R14, P0 ;  /* 0x000000ffff0e7224 */ /* 0x000fe400000e060e */
[----:B------:R-:W-:-:S04]  /*19e0*/  IMAD.WIDE.U32 R26, R28, R31, RZ ;  /* 0x0000001f1c1a7225 */ /* 0x000fc800078e00ff */
[----:B------:R-:W-:Y:S01]  /*19f0*/  IMAD.X R14, RZ, RZ, R14, P1 ;  /* 0x000000ffff0e7224 */ /* 0x000fe200008e060e */
[----:B------:R-:W-:Y:S01]  /*1a00*/  IADD3 R26, P1, PT, -R26, R16, RZ ;  /* 0x000000101a1a7210 */ /* 0x000fe20007f3e1ff */
[----:B------:R-:W-:-:S03]  /*1a10*/  IMAD R28, R28, R17, R27 ;  /* 0x000000111c1c7224 */ /* 0x000fc600078e021b */
[-C--:B------:R-:W-:Y:S01]  /*1a20*/  ISETP.GE.U32.AND P0, PT, R26, R31.reuse, PT ;  /* 0x0000001f1a00720c */ /* 0x080fe20003f06070 */
[----:B------:R-:W-:-:S04]  /*1a30*/  IMAD R27, R14, R31, R28 ;  /* 0x0000001f0e1b7224 */ /* 0x000fc800078e021c */
[----:B------:R-:W-:Y:S01]  /*1a40*/  IMAD.X R14, R2, 0x1, ~R27, P1 ;  /* 0x00000001020e7824 */ /* 0x000fe200008e0e1b */
[----:B------:R-:W-:Y:S01]  /*1a50*/  IADD3 R28, P1, PT, -R31, R26, RZ ;  /* 0x0000001a1f1c7210 */ /* 0x000fe20007f3e1ff */
[----:B------:R-:W-:-:S03]  /*1a60*/  IMAD.MOV.U32 R27, RZ, RZ, 0x0 ;  /* 0x00000000ff1b7424 */ /* 0x000fc600078e00ff */
[C---:B------:R-:W-:Y:S01]  /*1a70*/  ISETP.GE.U32.AND.EX P0, PT, R14.reuse, R17, PT, P0 ;  /* 0x000000110e00720c */ /* 0x040fe20003f06100 */
[----:B------:R-:W-:Y:S01]  /*1a80*/  IMAD.X R30, R14, 0x1, ~R17, P1 ;  /* 0x000000010e1e7824 */ /* 0x000fe200008e0e11 */
[C---:B------:R-:W-:Y:S02]  /*1a90*/  ISETP.NE.U32.AND P1, PT, R31.reuse, RZ, PT ;  /* 0x000000ff1f00720c */ /* 0x040fe40003f25070 */
[----:B------:R-:W-:Y:S02]  /*1aa0*/  SEL R28, R28, R26, P0 ;  /* 0x0000001a1c1c7207 */ /* 0x000fe40000000000 */
[----:B------:R-:W-:Y:S02]  /*1ab0*/  SEL R30, R30, R14, P0 ;  /* 0x0000000e1e1e7207 */ /* 0x000fe40000000000 */
[----:B------:R-:W-:Y:S02]  /*1ac0*/  IADD3 R14, P2, PT, -R31, R28, RZ ;  /* 0x0000001c1f0e7210 */ /* 0x000fe40007f5e1ff */
[----:B------:R-:W-:-:S02]  /*1ad0*/  ISETP.GE.U32.AND P0, PT, R28, R31, PT ;  /* 0x0000001f1c00720c */ /* 0x000fc40003f06070 */
[----:B------:R-:W-:Y:S01]  /*1ae0*/  ISETP.NE.AND.EX P1, PT, R17, RZ, PT, P1 ;  /* 0x000000ff1100720c */ /* 0x000fe20003f25310 */
[C---:B------:R-:W-:Y:S01]  /*1af0*/  IMAD.X R26, R30.reuse, 0x1, ~R17, P2 ;  /* 0x000000011e1a7824 */ /* 0x040fe200010e0e11 */
[----:B------:R-:W-:-:S04]  /*1b00*/  ISETP.GE.U32.AND.EX P0, PT, R30, R17, PT, P0 ;  /* 0x000000111e00720c */ /* 0x000fc80003f06100 */
[----:B------:R-:W-:Y:S01]  /*1b10*/  SEL R17, R26, R30, P0 ;  /* 0x0000001e1a117207 */ /* 0x000fe20000000000 */
[----:B------:R-:W-:Y:S01]  /*1b20*/  IMAD.MOV.U32 R26, RZ, RZ, R10 ;  /* 0x000000ffff1a7224 */ /* 0x000fe200078e000a */
[----:B------:R-:W-:Y:S02]  /*1b30*/  SEL R14, R14, R28, P0 ;  /* 0x0000001c0e0e7207 */ /* 0x000fe40000000000 */
[----:B------:R-:W-:Y:S02]  /*1b40*/  SEL R17, R17, 0xffffffff, P1 ;  /* 0xffffffff11117807 */ /* 0x000fe40000800000 */
[----:B------:R-:W-:Y:S01]  /*1b50*/  SEL R14, R14, 0xffffffff, P1 ;  /* 0xffffffff0e0e7807 */ /* 0x000fe20000800000 */
[----:B------:R-:W-:Y:S06]  /*1b60*/  RET.REL.NODEC R26 `(perturb_solution_targeted) ;  /* 0xffffffe41a247950 */ /* 0x000fec0003c3ffff */
.L_x_43:
        /* <DEDUP_REMOVED lines=9> */
.L_x_168:


//--------------------- .text.perturb_solution    --------------------------
	.section	.text.perturb_solution,"ax",@progbits
	.align	128
        .global         perturb_solution
        .type           perturb_solution,@function
        .size           perturb_solution,(.L_x_169 - perturb_solution)
        .other          perturb_solution,@"STO_CUDA_ENTRY STV_DEFAULT"
perturb_solution:
.text.perturb_solution:
[----:B------:R-:W-:Y:S01]  /*0000*/  LDC R1, c[0x0][0x37c] ;  /* 0x0000df00ff017b82 */ /* 0x000fe20000000800 */
[----:B------:R-:W0:Y:S07]  /*0010*/  S2R R0, SR_TID.X ;  /* 0x0000000000007919 */ /* 0x000e2e0000002100 */
[----:B------:R-:W0:Y:S01]  /*0020*/  S2UR UR4, SR_CTAID.X ;  /* 0x00000000000479c3 */ /* 0x000e220000002500 */
[----:B------:R-:W1:Y:S01]  /*0030*/  LDCU.64 UR10, c[0x0][0x3a0] ;  /* 0x00007400ff0a77ac */ /* 0x000e620008000a00 */
[----:B0-----:R-:W-:-:S13]  /*0040*/  LOP3.LUT P0, RZ, R0, UR4, RZ, 0xfc, !PT ;  /* 0x0000000400ff7c12 */ /* 0x001fda000f80fcff */
[----:B-1----:R-:W-:Y:S05]  /*0050*/  @P0 EXIT ;  /* 0x000000000000094d */ /* 0x002fea0003800000 */
[----:B------:R-:W0:Y:S01]  /*0060*/  LDC R0, c[0x0][0x380] ;  /* 0x0000e000ff007b82 */ /* 0x000e220000000800 */
[----:B------:R-:W0:Y:S02]  /*0070*/  LDCU UR4, c[0x0][0x38c] ;  /* 0x00007180ff0477ac */ /* 0x000e240008000800 */
[----:B0-----:R-:W-:-:S05]  /*0080*/  IMAD R3, R0, UR4, RZ ;  /* 0x0000000400037c24 */ /* 0x001fca000f8e02ff */
[----:B------:R-:W-:-:S04]  /*0090*/  ISETP.GE.AND P0, PT, R3, 0x64, PT ;  /* 0x000000640300780c */ /* 0x000fc80003f06270 */
[----:B------:R-:W-:-:S13]  /*00a0*/  ISETP.LT.OR P0, PT, R0, 0x1, !P0 ;  /* 0x000000010000780c */ /* 0x000fda0004701670 */
[----:B------:R-:W-:Y:S05]  /*00b0*/  @P0 EXIT ;  /* 0x000000000000094d */ /* 0x000fea0003800000 */
[----:B------:R-:W0:Y:S01]  /*00c0*/  LDC R0, c[0x0][0x380] ;  /* 0x0000e000ff007b82 */ /* 0x000e220000000800 */
[----:B------:R-:W1:Y:S01]  /*00d0*/  LDCU UR8, c[0x0][0x384] ;  /* 0x00007080ff0877ac */ /* 0x000e620008000800 */
[----:B------:R-:W-:Y:S01]  /*00e0*/  IMAD.HI R3, R3, 0x51eb851f, RZ ;  /* 0x51eb851f03037827 */ /* 0x000fe200078e02ff */
[----:B------:R-:W2:Y:S04]  /*00f0*/  LDCU.64 UR12, c[0x0][0x358] ;  /* 0x00006b00ff0c77ac */ /* 0x000ea80008000a00 */
[----:B------:R-:W-:Y:S01]  /*0100*/  SHF.R.U32.HI R4, RZ, 0x1f, R3 ;  /* 0x0000001fff047819 */ /* 0x000fe20000011603 */
[----:B------:R-:W3:Y:S01]  /*0110*/  LDC R2, c[0x0][0x384] ;  /* 0x0000e100ff027b82 */ /* 0x000ee20000000800 */
[----:B------:R-:W4:Y:S02]  /*0120*/  LDCU UR9, c[0x0][0x388] ;  /* 0x00007100ff0977ac */ /* 0x000f240008000800 */
[----:B------:R-:W-:Y:S01]  /*0130*/  LEA.HI.SX32 R3, R3, R4, 0x1b ;  /* 0x0000000403037211 */ /* 0x000fe200078fdaff */
[----:B------:R-:W-:Y:S01]  /*0140*/  UMOV UR4, URZ ;  /* 0x000000ff00047c82 */ /* 0x000fe20008000000 */
[----:B------:R-:W-:-:S03]  /*0150*/  UMOV UR5, URZ ;  /* 0x000000ff00057c82 */ /* 0x000fc60008000000 */
[----:B------:R-:W0:Y:S01]  /*0160*/  LDC.64 R8, c[0x0][0x398] ;  /* 0x0000e600ff087b82 */ /* 0x000e220000000a00 */
[----:B-1----:R-:W-:-:S07]  /*0170*/  USHF.R.S32.HI UR8, URZ, 0x1f, UR8 ;  /* 0x0000001fff087899 */ /* 0x002fce0008011408 */
[----:B------:R-:W1:Y:S08]  /*0180*/  LDC.64 R10, c[0x0][0x390] ;  /* 0x0000e400ff0a7b82 */ /* 0x000e700000000a00 */
[----:B--2-4-:R-:W0:Y:S02]  /*0190*/  LDC.64 R12, c[0x0][0x398] ;  /* 0x0000e600ff0c7b82 */ /* 0x014e240000000a00 */
.L_x_49:
[----:B------:R-:W-:Y:S01]  /*01a0*/  UIMAD UR11, UR11, 0x4c957f2d, URZ ;  /* 0x4c957f2d0b0b78a4 */ /* 0x000fe2000f8e02ff */
[----:B------:R-:W-:Y:S01]  /*01b0*/  UMOV UR6, 0xf767814f ;  /* 0xf767814f00067882 */ /* 0x000fe20000000000 */
[----:B------:R-:W-:Y:S02]  /*01c0*/  UMOV UR7, 0x14057b7e ;  /* 0x14057b7e00077882 */ /* 0x000fe40000000000 */
[----:B------:R-:W-:Y:S02]  /*01d0*/  UIMAD UR11, UR10, 0x5851f42d, UR11 ;  /* 0x5851f42d0a0b78a4 */ /* 0x000fe4000f8e020b */
[----:B------:R-:W-:-:S04]  /*01e0*/  UIMAD.WIDE.U32 UR6, UR10, 0x4c957f2d, UR6 ;  /* 0x4c957f2d0a0678a5 */ /* 0x000fc8000f8e0006 */
[----:B------:R-:W-:-:S03]  /*01f0*/  UIADD3 UR11, UPT, UPT, UR7, UR11, URZ ;  /* 0x0000000b070b7290 */ /* 0x000fc6000fffe0ff */
[----:B------:R-:W-:Y:S01]  /*0200*/  UMOV UR10, UR6 ;  /* 0x00000006000a7c82 */ /* 0x000fe20008000000 */
[----:B------:R-:W-:-:S09]  /*0210*/  UISETP.NE.U32.AND UP0, UPT, UR11, URZ, UPT ;  /* 0x000000ff0b00728c */ /* 0x000fd2000bf05070 */
[----:B0-----:R-:W-:Y:S05]  /*0220*/  BRA.U UP0, `(.L_x_44) ;  /* 0x0000000100507547 */ /* 0x001fea000b800000 */
[----:B0-----:R-:W0:Y:S01]  /*0230*/  I2F.U32.RP R6, R0 ;  /* 0x0000000000067306 */ /* 0x001e220000209000 */
[----:B------:R-:W-:-:S07]  /*0240*/  ISETP.NE.U32.AND P1, PT, R0, RZ, PT ;  /* 0x000000ff0000720c */ /* 0x000fce0003f25070 */
[----:B0-----:R-:W0:Y:S02]  /*0250*/  MUFU.RCP R6, R6 ;  /* 0x0000000600067308 */ /* 0x001e240000001000 */
[----:B0-----:R-:W-:-:S06]  /*0260*/  VIADD R4, R6, 0xffffffe ;  /* 0x0ffffffe06047836 */ /* 0x001fcc0000000000 */
[----:B------:R0:W2:Y:S02]  /*0270*/  F2I.FTZ.U32.TRUNC.NTZ R5, R4 ;  /* 0x0000000400057305 */ /* 0x0000a4000021f000 */
[----:B0-----:R-:W-:Y:S02]  /*0280*/  HFMA2 R4, -RZ, RZ, 0, 0 ;  /* 0x00000000ff047431 */ /* 0x001fe400000001ff */
[----:B--2---:R-:W-:-:S04]  /*0290*/  IMAD.MOV R7, RZ, RZ, -R5 ;  /* 0x000000ffff077224 */ /* 0x004fc800078e0a05 */
[----:B------:R-:W-:-:S04]  /*02a0*/  IMAD R7, R7, R0, RZ ;  /* 0x0000000007077224 */ /* 0x000fc800078e02ff */
[----:B------:R-:W-:-:S06]  /*02b0*/  IMAD.HI.U32 R5, R5, R7, R4 ;  /* 0x0000000705057227 */ /* 0x000fcc00078e0004 */
[----:B------:R-:W-:-:S04]  /*02c0*/  IMAD.HI.U32 R5, R5, UR10, RZ ;  /* 0x0000000a05057c27 */ /* 0x000fc8000f8e00ff */
[----:B------:R-:W-:-:S04]  /*02d0*/  IMAD.MOV R5, RZ, RZ, -R5 ;  /* 0x000000ffff057224 */ /* 0x000fc800078e0a05 */
[----:B------:R-:W-:Y:S02]  /*02e0*/  IMAD R7, R0, R5, UR10 ;  /* 0x0000000a00077e24 */ /* 0x000fe4000f8e0205 */
[----:B------:R-:W-:-:S03]  /*02f0*/  IMAD.MOV.U32 R5, RZ, RZ, RZ ;  /* 0x000000ffff057224 */ /* 0x000fc600078e00ff */
[----:B------:R-:W-:-:S13]  /*0300*/  ISETP.GE.U32.AND P0, PT, R7, R0, PT ;  /* 0x000000000700720c */ /* 0x000fda0003f06070 */
[----:B------:R-:W-:-:S05]  /*0310*/  @P0 IMAD.IADD R7, R7, 0x1, -R0 ;  /* 0x0000000107070824 */ /* 0x000fca00078e0a00 */
[----:B------:R-:W-:-:S13]  /*0320*/  ISETP.GE.U32.AND P0, PT, R7, R0, PT ;  /* 0x000000000700720c */ /* 0x000fda0003f06070 */
[-C--:B------:R-:W-:Y:S02]  /*0330*/  @P0 IADD3 R7, PT, PT, R7, -R0.reuse, RZ ;  /* 0x8000000007070210 */ /* 0x080fe40007ffe0ff */
[----:B------:R-:W-:-:S05]  /*0340*/  @!P1 LOP3.LUT R7, RZ, R0, RZ, 0x33, !PT ;  /* 0x00000000ff079212 */ /* 0x000fca00078e33ff */
[----:B------:R-:W-:Y:S01]  /*0350*/  IMAD.MOV.U32 R4, RZ, RZ, R7 ;  /* 0x000000ffff047224 */ /* 0x000fe200078e0007 */
[----:B------:R-:W-:Y:S06]  /*0360*/  BRA `(.L_x_45) ;  /* 0x00000000001c7947 */ /* 0x000fec0003800000 */
.L_x_44:
[----:B------:R-:W2:Y:S01]  /*0370*/  LDC R23, c[0x0][0x380] ;  /* 0x0000e000ff177b82 */ /* 0x000ea20000000800 */
[----:B------:R-:W-:Y:S01]  /*0380*/  MOV R4, UR10 ;  /* 0x0000000a00047c02 */ /* 0x000fe20008000f00 */
[----:B------:R-:W-:Y:S01]  /*0390*/  IMAD.U32 R22, RZ, RZ, UR11 ;  /* 0x0000000bff167e24 */ /* 0x000fe2000f8e00ff */
[----:B------:R-:W-:Y:S01]  /*03a0*/  MOV R6, 0x3d0 ;  /* 0x000003d000067802 */ /* 0x000fe20000000f00 */
[----:B------:R-:W-:-:S07]  /*03b0*/  IMAD.MOV.U32 R7, RZ, RZ, RZ ;  /* 0x000000ffff077224 */ /* 0x000fce00078e00ff */
[----:B0123--:R-:W-:Y:S05]  /*03c0*/  CALL.REL.NOINC `($__internal_1_$__cuda_sm20_rem_u64) ;  /* 0x00000004000c7944 */ /* 0x00ffea0003c00000 */
[----:B------:R-:W-:-:S07]  /*03d0*/  MOV R5, R19 ;  /* 0x0000001300057202 */ /* 0x000fce0000000f00 */
.L_x_45:
[----:B-1----:R-:W-:-:S04]  /*03e0*/  LEA R14, P0, R4, R10, 0x2 ;  /* 0x0000000a040e7211 */ /* 0x002fc800078010ff */
[----:B------:R-:W-:-:S05]  /*03f0*/  LEA.HI.X R15, R4, R11, R5, 0x2, P0 ;  /* 0x0000000b040f7211 */ /* 0x000fca00000f1405 */
[----:B------:R-:W3:Y:S02]  /*0400*/  LDG.E R5, desc[UR12][R14.64] ;  /* 0x0000000c0e057981 */ /* 0x000ee4000c1e1900 */
[----:B---3--:R-:W-:-:S04]  /*0410*/  ISETP.GE.AND P0, PT, R5, R2, PT ;  /* 0x000000020500720c */ /* 0x008fc80003f06270 */
[----:B------:R-:W-:-:S13]  /*0420*/  ISETP.LT.OR P0, PT, R5, RZ, P0 ;  /* 0x000000ff0500720c */ /* 0x000fda0000701670 */
[----:B------:R-:W-:Y:S05]  /*0430*/  @P0 BRA `(.L_x_46) ;  /* 0x0000000000dc0947 */ /* 0x000fea0003800000 */
[----:B------:R-:W-:-:S05]  /*0440*/  IMAD.WIDE.U32 R16, R5, 0x4, R8 ;  /* 0x0000000405107825 */ /* 0x000fca00078e0008 */
[----:B------:R-:W2:Y:S02]  /*0450*/  LDG.E R4, desc[UR12][R16.64] ;  /* 0x0000000c10047981 */ /* 0x000ea4000c1e1900 */
[----:B--2---:R-:W-:-:S13]  /*0460*/  ISETP.GE.AND P0, PT, R4, 0x2, PT ;  /* 0x000000020400780c */ /* 0x004fda0003f06270 */
[----:B------:R-:W-:Y:S05]  /*0470*/  @!P0 BRA `(.L_x_46) ;  /* 0x0000000000cc8947 */ /* 0x000fea0003800000 */
[----:B------:R-:W-:Y:S01]  /*0480*/  UIMAD UR11, UR11, 0x4c957f2d, URZ ;  /* 0x4c957f2d0b0b78a4 */ /* 0x000fe2000f8e02ff */
[----:B------:R-:W-:Y:S01]  /*0490*/  UMOV UR6, 0xf767814f ;  /* 0xf767814f00067882 */ /* 0x000fe20000000000 */
[----:B------:R-:W-:Y:S02]  /*04a0*/  UMOV UR7, 0x14057b7e ;  /* 0x14057b7e00077882 */ /* 0x000fe40000000000 */
[----:B------:R-:W-:Y:S02]  /*04b0*/  UIMAD UR11, UR10, 0x5851f42d, UR11 ;  /* 0x5851f42d0a0b78a4 */ /* 0x000fe4000f8e020b */
[----:B------:R-:W-:-:S04]  /*04c0*/  UIMAD.WIDE.U32 UR6, UR10, 0x4c957f2d, UR6 ;  /* 0x4c957f2d0a0678a5 */ /* 0x000fc8000f8e0006 */
[----:B------:R-:W-:-:S03]  /*04d0*/  UIADD3 UR11, UPT, UPT, UR7, UR11, URZ ;  /* 0x0000000b070b7290 */ /* 0x000fc6000fffe0ff */
[----:B------:R-:W-:Y:S01]  /*04e0*/  UMOV UR10, UR6 ;  /* 0x00000006000a7c82 */ /* 0x000fe20008000000 */
[----:B------:R-:W-:-:S04]  /*04f0*/  ULOP3.LUT UR7, UR11, UR8, URZ, 0xfc, !UPT ;  /* 0x000000080b077292 */ /* 0x000fc8000f8efcff */
[----:B------:R-:W-:-:S09]  /*0500*/  UISETP.NE.U32.AND UP0, UPT, UR7, URZ, UPT ;  /* 0x000000ff0700728c */ /* 0x000fd2000bf05070 */
[----:B------:R-:W-:Y:S05]  /*0510*/  BRA.U UP0, `(.L_x_47) ;  /* 0x0000000100487547 */ /* 0x000fea000b800000 */
[----:B------:R-:W0:Y:S01]  /*0520*/  I2F.U32.RP R4, R2 ;  /* 0x0000000200047306 */ /* 0x000e220000209000 */
[----:B------:R-:W-:-:S07]  /*0530*/  ISETP.NE.U32.AND P1, PT, R2, RZ, PT ;  /* 0x000000ff0200720c */ /* 0x000fce0003f25070 */
[----:B0-----:R-:W0:Y:S02]  /*0540*/  MUFU.RCP R4, R4 ;  /* 0x0000000400047308 */ /* 0x001e240000001000 */
[----:B0-----:R-:W-:-:S06]  /*0550*/  VIADD R6, R4, 0xffffffe ;  /* 0x0ffffffe04067836 */ /* 0x001fcc0000000000 */
[----:B------:R0:W1:Y:S02]  /*0560*/  F2I.FTZ.U32.TRUNC.NTZ R7, R6 ;  /* 0x0000000600077305 */ /* 0x000064000021f000 */
[----:B0-----:R-:W-:Y:S02]  /*0570*/  HFMA2 R6, -RZ, RZ, 0, 0 ;  /* 0x00000000ff067431 */ /* 0x001fe400000001ff */
[----:B-1----:R-:W-:-:S04]  /*0580*/  IMAD.MOV R19, RZ, RZ, -R7 ;  /* 0x000000ffff137224 */ /* 0x002fc800078e0a07 */
[----:B------:R-:W-:-:S04]  /*0590*/  IMAD R19, R19, R2, RZ ;  /* 0x0000000213137224 */ /* 0x000fc800078e02ff */
[----:B------:R-:W-:-:S06]  /*05a0*/  IMAD.HI.U32 R7, R7, R19, R6 ;  /* 0x0000001307077227 */ /* 0x000fcc00078e0006 */
[----:B------:R-:W-:-:S04]  /*05b0*/  IMAD.HI.U32 R7, R7, UR10, RZ ;  /* 0x0000000a07077c27 */ /* 0x000fc8000f8e00ff */
[----:B------:R-:W-:-:S04]  /*05c0*/  IMAD.MOV R7, RZ, RZ, -R7 ;  /* 0x000000ffff077224 */ /* 0x000fc800078e0a07 */
[----:B------:R-:W-:-:S05]  /*05d0*/  IMAD R7, R2, R7, UR10 ;  /* 0x0000000a02077e24 */ /* 0x000fca000f8e0207 */
[----:B------:R-:W-:-:S13]  /*05e0*/  ISETP.GE.U32.AND P0, PT, R7, R2, PT ;  /* 0x000000020700720c */ /* 0x000fda0003f06070 */
[----:B------:R-:W-:-:S05]  /*05f0*/  @P0 IMAD.IADD R7, R7, 0x1, -R2 ;  /* 0x0000000107070824 */ /* 0x000fca00078e0a02 */
[----:B------:R-:W-:-:S13]  /*0600*/  ISETP.GE.U32.AND P0, PT, R7, R2, PT ;  /* 0x000000020700720c */ /* 0x000fda0003f06070 */
[-C--:B------:R-:W-:Y:S02]  /*0610*/  @P0 IADD3 R7, PT, PT, R7, -R2.reuse, RZ ;  /* 0x8000000207070210 */ /* 0x080fe40007ffe0ff */
[----:B------:R-:W-:Y:S01]  /*0620*/  @!P1 LOP3.LUT R7, RZ, R2, RZ, 0x33, !PT ;  /* 0x00000002ff079212 */ /* 0x000fe200078e33ff */
[----:B------:R-:W-:Y:S06]  /*0630*/  BRA `(.L_x_48) ;  /* 0x00000000001c7947 */ /* 0x000fec0003800000 */
.L_x_47:
[----:B------:R-:W0:Y:S01]  /*0640*/  LDC R23, c[0x0][0x384] ;  /* 0x0000e100ff177b82 */ /* 0x000e220000000800 */
[----:B------:R-:W-:Y:S01]  /*0650*/  IMAD.U32 R4, RZ, RZ, UR10 ;  /* 0x0000000aff047e24 */ /* 0x000fe2000f8e00ff */
[----:B------:R-:W-:Y:S01]  /*0660*/  MOV R7, UR8 ;  /* 0x0000000800077c02 */ /* 0x000fe20008000f00 */
[----:B------:R-:W-:Y:S01]  /*0670*/  IMAD.U32 R22, RZ, RZ, UR11 ;  /* 0x0000000bff167e24 */ /* 0x000fe2000f8e00ff */
[----:B------:R-:W-:-:S07]  /*0680*/  MOV R6, 0x6a0 ;  /* 0x000006a000067802 */ /* 0x000fce0000000f00 */
[----:B0-----:R-:W-:Y:S05]  /*0690*/  CALL.REL.NOINC `($__internal_1_$__cuda_sm20_rem_u64) ;  /* 0x0000000000587944 */ /* 0x001fea0003c00000 */
[----:B------:R-:W-:-:S07]  /*06a0*/  IMAD.MOV.U32 R7, RZ, RZ, R4 ;  /* 0x000000ffff077224 */ /* 0x000fce00078e0004 */
.L_x_48:
[----:B------:R-:W-:-:S13]  /*06b0*/  ISETP.NE.AND P0, PT, R5, R7, PT ;  /* 0x000000070500720c */ /* 0x000fda0003f05270 */
[----:B------:R-:W-:Y:S05]  /*06c0*/  @!P0 BRA `(.L_x_46) ;  /* 0x0000000000388947 */ /* 0x000fea0003800000 */
[----:B------:R-:W-:-:S04]  /*06d0*/  SHF.R.S64 R5, RZ, 0x1e, R7 ;  /* 0x0000001eff057819 */ /* 0x000fc80000001007 */
[----:B------:R-:W-:-:S04]  /*06e0*/  IADD3 R4, P0, PT, R5, R12, RZ ;  /* 0x0000000c05047210 */ /* 0x000fc80007f1e0ff */
[----:B------:R-:W-:-:S05]  /*06f0*/  LEA.HI.X.SX32 R5, R7, R13, 0x2, P0 ;  /* 0x0000000d07057211 */ /* 0x000fca00000f16ff */
[----:B------:R-:W2:Y:S02]  /*0700*/  LDG.E R6, desc[UR12][R4.64] ;  /* 0x0000000c04067981 */ /* 0x000ea4000c1e1900 */
[----:B--2---:R-:W-:-:S13]  /*0710*/  ISETP.GE.AND P0, PT, R6, UR9, PT ;  /* 0x0000000906007c0c */ /* 0x004fda000bf06270 */
[----:B------:R-:W-:Y:S05]  /*0720*/  @P0 BRA `(.L_x_46) ;  /* 0x0000000000200947 */ /* 0x000fea0003800000 */
[----:B------:R0:W-:Y:S04]  /*0730*/  STG.E desc[UR12][R14.64], R7 ;  /* 0x000000070e007986 */ /* 0x0001e8000c10190c */
[----:B------:R-:W2:Y:S02]  /*0740*/  LDG.E R6, desc[UR12][R16.64] ;  /* 0x0000000c10067981 */ /* 0x000ea4000c1e1900 */
[----:B--2---:R-:W-:-:S05]  /*0750*/  VIADD R19, R6, 0xffffffff ;  /* 0xffffffff06137836 */ /* 0x004fca0000000000 */
[----:B------:R0:W-:Y:S04]  /*0760*/  STG.E desc[UR12][R16.64], R19 ;  /* 0x0000001310007986 */ /* 0x0001e8000c10190c */
[----:B------:R-:W2:Y:S01]  /*0770*/  LDG.E R6, desc[UR12][R4.64] ;  /* 0x0000000c04067981 */ /* 0x000ea2000c1e1900 */
[----:B------:R-:W-:Y:S01]  /*0780*/  UIADD3 UR5, UPT, UPT, UR5, 0x1, URZ ;  /* 0x0000000105057890 */ /* 0x000fe2000fffe0ff */
[----:B--2---:R-:W-:-:S05]  /*0790*/  IADD3 R21, PT, PT, R6, 0x1, RZ ;  /* 0x0000000106157810 */ /* 0x004fca0007ffe0ff */
[----:B------:R0:W-:Y:S06]  /*07a0*/  STG.E desc[UR12][R4.64], R21 ;  /* 0x0000001504007986 */ /* 0x0001ec000c10190c */
.L_x_46:
[----:B------:R-:W-:Y:S01]  /*07b0*/  UIADD3 UR4, UPT, UPT, UR4, 0x1, URZ ;  /* 0x0000000104047890 */ /* 0x000fe2000fffe0ff */
[----:B------:R-:W-:-:S05]  /*07c0*/  ISETP.GT.AND P1, PT, R3, UR5, PT ;  /* 0x0000000503007c0c */ /* 0x000fca000bf24270 */
[----:B------:R-:W-:-:S13]  /*07d0*/  ISETP.LE.AND P0, PT, R0, UR4, PT ;  /* 0x0000000400007c0c */ /* 0x000fda000bf03270 */
[----:B------:R-:W-:Y:S05]  /*07e0*/  @!P0 BRA P1, `(.L_x_49) ;  /* 0xfffffff8006c8947 */ /* 0x000fea000083ffff */
[----:B------:R-:W-:Y:S05]  /*07f0*/  EXIT ;  /* 0x000000000000794d */ /* 0x000fea0003800000 */
        .weak           $__internal_1_$__cuda_sm20_rem_u64
        .type           $__internal_1_$__cuda_sm20_rem_u64,@function
        .size           $__internal_1_$__cuda_sm20_rem_u64,(.L_x_169 - $__internal_1_$__cuda_sm20_rem_u64)
$__internal_1_$__cuda_sm20_rem_u64:
        /* <DEDUP_REMOVED lines=17> */
[----:B------:R-:W-:Y:S02]  /*0910*/  IADD3 R21, P2, PT, R21, R20, RZ ;  /* 0x0000001415157210 */ /* 0x000fe40007f5e0ff */
[----:B------:R-:W-:-:S03]  /*0920*/  IADD3.X R24, PT, PT, R29, R19, RZ, P0, !PT ;  /* 0x000000131d187210 */ /* 0x000fc600007fe4ff */
        /* <DEDUP_REMOVED lines=13> */
[----:B------:R-:W-:Y:S02]  /*0a00*/  HFMA2 R19, -RZ, RZ, 0, 0 ;  /* 0x00000000ff137431 */ /* 0x000fe400000001ff */
[----:B------:R-:W-:Y:S01]  /*0a10*/  IMAD.HI.U32 R18, R21, R4, RZ ;  /* 0x0000000415127227 */ /* 0x000fe200078e00ff */
[----:B------:R-:W-:-:S05]  /*0a20*/  IADD3.X R25, PT, PT, RZ, RZ, R24, P2, P1 ;  /* 0x000000ffff197210 */ /* 0x000fca00017e2418 */
[----:B------:R-:W-:-:S04]  /*0a30*/  IMAD.HI.U32 R20, R25, R22, RZ ;  /* 0x0000001619147227 */ /* 0x000fc800078e00ff */
[----:B------:R-:W-:-:S04]  /*0a40*/  IMAD.WIDE.U32 R18, R21, R22, R18 ;  /* 0x0000001615127225 */ /* 0x000fc800078e0012 */
[C---:B------:R-:W-:Y:S02]  /*0a50*/  IMAD R21, R25.reuse, R22, RZ ;  /* 0x0000001619157224 */ /* 0x040fe400078e02ff */
[----:B------:R-:W-:-:S04]  /*0a60*/  IMAD.HI.U32 R18, P0, R25, R4, R18 ;  /* 0x0000000419127227 */ /* 0x000fc80007800012 */
[----:B------:R-:W-:Y:S01]  /*0a70*/  IMAD.X R20, RZ, RZ, R20, P0 ;  /* 0x000000ffff147224 */ /* 0x000fe200000e0614 */
[----:B------:R-:W-:-:S04]  /*0a80*/  IADD3 R24, P1, PT, R21, R18, RZ ;  /* 0x0000001215187210 */ /* 0x000fc80007f3e0ff */
[----:B------:R-:W-:Y:S01]  /*0a90*/  IADD3.X R20, PT, PT, RZ, R20, RZ, P1, !PT ;  /* 0x00000014ff147210 */ /* 0x000fe20000ffe4ff */
[----:B------:R-:W-:-:S04]  /*0aa0*/  IMAD.WIDE.U32 R18, R24, R23, RZ ;  /* 0x0000001718127225 */ /* 0x000fc800078e00ff */
[----:B------:R-:W-:Y:S01]  /*0ab0*/  IMAD R24, R24, R7, R19 ;  /* 0x0000000718187224 */ /* 0x000fe200078e0213 */
[----:B------:R-:W-:-:S03]  /*0ac0*/  IADD3 R4, P1, PT, -R18, R4, RZ ;  /* 0x0000000412047210 */ /* 0x000fc60007f3e1ff */
[-C--:B------:R-:W-:Y:S01]  /*0ad0*/  IMAD R19, R20, R23.reuse, R24 ;  /* 0x0000001714137224 */ /* 0x080fe200078e0218 */
[----:B------:R-:W-:-:S03]  /*0ae0*/  ISETP.GE.U32.AND P0, PT, R4, R23, PT ;  /* 0x000000170400720c */ /* 0x000fc60003f06070 */
[----:B------:R-:W-:Y:S01]  /*0af0*/  IMAD.X R22, R22, 0x1, ~R19, P1 ;  /* 0x0000000116167824 */ /* 0x000fe200008e0e13 */
[----:B------:R-:W-:-:S04]  /*0b00*/  IADD3 R18, P1, PT, -R23, R4, RZ ;  /* 0x0000000417127210 */ /* 0x000fc80007f3e1ff */
[----:B------:R-:W-:Y:S02]  /*0b10*/  ISETP.GE.U32.AND.EX P0, PT, R22, R7, PT, P0 ;  /* 0x000000071600720c */ /* 0x000fe40003f06100 */
[----:B------:R-:W-:Y:S02]  /*0b20*/  IADD3.X R20, PT, PT, ~R7, R22, RZ, P1, !PT ;  /* 0x0000001607147210 */ /* 0x000fe40000ffe5ff */
[----:B------:R-:W-:Y:S02]  /*0b30*/  SEL R18, R18, R4, P0 ;  /* 0x0000000412127207 */ /* 0x000fe40000000000 */
[----:B------:R-:W-:Y:S02]  /*0b40*/  SEL R20, R20, R22, P0 ;  /* 0x0000001614147207 */ /* 0x000fe40000000000 */
[----:B------:R-:W-:Y:S02]  /*0b50*/  IADD3 R4, P2, PT, -R23, R18, RZ ;  /* 0x0000001217047210 */ /* 0x000fe40007f5e1ff */
[----:B------:R-:W-:-:S02]  /*0b60*/  ISETP.GE.U32.AND P0, PT, R18, R23, PT ;  /* 0x000000171200720c */ /* 0x000fc40003f06070 */
[----:B------:R-:W-:Y:S01]  /*0b70*/  ISETP.NE.U32.AND P1, PT, R23, RZ, PT ;  /* 0x000000ff1700720c */ /* 0x000fe20003f25070 */
[C---:B------:R-:W-:Y:S01]  /*0b80*/  IMAD.X R19, R20.reuse, 0x1, ~R7, P2 ;  /* 0x0000000114137824 */ /* 0x040fe200010e0e07 */
[----:B------:R-:W-:Y:S02]  /*0b90*/  ISETP.GE.U32.AND.EX P0, PT, R20, R7, PT, P0 ;  /* 0x000000071400720c */ /* 0x000fe40003f06100 */
[----:B------:R-:W-:Y:S02]  /*0ba0*/  ISETP.NE.AND.EX P1, PT, R7, RZ, PT, P1 ;  /* 0x000000ff0700720c */ /* 0x000fe40003f25310 */
[----:B------:R-:W-:Y:S02]  /*0bb0*/  MOV R7, 0x0 ;  /* 0x0000000000077802 */ /* 0x000fe40000000f00 */
[----:B------:R-:W-:Y:S02]  /*0bc0*/  SEL R4, R4, R18, P0 ;  /* 0x0000001204047207 */ /* 0x000fe40000000000 */
[----:B------:R-:W-:-:S02]  /*0bd0*/  SEL R19, R19, R20, P0 ;  /* 0x0000001413137207 */ /* 0x000fc40000000000 */
[----:B------:R-:W-:Y:S02]  /*0be0*/  SEL R4, R4, 0xffffffff, P1 ;  /* 0xffffffff04047807 */ /* 0x000fe40000800000 */
[----:B------:R-:W-:Y:S01]  /*0bf0*/  SEL R19, R19, 0xffffffff, P1 ;  /* 0xffffffff13137807 */ /* 0x000fe20000800000 */
[----:B------:R-:W-:Y:S06]  /*0c00*/  RET.REL.NODEC R6 `(perturb_solution) ;  /* 0xfffffff006fc7950 */ /* 0x000fec0003c3ffff */
.L_x_50:
        /* <DEDUP_REMOVED lines=15> */
.L_x_169:


//--------------------- .text.compute_connectivity --------------------------
	.section	.text.compute_connectivity,"ax",@progbits
	.align	128
        .global         compute_connectivity
        .type           compute_connectivity,@function
        .size           compute_connectivity,(.L_x_175 - compute_connectivity)
        .other          compute_connectivity,@"STO_CUDA_ENTRY STV_DEFAULT"
compute_connectivity:
.text.compute_connectivity:
[----:B------:R-:W-:Y:S01]  /*0000*/  LDC R1, c[0x0][0x37c] ;  /* 0x0000df00ff017b82 */ /* 0x000fe20000000800 */
[----:B------:R-:W0:Y:S07]  /*0010*/  S2R R3, SR_TID.X ;  /* 0x0000000000037919 */ /* 0x000e2e0000002100 */
[----:B------:R-:W0:Y:S01]  /*0020*/  S2UR UR4, SR_CTAID.X ;  /* 0x00000000000479c3 */ /* 0x000e220000002500 */
[----:B------:R-:W1:Y:S07]  /*0030*/  LDCU UR5, c[0x0][0x380] ;  /* 0x00007000ff0577ac */ /* 0x000e6e0008000800 */
[----:B------:R-:W0:Y:S02]  /*0040*/  LDC R0, c[0x0][0x360] ;  /* 0x0000d800ff007b82 */ /* 0x000e240000000800 */
[----:B0-----:R-:W-:-:S05]  /*0050*/  IMAD R0, R0, UR4, R3 ;  /* 0x0000000400007c24 */ /* 0x001fca000f8e0203 */
[----:B-1----:R-:W-:-:S13]  /*0060*/  ISETP.GE.AND P0, PT, R0, UR5, PT ;  /* 0x0000000500007c0c */ /* 0x002fda000bf06270 */
[----:B------:R-:W-:Y:S05]  /*0070*/  @P0 EXIT ;  /* 0x000000000000094d */ /* 0x000fea0003800000 */
[----:B------:R-:W0:Y:S01]  /*0080*/  LDC.64 R2, c[0x0][0x390] ;  /* 0x0000e400ff027b82 */ /* 0x000e220000000a00 */
[----:B------:R-:W1:Y:S01]  /*0090*/  LDCU.64 UR4, c[0x0][0x358] ;  /* 0x00006b00ff0477ac */ /* 0x000e620008000a00 */
[----:B0-----:R-:W-:-:S05]  /*00a0*/  IMAD.WIDE R2, R0, 0x4, R2 ;  /* 0x0000000400027825 */ /* 0x001fca00078e0202 */
[----:B-1----:R-:W2:Y:S04]  /*00b0*/  LDG.E R4, desc[UR4][R2.64] ;  /* 0x0000000402047981 */ /* 0x002ea8000c1e1900 */
[----:B------:R-:W2:Y:S01]  /*00c0*/  LDG.E R6, desc[UR4][R2.64+0x4] ;  /* 0x0000040402067981 */ /* 0x000ea2000c1e1900 */
[----:B------:R-:W-:Y:S01]  /*00d0*/  BSSY.RECONVERGENT B0, `(.L_x_51) ;  /* 0x0000146000007945 */ /* 0x000fe20003800200 */
[----:B------:R-:W-:Y:S02]  /*00e0*/  IMAD.MOV.U32 R21, RZ, RZ, RZ ;  /* 0x000000ffff157224 */ /* 0x000fe400078e00ff */
[----:B------:R-:W-:Y:S01]  /*00f0*/  IMAD.MOV.U32 R18, RZ, RZ, RZ ;  /* 0x000000ffff127224 */ /* 0x000fe200078e00ff */
[----:B--2---:R-:W-:-:S13]  /*0100*/  ISETP.GE.AND P0, PT, R4, R6, PT ;  /* 0x000000060400720c */ /* 0x004fda0003f06270 */
[----:B------:R-:W-:Y:S05]  /*0110*/  @P0 BRA `(.L_x_52) ;  /* 0x0000001400040947 */ /* 0x000fea0003800000 */
[----:B------:R-:W-:Y:S01]  /*0120*/  IMAD.MOV.U32 R3, RZ, RZ, R4 ;  /* 0x000000ffff037224 */ /* 0x000fe200078e0004 */
[----:B------:R-:W-:Y:S01]  /*0130*/  BSSY.RECONVERGENT B1, `(.L_x_53) ;  /* 0x00000a7000017945 */ /* 0x000fe20003800200 */
[----:B------:R-:W-:Y:S02]  /*0140*/  IMAD.MOV.U32 R21, RZ, RZ, RZ ;  /* 0x000000ffff157224 */ /* 0x000fe400078e00ff */
[----:B------:R-:W-:Y:S02]  /*0150*/  IMAD.IADD R4, R6, 0x1, -R3 ;  /* 0x0000000106047824 */ /* 0x000fe400078e0a03 */
[----:B------:R-:W-:Y:S02]  /*0160*/  IMAD.IADD R6, R3, 0x1, -R6 ;  /* 0x0000000103067824 */ /* 0x000fe400078e0a06 */
[----:B------:R-:W-:Y:S01]  /*0170*/  IMAD.MOV.U32 R18, RZ, RZ, RZ ;  /* 0x000000ffff127224 */ /* 0x000fe200078e00ff */
[----:B------:R-:W-:Y:S02]  /*0180*/  LOP3.LUT R5, R4, 0xf, RZ, 0xc0, !PT ;  /* 0x0000000f04057812 */ /* 0x000fe400078ec0ff */
[----:B------:R-:W-:-:S02]  /*0190*/  ISETP.GT.U32.AND P1, PT, R6, -0x10, PT ;  /* 0xfffffff00600780c */ /* 0x000fc40003f24070 */
[----:B------:R-:W-:-:S11]  /*01a0*/  ISETP.NE.AND P0, PT, R5, RZ, PT ;  /* 0x000000ff0500720c */ /* 0x000fd60003f05270 */
[----:B------:R-:W-:Y:S05]  /*01b0*/  @P1 BRA `(.L_x_54) ;  /* 0x0000000800781947 */ /* 0x000fea0003800000 */
[----:B------:R-:W0:Y:S01]  /*01c0*/  LDC.64 R16, c[0x0][0x388] ;  /* 0x0000e200ff107b82 */ /* 0x000e220000000a00 */
[----:B------:R-:W-:Y:S01]  /*01d0*/  LOP3.LUT R2, R4, 0xfffffff0, RZ, 0xc0, !PT ;  /* 0xfffffff004027812 */ /* 0x000fe200078ec0ff */
[----:B------:R-:W-:Y:S02]  /*01e0*/  IMAD.MOV.U32 R21, RZ, RZ, RZ ;  /* 0x000000ffff157224 */ /* 0x000fe400078e00ff */
[----:B------:R-:W-:Y:S02]  /*01f0*/  IMAD.MOV.U32 R18, RZ, RZ, RZ ;  /* 0x000000ffff127224 */ /* 0x000fe400078e00ff */
[----:B------:R-:W-:Y:S01]  /*0200*/  IMAD.MOV R2, RZ, RZ, -R2 ;  /* 0x000000ffff027224 */ /* 0x000fe200078e0a02 */
[----:B0-----:R-:W-:-:S05]  /*0210*/  IADD3 R16, P1, PT, R16, 0x20, RZ ;  /* 0x0000002010107810 */ /* 0x001fca0007f3e0ff */
[----:B------:R-:W-:-:S08]  /*0220*/  IMAD.X R17, RZ, RZ, R17, P1 ;  /* 0x000000ffff117224 */ /* 0x000fd000008e0611 */
.L_x_55:
[----:B------:R-:W-:Y:S01]  /*0230*/  IMAD.WIDE R26, R3, 0x4, R16 ;  /* 0x00000004031a7825 */ /* 0x000fe200078e0210 */
[----:B------:R-:W0:Y:S04]  /*0240*/  LDC.64 R14, c[0x0][0x398] ;  /* 0x0000e600ff0e7b82 */ /* 0x000e280000000a00 */
[----:B------:R-:W0:Y:S04]  /*0250*/  LDG.E R11, desc[UR4][R26.64+-0x20] ;  /* 0xffffe0041a0b7981 */ /* 0x000e28000c1e1900 */
[----:B------:R-:W2:Y:S04]  /*0260*/  LDG.E R25, desc[UR4][R26.64+-0x1c] ;  /* 0xffffe4041a197981 */ /* 0x000ea8000c1e1900 */
[----:B------:R-:W3:Y:S04]  /*0270*/  LDG.E R9, desc[UR4][R26.64+-0x18] ;  /* 0xffffe8041a097981 */ /* 0x000ee8000c1e1900 */
[----:B------:R-:W4:Y:S04]  /*0280*/  LDG.E R23, desc[UR4][R26.64+-0x14] ;  /* 0xffffec041a177981 */ /* 0x000f28000c1e1900 */
[----:B------:R-:W5:Y:S04]  /*0290*/  LDG.E R13, desc[UR4][R26.64+-0x10] ;  /* 0xfffff0041a0d7981 */ /* 0x000f68000c1e1900 */
[----:B------:R-:W5:Y:S01]  /*02a0*/  LDG.E R7, desc[UR4][R26.64+-0xc] ;  /* 0xfffff4041a077981 */ /* 0x000f62000c1e1900 */
[----:B------:R-:W-:-:S03]  /*02b0*/  IMAD.MOV.U32 R6, RZ, RZ, 0x1 ;  /* 0x00000001ff067424 */ /* 0x000fc600078e00ff */
[----:B------:R-:W5:Y:S04]  /*02c0*/  LDG.E R29, desc[UR4][R26.64+-0x8] ;  /* 0xfffff8041a1d7981 */ /* 0x000f68000c1e1900 */
[----:B------:R-:W5:Y:S01]  /*02d0*/  LDG.E R20, desc[UR4][R26.64+-0x4] ;  /* 0xfffffc041a147981 */ /* 0x000f62000c1e1900 */
[----:B0-----:R-:W-:-:S04]  /*02e0*/  IMAD.WIDE R10, R11, 0x4, R14 ;  /* 0x000000040b0a7825 */ /* 0x001fc800078e020e */
[--C-:B--2---:R-:W-:Y:S02]  /*02f0*/  IMAD.WIDE R24, R25, 0x4, R14.reuse ;  /* 0x0000000419187825 */ /* 0x104fe400078e020e */
[----:B------:R-:W2:Y:S04]  /*0300*/  LDG.E R10, desc[UR4][R10.64] ;  /* 0x000000040a0a7981 */ /* 0x000ea8000c1e1900 */
[----:B------:R-:W2:Y:S01]  /*0310*/  LDG.E R25, desc[UR4][R24.64] ;  /* 0x0000000418197981 */ /* 0x000ea2000c1e1900 */
[----:B---3--:R-:W-:-:S04]  /*0320*/  IMAD.WIDE R8, R9, 0x4, R14 ;  /* 0x0000000409087825 */ /* 0x008fc800078e020e */
[--C-:B----4-:R-:W-:Y:S01]  /*0330*/  IMAD.WIDE R22, R23, 0x4, R14.reuse ;  /* 0x0000000417167825 */ /* 0x110fe200078e020e */
[----:B------:R0:W3:Y:S05]  /*0340*/  LDG.E R19, desc[UR4][R8.64] ;  /* 0x0000000408137981 */ /* 0x0000ea000c1e1900 */
[----:B------:R1:W4:Y:S01]  /*0350*/  LDG.E R23, desc[UR4][R22.64] ;  /* 0x0000000416177981 */ /* 0x000322000c1e1900 */
[----:B-----5:R-:W-:-:S04]  /*0360*/  IMAD.WIDE R12, R13, 0x4, R14 ;  /* 0x000000040d0c7825 */ /* 0x020fc800078e020e */
[----:B0-----:R-:W-:Y:S02]  /*0370*/  IMAD.WIDE R8, R7, 0x4, R14 ;  /* 0x0000000407087825 */ /* 0x001fe400078e020e */
[----:B------:R0:W5:Y:S04]  /*0380*/  LDG.E R7, desc[UR4][R12.64] ;  /* 0x000000040c077981 */ /* 0x000168000c1e1900 */
[----:B------:R0:W5:Y:S01]  /*0390*/  LDG.E R11, desc[UR4][R8.64] ;  /* 0x00000004080b7981 */ /* 0x000162000c1e1900 */
[----:B--2---:R-:W-:Y:S02]  /*03a0*/  ISETP.GE.U32.AND P1, PT, R10, 0x40, PT ;  /* 0x000000400a00780c */ /* 0x004fe40003f26070 */
[CC--:B------:R-:W-:Y:S02]  /*03b0*/  SHF.L.U64.HI R24, R6.reuse, R10.reuse, RZ ;  /* 0x0000000a06187219 */ /* 0x0c0fe400000102ff */
[----:B------:R-:W-:-:S02]  /*03c0*/  SHF.L.U32 R10, R6, R10, RZ ;  /* 0x0000000a060a7219 */ /* 0x000fc400000006ff */
[----:B------:R-:W-:Y:S02]  /*03d0*/  ISETP.GE.U32.AND P2, PT, R25, 0x40, PT ;  /* 0x000000401900780c */ /* 0x000fe40003f46070 */
[CC--:B-1----:R-:W-:Y:S02]  /*03e0*/  SHF.L.U32 R22, R6.reuse, R25.reuse, RZ ;  /* 0x0000001906167219 */ /* 0x0c2fe400000006ff */
[----:B------:R-:W-:Y:S02]  /*03f0*/  SHF.L.U64.HI R25, R6, R25, RZ ;  /* 0x0000001906197219 */ /* 0x000fe400000102ff */
[----:B0-----:R-:W-:Y:S02]  /*0400*/  SEL R12, R10, RZ, !P1 ;  /* 0x000000ff0a0c7207 */ /* 0x001fe40004800000 */
[----:B------:R-:W-:Y:S01]  /*0410*/  SEL R8, R22, RZ, !P2 ;  /* 0x000000ff16087207 */ /* 0x000fe20005000000 */
[----:B------:R-:W2:Y:S01]  /*0420*/  LDG.E R10, desc[UR4][R26.64] ;  /* 0x000000041a0a7981 */ /* 0x000ea2000c1e1900 */
[----:B------:R-:W-:-:S02]  /*0430*/  SEL R13, R24, RZ, !P1 ;  /* 0x000000ff180d7207 */ /* 0x000fc40004800000 */
[----:B------:R-:W-:Y:S02]  /*0440*/  SEL R9, R25, RZ, !P2 ;  /* 0x000000ff19097207 */ /* 0x000fe40005000000 */
[----:B------:R-:W-:Y:S01]  /*0450*/  LOP3.LUT R8, R8, R12, R21, 0xfe, !PT ;  /* 0x0000000c08087212 */ /* 0x000fe200078efe15 */
[----:B------:R-:W2:Y:S01]  /*0460*/  LDG.E R25, desc[UR4][R26.64+0x14] ;  /* 0x000014041a197981 */ /* 0x000ea2000c1e1900 */
[----:B------:R-:W-:-:S03]  /*0470*/  LOP3.LUT R9, R9, R13, R18, 0xfe, !PT ;  /* 0x0000000d09097212 */ /* 0x000fc600078efe12 */
[----:B------:R-:W2:Y:S01]  /*0480*/  LDG.E R21, desc[UR4][R26.64+0x4] ;  /* 0x000004041a157981 */ /* 0x000ea2000c1e1900 */
[----:B---3--:R-:W-:Y:S02]  /*0490*/  ISETP.GE.U32.AND P1, PT, R19, 0x40, PT ;  /* 0x000000401300780c */ /* 0x008fe40003f26070 */
[C---:B------:R-:W-:Y:S01]  /*04a0*/  SHF.L.U32 R18, R6.reuse, R19, RZ ;  /* 0x0000001306127219 */ /* 0x040fe200000006ff */
[----:B------:R-:W3:Y:S01]  /*04b0*/  LDG.E R12, desc[UR4][R26.64+0x8] ;  /* 0x000008041a0c7981 */ /* 0x000ee2000c1e1900 */
[----:B----4-:R-:W-:Y:S02]  /*04c0*/  ISETP.GE.U32.AND P2, PT, R23, 0x40, PT ;  /* 0x000000401700780c */ /* 0x010fe40003f46070 */
[----:B------:R-:W-:Y:S02]  /*04d0*/  SHF.L.U32 R13, R6, R23, RZ ;  /* 0x00000017060d7219 */ /* 0x000fe400000006ff */
[----:B------:R-:W-:Y:S02]  /*04e0*/  SEL R18, R18, RZ, !P1 ;  /* 0x000000ff12127207 */ /* 0x000fe40004800000 */
[----:B------:R-:W-:-:S02]  /*04f0*/  SEL R13, R13, RZ, !P2 ;  /* 0x000000ff0d0d7207 */ /* 0x000fc40005000000 */
[C---:B------:R-:W-:Y:S02]  /*0500*/  SHF.L.U64.HI R22, R6.reuse, R23, RZ ;  /* 0x0000001706167219 */ /* 0x040fe400000102ff */
[----:B------:R-:W-:Y:S01]  /*0510*/  LOP3.LUT R8, R13, R18, R8, 0xfe, !PT ;  /* 0x000000120d087212 */ /* 0x000fe200078efe08 */
[----:B------:R-:W4:Y:S01]  /*0520*/  LDG.E R23, desc[UR4][R26.64+0x10] ;  /* 0x000010041a177981 */ /* 0x000f22000c1e1900 */
[----:B------:R-:W-:-:S03]  /*0530*/  SHF.L.U64.HI R13, R6, R19, RZ ;  /* 0x00000013060d7219 */ /* 0x000fc600000102ff */
[----:B------:R-:W4:Y:S01]  /*0540*/  LDG.E R18, desc[UR4][R26.64+0xc] ;  /* 0x00000c041a127981 */ /* 0x000f22000c1e1900 */
[----:B------:R-:W-:Y:S02]  /*0550*/  SEL R13, R13, RZ, !P1 ;  /* 0x000000ff0d0d7207 */ /* 0x000fe40004800000 */
[----:B------:R-:W-:Y:S02]  /*0560*/  SEL R22, R22, RZ, !P2 ;  /* 0x000000ff16167207 */ /* 0x000fe40005000000 */
[----:B-----5:R-:W-:Y:S02]  /*0570*/  ISETP.GE.U32.AND P1, PT, R7, 0x40, PT ;  /* 0x000000400700780c */ /* 0x020fe40003f26070 */
[----:B------:R-:W-:Y:S02]  /*0580*/  LOP3.LUT R9, R22, R13, R9, 0xfe, !PT ;  /* 0x0000000d16097212 */ /* 0x000fe400078efe09 */
[----:B------:R-:W-:Y:S02]  /*0590*/  SHF.L.U32 R19, R6, R7, RZ ;  /* 0x0000000706137219 */ /* 0x000fe400000006ff */
[----:B------:R-:W-:-:S02]  /*05a0*/  ISETP.GE.U32.AND P2, PT, R11, 0x40, PT ;  /* 0x000000400b00780c */ /* 0x000fc40003f46070 */
[----:B------:R-:W-:Y:S02]  /*05b0*/  SHF.L.U32 R13, R6, R11, RZ ;  /* 0x0000000b060d7219 */ /* 0x000fe400000006ff */
[----:B------:R-:W-:Y:S02]  /*05c0*/  SEL R19, R19, RZ, !P1 ;  /* 0x000000ff13137207 */ /* 0x000fe40004800000 */
[----:B------:R-:W-:-:S04]  /*05d0*/  SEL R13, R13, RZ, !P2 ;  /* 0x000000ff0d0d7207 */ /* 0x000fc80005000000 */
[----:B------:R-:W-:Y:S02]  /*05e0*/  LOP3.LUT R8, R13, R19, R8, 0xfe, !PT ;  /* 0x000000130d087212 */ /* 0x000fe400078efe08 */
[----:B------:R-:W5:Y:S04]  /*05f0*/  LDG.E R19, desc[UR4][R26.64+0x18] ;  /* 0x000018041a137981 */ /* 0x000f68000c1e1900 */
[----:B------:R-:W5:Y:S01]  /*0600*/  LDG.E R26, desc[UR4][R26.64+0x1c] ;  /* 0x00001c041a1a7981 */ /* 0x000f62000c1e1900 */
[----:B------:R-:W-:-:S05]  /*0610*/  IMAD.WIDE R28, R29, 0x4, R14 ;  /* 0x000000041d1c7825 */ /* 0x000fca00078e020e */
[----:B------:R0:W5:Y:S02]  /*0620*/  LDG.E R13, desc[UR4][R28.64] ;  /* 0x000000041c0d7981 */ /* 0x000164000c1e1900 */
[----:B0-----:R-:W-:-:S05]  /*0630*/  IMAD.WIDE R28, R20, 0x4, R14 ;  /* 0x00000004141c7825 */ /* 0x001fca00078e020e */
[----:B------:R2:W5:Y:S02]  /*0640*/  LDG.E R27, desc[UR4][R28.64] ;  /* 0x000000041c1b7981 */ /* 0x000564000c1e1900 */
[----:B--2---:R-:W-:-:S06]  /*0650*/  IMAD.WIDE R28, R10, 0x4, R14 ;  /* 0x000000040a1c7825 */ /* 0x004fcc00078e020e */
[----:B------:R-:W2:Y:S01]  /*0660*/  LDG.E R29, desc[UR4][R28.64] ;  /* 0x000000041c1d7981 */ /* 0x000ea2000c1e1900 */
[----:B------:R-:W-:-:S05]  /*0670*/  IMAD.WIDE R20, R21, 0x4, R14 ;  /* 0x0000000415147825 */ /* 0x000fca00078e020e */
[----:B------:R3:W2:Y:S02]  /*0680*/  LDG.E R10, desc[UR4][R20.64] ;  /* 0x00000004140a7981 */ /* 0x0006a4000c1e1900 */
[----:B---3--:R-:W-:-:S05]  /*0690*/  IMAD.WIDE R20, R12, 0x4, R14 ;  /* 0x000000040c147825 */ /* 0x008fca00078e020e */
[----:B------:R0:W3:Y:S01]  /*06a0*/  LDG.E R12, desc[UR4][R20.64] ;  /* 0x00000004140c7981 */ /* 0x0000e2000c1e1900 */
[----:B----4-:R-:W-:-:S04]  /*06b0*/  IMAD.WIDE R22, R23, 0x4, R14 ;  /* 0x0000000417167825 */ /* 0x010fc800078e020e */
[--C-:B------:R-:W-:Y:S02]  /*06c0*/  IMAD.WIDE R24, R25, 0x4, R14.reuse ;  /* 0x0000000419187825 */ /* 0x100fe400078e020e */
[----:B------:R-:W4:Y:S02]  /*06d0*/  LDG.E R23, desc[UR4][R22.64] ;  /* 0x0000000416177981 */ /* 0x000f24000c1e1900 */
[--C-:B0-----:R-:W-:Y:S02]  /*06e0*/  IMAD.WIDE R20, R18, 0x4, R14.reuse ;  /* 0x0000000412147825 */ /* 0x101fe400078e020e */
[----:B------:R-:W4:Y:S04]  /*06f0*/  LDG.E R25, desc[UR4][R24.64] ;  /* 0x0000000418197981 */ /* 0x000f28000c1e1900 */
[----:B------:R0:W4:Y:S01]  /*0700*/  LDG.E R21, desc[UR4][R20.64] ;  /* 0x0000000414157981 */ /* 0x000122000c1e1900 */
[----:B-----5:R-:W-:-:S06]  /*0710*/  IMAD.WIDE R18, R19, 0x4, R14 ;  /* 0x0000000413127825 */ /* 0x020fcc00078e020e */
[----:B------:R-:W5:Y:S01]  /*0720*/  LDG.E R19, desc[UR4][R18.64] ;  /* 0x0000000412137981 */ /* 0x000f62000c1e1900 */
[----:B------:R-:W-:-:S06]  /*0730*/  IMAD.WIDE R14, R26, 0x4, R14 ;  /* 0x000000041a0e7825 */ /* 0x000fcc00078e020e */
[----:B------:R1:W5:Y:S01]  /*0740*/  LDG.E R15, desc[UR4][R14.64] ;  /* 0x000000040e0f7981 */ /* 0x000362000c1e1900 */
[C---:B------:R-:W-:Y:S02]  /*0750*/  SHF.L.U64.HI R7, R6.reuse, R7, RZ ;  /* 0x0000000706077219 */ /* 0x040fe400000102ff */
[----:B------:R-:W-:Y:S02]  /*0760*/  SHF.L.U64.HI R11, R6, R11, RZ ;  /* 0x0000000b060b7219 */ /* 0x000fe400000102ff */
[----:B------:R-:W-:Y:S02]  /*0770*/  SEL R7, R7, RZ, !P1 ;  /* 0x000000ff07077207 */ /* 0x000fe40004800000 */
[----:B0-----:R-:W-:Y:S02]  /*0780*/  SEL R20, R11, RZ, !P2 ;  /* 0x000000ff0b147207 */ /* 0x001fe40005000000 */
[----:B------:R-:W-:Y:S02]  /*0790*/  ISETP.GE.U32.AND P1, PT, R13, 0x40, PT ;  /* 0x000000400d00780c */ /* 0x000fe40003f26070 */
[----:B------:R-:W-:-:S02]  /*07a0*/  LOP3.LUT R20, R20, R7, R9, 0xfe, !PT ;  /* 0x0000000714147212 */ /* 0x000fc400078efe09 */
[C---:B------:R-:W-:Y:S02]  /*07b0*/  SHF.L.U32 R7, R6.reuse, R13, RZ ;  /* 0x0000000d06077219 */ /* 0x040fe400000006ff */
[----:B------:R-:W-:Y:S02]  /*07c0*/  ISETP.GE.U32.AND P2, PT, R27, 0x40, PT ;  /* 0x000000401b00780c */ /* 0x000fe40003f46070 */
[C---:B------:R-:W-:Y:S02]  /*07d0*/  SHF.L.U32 R11, R6.reuse, R27, RZ ;  /* 0x0000001b060b7219 */ /* 0x040fe400000006ff */
[C---:B------:R-:W-:Y:S02]  /*07e0*/  SHF.L.U64.HI R9, R6.reuse, R13, RZ ;  /* 0x0000000d06097219 */ /* 0x040fe400000102ff */
[----:B------:R-:W-:Y:S02]  /*07f0*/  SHF.L.U64.HI R13, R6, R27, RZ ;  /* 0x0000001b060d7219 */ /* 0x000fe400000102ff */
[----:B------:R-:W-:-:S02]  /*0800*/  SEL R7, R7, RZ, !P1 ;  /* 0x000000ff07077207 */ /* 0x000fc40004800000 */
[----:B------:R-:W-:Y:S02]  /*0810*/  SEL R11, R11, RZ, !P2 ;  /* 0x000000ff0b0b7207 */ /* 0x000fe40005000000 */
[----:B-1----:R-:W-:Y:S02]  /*0820*/  SEL R14, R9, RZ, !P1 ;  /* 0x000000ff090e7207 */ /* 0x002fe40004800000 */
[----:B------:R-:W-:Y:S02]  /*0830*/  SEL R13, R13, RZ, !P2 ;  /* 0x000000ff0d0d7207 */ /* 0x000fe40005000000 */
[----:B------:R-:W-:Y:S02]  /*0840*/  LOP3.LUT R11, R11, R7, R8, 0xfe, !PT ;  /* 0x000000070b0b7212 */ /* 0x000fe400078efe08 */
[----:B------:R-:W-:Y:S01]  /*0850*/  LOP3.LUT R13, R13, R14, R20, 0xfe, !PT ;  /* 0x0000000e0d0d7212 */ /* 0x000fe200078efe14 */
[----:B------:R-:W-:-:S05]  /*0860*/  VIADD R2, R2, 0x10 ;  /* 0x0000001002027836 */ /* 0x000fca0000000000 */
[----:B------:R-:W-:Y:S01]  /*0870*/  ISETP.NE.AND P3, PT, R2, RZ, PT ;  /* 0x000000ff0200720c */ /* 0x000fe20003f65270 */
[----:B------:R-:W-:Y:S01]  /*0880*/  VIADD R3, R3, 0x10 ;  /* 0x0000001003037836 */ /* 0x000fe20000000000 */
[----:B--2---:R-:W-:Y:S02]  /*0890*/  ISETP.GE.U32.AND P1, PT, R29, 0x40, PT ;  /* 0x000000401d00780c */ /* 0x004fe40003f26070 */
[CC--:B------:R-:W-:Y:S02]  /*08a0*/  SHF.L.U64.HI R7, R6.reuse, R29.reuse, RZ ;  /* 0x0000001d06077219 */ /* 0x0c0fe400000102ff */
[----:B------:R-:W-:Y:S02]  /*08b0*/  SHF.L.U32 R8, R6, R29, RZ ;  /* 0x0000001d06087219 */ /* 0x000fe400000006ff */
[----:B------:R-:W-:Y:S02]  /*08c0*/  ISETP.GE.U32.AND P2, PT, R10, 0x40, PT ;  /* 0x000000400a00780c */ /* 0x000fe40003f46070 */
[----:B------:R-:W-:-:S02]  /*08d0*/  SHF.L.U32 R9, R6, R10, RZ ;  /* 0x0000000a06097219 */ /* 0x000fc400000006ff */
[----:B------:R-:W-:Y:S02]  /*08e0*/  SHF.L.U64.HI R10, R6, R10, RZ ;  /* 0x0000000a060a7219 */ /* 0x000fe400000102ff */
[----:B------:R-:W-:Y:S02]  /*08f0*/  SEL R8, R8, RZ, !P1 ;  /* 0x000000ff08087207 */ /* 0x000fe40004800000 */
[----:B------:R-:W-:Y:S02]  /*0900*/  SEL R7, R7, RZ, !P1 ;  /* 0x000000ff07077207 */ /* 0x000fe40004800000 */
[----:B------:R-:W-:Y:S02]  /*0910*/  SEL R9, R9, RZ, !P2 ;  /* 0x000000ff09097207 */ /* 0x000fe40005000000 */
[----:B------:R-:W-:Y:S02]  /*0920*/  SEL R10, R10, RZ, !P2 ;  /* 0x000000ff0a0a7207 */ /* 0x000fe40005000000 */
[----:B------:R-:W-:-:S02]  /*0930*/  LOP3.LUT R9, R9, R8, R11, 0xfe, !PT ;  /* 0x0000000809097212 */ /* 0x000fc400078efe0b */
[----:B------:R-:W-:Y:S02]  /*0940*/  LOP3.LUT R10, R10, R7, R13, 0xfe, !PT ;  /* 0x000000070a0a7212 */ /* 0x000fe400078efe0d */
[----:B---3--:R-:W-:Y:S02]  /*0950*/  ISETP.GE.U32.AND P1, PT, R12, 0x40, PT ;  /* 0x000000400c00780c */ /* 0x008fe40003f26070 */
[CC--:B------:R-:W-:Y:S02]  /*0960*/  SHF.L.U64.HI R7, R6.reuse, R12.reuse, RZ ;  /* 0x0000000c06077219 */ /* 0x0c0fe400000102ff */
[----:B------:R-:W-:Y:S02]  /*0970*/  SHF.L.U32 R8, R6, R12, RZ ;  /* 0x0000000c06087219 */ /* 0x000fe400000006ff */
[----:B------:R-:W-:Y:S02]  /*0980*/  SEL R7, R7, RZ, !P1 ;  /* 0x000000ff07077207 */ /* 0x000fe40004800000 */
[----:B------:R-:W-:-:S02]  /*0990*/  SEL R8, R8, RZ, !P1 ;  /* 0x000000ff08087207 */ /* 0x000fc40004800000 */
[----:B----4-:R-:W-:Y:S02]  /*09a0*/  ISETP.GE.U32.AND P2, PT, R21, 0x40, PT ;  /* 0x000000401500780c */ /* 0x010fe40003f46070 */
[CC--:B------:R-:W-:Y:S02]  /*09b0*/  SHF.L.U32 R11, R6.reuse, R21.reuse, RZ ;  /* 0x00000015060b7219 */ /* 0x0c0fe400000006ff */
[----:B------:R-:W-:Y:S02]  /*09c0*/  SHF.L.U64.HI R12, R6, R21, RZ ;  /* 0x00000015060c7219 */ /* 0x000fe400000102ff */
[----:B------:R-:W-:Y:S02]  /*09d0*/  SEL R11, R11, RZ, !P2 ;  /* 0x000000ff0b0b7207 */ /* 0x000fe40005000000 */
[----:B------:R-:W-:Y:S02]  /*09e0*/  SEL R12, R12, RZ, !P2 ;  /* 0x000000ff0c0c7207 */ /* 0x000fe40005000000 */
[----:B------:R-:W-:-:S02]  /*09f0*/  LOP3.LUT R11, R11, R8, R9, 0xfe, !PT ;  /* 0x000000080b0b7212 */ /* 0x000fc400078efe09 */
[----:B------:R-:W-:Y:S02]  /*0a00*/  LOP3.LUT R12, R12, R7, R10, 0xfe, !PT ;  /* 0x000000070c0c7212 */ /* 0x000fe400078efe0a */
[----:B------:R-:W-:Y:S02]  /*0a10*/  ISETP.GE.U32.AND P1, PT, R23, 0x40, PT ;  /* 0x000000401700780c */ /* 0x000fe40003f26070 */
[C---:B------:R-:W-:Y:S02]  /*0a20*/  SHF.L.U32 R7, R6.reuse, R23, RZ ;  /* 0x0000001706077219 */ /* 0x040fe400000006ff */
[----:B------:R-:W-:Y:S02]  /*0a30*/  ISETP.GE.U32.AND P2, PT, R25, 0x40, PT ;  /* 0x000000401900780c */ /* 0x000fe40003f46070 */
[C---:B------:R-:W-:Y:S02]  /*0a40*/  SHF.L.U32 R8, R6.reuse, R25, RZ ;  /* 0x0000001906087219 */ /* 0x040fe400000006ff */
[----:B------:R-:W-:-:S02]  /*0a50*/  SHF.L.U64.HI R10, R6, R23, RZ ;  /* 0x00000017060a7219 */ /* 0x000fc400000102ff */
[----:B------:R-:W-:Y:S02]  /*0a60*/  SEL R7, R7, RZ, !P1 ;  /* 0x000000ff07077207 */ /* 0x000fe40004800000 */
[----:B------:R-:W-:Y:S02]  /*0a70*/  SEL R8, R8, RZ, !P2 ;  /* 0x000000ff08087207 */ /* 0x000fe40005000000 */
[----:B------:R-:W-:Y:S02]  /*0a80*/  SHF.L.U64.HI R9, R6, R25, RZ ;  /* 0x0000001906097219 */ /* 0x000fe400000102ff */
[----:B------:R-:W-:Y:S02]  /*0a90*/  SEL R10, R10, RZ, !P1 ;  /* 0x000000ff0a0a7207 */ /* 0x000fe40004800000 */
[----:B------:R-:W-:Y:S02]  /*0aa0*/  LOP3.LUT R8, R8, R7, R11, 0xfe, !PT ;  /* 0x0000000708087212 */ /* 0x000fe400078efe0b */
[----:B------:R-:W-:-:S02]  /*0ab0*/  SEL R9, R9, RZ, !P2 ;  /* 0x000000ff09097207 */ /* 0x000fc40005000000 */
[----:B-----5:R-:W-:Y:S02]  /*0ac0*/  ISETP.GE.U32.AND P1, PT, R19, 0x40, PT ;  /* 0x000000401300780c */ /* 0x020fe40003f26070 */
[CC--:B------:R-:W-:Y:S02]  /*0ad0*/  SHF.L.U64.HI R7, R6.reuse, R19.reuse, RZ ;  /* 0x0000001306077219 */ /* 0x0c0fe400000102ff */
[C---:B------:R-:W-:Y:S02]  /*0ae0*/  SHF.L.U32 R19, R6.reuse, R19, RZ ;  /* 0x0000001306137219 */ /* 0x040fe400000006ff */
[----:B------:R-:W-:Y:S02]  /*0af0*/  ISETP.GE.U32.AND P2, PT, R15, 0x40, PT ;  /* 0x000000400f00780c */ /* 0x000fe40003f46070 */
[CC--:B------:R-:W-:Y:S02]  /*0b00*/  SHF.L.U64.HI R18, R6.reuse, R15.reuse, RZ ;  /* 0x0000000f06127219 */ /* 0x0c0fe400000102ff */
[----:B------:R-:W-:-:S02]  /*0b10*/  SHF.L.U32 R21, R6, R15, RZ ;  /* 0x0000000f06157219 */ /* 0x000fc400000006ff */
[----:B------:R-:W-:Y:S02]  /*0b20*/  LOP3.LUT R9, R9, R10, R12, 0xfe, !PT ;  /* 0x0000000a09097212 */ /* 0x000fe400078efe0c */
[----:B------:R-:W-:Y:S02]  /*0b30*/  SEL R6, R19, RZ, !P1 ;  /* 0x000000ff13067207 */ /* 0x000fe40004800000 */
[----:B------:R-:W-:Y:S02]  /*0b40*/  SEL R7, R7, RZ, !P1 ;  /* 0x000000ff07077207 */ /* 0x000fe40004800000 */
[----:B------:R-:W-:Y:S02]  /*0b50*/  SEL R21, R21, RZ, !P2 ;  /* 0x000000ff15157207 */ /* 0x000fe40005000000 */
[----:B------:R-:W-:Y:S02]  /*0b60*/  SEL R18, R18, RZ, !P2 ;  /* 0x000000ff12127207 */ /* 0x000fe40005000000 */
[----:B------:R-:W-:-:S02]  /*0b70*/  LOP3.LUT R21, R21, R6, R8, 0xfe, !PT ;  /* 0x0000000615157212 */ /* 0x000fc400078efe08 */
[----:B------:R-:W-:Y:S01]  /*0b80*/  LOP3.LUT R18, R18, R7, R9, 0xfe, !PT ;  /* 0x0000000712127212 */ /* 0x000fe200078efe09 */
[----:B------:R-:W-:Y:S06]  /*0b90*/  @P3 BRA `(.L_x_55) ;  /* 0xfffffff400a43947 */ /* 0x000fec000383ffff */
.L_x_54:
[----:B------:R-:W-:Y:S05]  /*0ba0*/  BSYNC.RECONVERGENT B1 ;  /* 0x0000000000017941 */ /* 0x000fea0003800200 */
.L_x_53:
[----:B------:R-:W-:Y:S05]  /*0bb0*/  @!P0 BRA `(.L_x_52) ;  /* 0x00000008005c8947 */ /* 0x000fea0003800000 */
[----:B------:R-:W-:Y:S01]  /*0bc0*/  ISETP.GE.U32.AND P1, PT, R5, 0x8, PT ;  /* 0x000000080500780c */ /* 0x000fe20003f26070 */
[----:B------:R-:W-:Y:S01]  /*0bd0*/  BSSY.RECONVERGENT B1, `(.L_x_56) ;  /* 0x0000051000017945 */ /* 0x000fe20003800200 */
[----:B------:R-:W-:-:S04]  /*0be0*/  LOP3.LUT R19, R4, 0x7, RZ, 0xc0, !PT ;  /* 0x0000000704137812 */ /* 0x000fc800078ec0ff */
[----:B------:R-:W-:-:S07]  /*0bf0*/  ISETP.NE.AND P0, PT, R19, RZ, PT ;  /* 0x000000ff1300720c */ /* 0x000fce0003f05270 */
[----:B------:R-:W-:Y:S06]  /*0c00*/  @!P1 BRA `(.L_x_57) ;  /* 0x0000000400349947 */ /* 0x000fec0003800000 */
[----:B------:R-:W0:Y:S08]  /*0c10*/  LDC.64 R28, c[0x0][0x388] ;  /* 0x0000e200ff1c7b82 */ /* 0x000e300000000a00 */
[----:B------:R-:W1:Y:S01]  /*0c20*/  LDC.64 R6, c[0x0][0x398] ;  /* 0x0000e600ff067b82 */ /* 0x000e620000000a00 */
[----:B0-----:R-:W-:-:S05]  /*0c30*/  IMAD.WIDE R28, R3, 0x4, R28 ;  /* 0x00000004031c7825 */ /* 0x001fca00078e021c */
[----:B------:R-:W1:Y:S04]  /*0c40*/  LDG.E R25, desc[UR4][R28.64] ;  /* 0x000000041c197981 */ /* 0x000e68000c1e1900 */
[----:B------:R-:W2:Y:S04]  /*0c50*/  LDG.E R27, desc[UR4][R28.64+0x8] ;  /* 0x000008041c1b7981 */ /* 0x000ea8000c1e1900 */
[----:B------:R-:W3:Y:S04]  /*0c60*/  LDG.E R23, desc[UR4][R28.64+0x4] ;  /* 0x000004041c177981 */ /* 0x000ee8000c1e1900 */
[----:B------:R-:W4:Y:S04]  /*0c70*/  LDG.E R9, desc[UR4][R28.64+0xc] ;  /* 0x00000c041c097981 */ /* 0x000f28000c1e1900 */
[----:B------:R-:W5:Y:S04]  /*0c80*/  LDG.E R11, desc[UR4][R28.64+0x10] ;  /* 0x000010041c0b7981 */ /* 0x000f68000c1e1900 */
[----:B------:R-:W5:Y:S04]  /*0c90*/  LDG.E R17, desc[UR4][R28.64+0x14] ;  /* 0x000014041c117981 */ /* 0x000f68000c1e1900 */
[----:B------:R-:W5:Y:S04]  /*0ca0*/  LDG.E R13, desc[UR4][R28.64+0x18] ;  /* 0x000018041c0d7981 */ /* 0x000f68000c1e1900 */
[----:B------:R-:W5:Y:S01]  /*0cb0*/  LDG.E R15, desc[UR4][R28.64+0x1c] ;  /* 0x00001c041c0f7981 */ /* 0x000f62000c1e1900 */
[----:B-1----:R-:W-:-:S04]  /*0cc0*/  IMAD.WIDE R24, R25, 0x4, R6 ;  /* 0x0000000419187825 */ /* 0x002fc800078e0206 */
[--C-:B--2---:R-:W-:Y:S01]  /*0cd0*/  IMAD.WIDE R26, R27, 0x4, R6.reuse ;  /* 0x000000041b1a7825 */ /* 0x104fe200078e0206 */
[----:B------:R-:W2:Y:S03]  /*0ce0*/  LDG.E R2, desc[UR4][R24.64] ;  /* 0x0000000418027981 */ /* 0x000ea6000c1e1900 */
[--C-:B---3--:R-:W-:Y:S01]  /*0cf0*/  IMAD.WIDE R22, R23, 0x4, R6.reuse ;  /* 0x0000000417167825 */ /* 0x108fe200078e0206 */
[----:B------:R-:W3:Y:S04]  /*0d00*/  LDG.E R14, desc[UR4][R26.64] ;  /* 0x000000041a0e7981 */ /* 0x000ee8000c1e1900 */
[----:B------:R0:W3:Y:S01]  /*0d10*/  LDG.E R5, desc[UR4][R22.64] ;  /* 0x0000000416057981 */ /* 0x0000e2000c1e1900 */
[----:B----4-:R-:W-:-:S04]  /*0d20*/  IMAD.WIDE R8, R9, 0x4, R6 ;  /* 0x0000000409087825 */ /* 0x010fc800078e0206 */
[--C-:B-----5:R-:W-:Y:S02]  /*0d30*/  IMAD.WIDE R10, R11, 0x4, R6.reuse ;  /* 0x000000040b0a7825 */ /* 0x120fe400078e0206 */
[----:B------:R1:W4:Y:S04]  /*0d40*/  LDG.E R8, desc[UR4][R8.64] ;  /* 0x0000000408087981 */ /* 0x000328000c1e1900 */
[----:B------:R5:W4:Y:S01]  /*0d50*/  LDG.E R10, desc[UR4][R10.64] ;  /* 0x000000040a0a7981 */ /* 0x000b22000c1e1900 */
[----:B------:R-:W-:-:S04]  /*0d60*/  IMAD.WIDE R16, R17, 0x4, R6 ;  /* 0x0000000411107825 */ /* 0x000fc800078e0206 */
[--C-:B------:R-:W-:Y:S02]  /*0d70*/  IMAD.WIDE R12, R13, 0x4, R6.reuse ;  /* 0x000000040d0c7825 */ /* 0x100fe400078e0206 */
[----:B------:R-:W4:Y:S02]  /*0d80*/  LDG.E R16, desc[UR4][R16.64] ;  /* 0x0000000410107981 */ /* 0x000f24000c1e1900 */
[----:B------:R-:W-:Y:S02]  /*0d90*/  IMAD.WIDE R6, R15, 0x4, R6 ;  /* 0x000000040f067825 */ /* 0x000fe400078e0206 */
[----:B------:R-:W4:Y:S04]  /*0da0*/  LDG.E R12, desc[UR4][R12.64] ;  /* 0x000000040c0c7981 */ /* 0x000f28000c1e1900 */
[----:B------:R5:W4:Y:S01]  /*0db0*/  LDG.E R6, desc[UR4][R6.64] ;  /* 0x0000000406067981 */ /* 0x000b22000c1e1900 */
[----:B------:R-:W-:-:S02]  /*0dc0*/  IMAD.MOV.U32 R15, RZ, RZ, 0x1 ;  /* 0x00000001ff0f7424 */ /* 0x000fc400078e00ff */
[----:B------:R-:W-:Y:S01]  /*0dd0*/  VIADD R3, R3, 0x8 ;  /* 0x0000000803037836 */ /* 0x000fe20000000000 */
[----:B--2---:R-:W-:Y:S02]  /*0de0*/  ISETP.GE.U32.AND P1, PT, R2, 0x40, PT ;  /* 0x000000400200780c */ /* 0x004fe40003f26070 */
[CC--:B0-----:R-:W-:Y:S02]  /*0df0*/  SHF.L.U64.HI R23, R15.reuse, R2.reuse, RZ ;  /* 0x000000020f177219 */ /* 0x0c1fe400000102ff */
[C---:B------:R-:W-:Y:S02]  /*0e00*/  SHF.L.U32 R22, R15.reuse, R2, RZ ;  /* 0x000000020f167219 */ /* 0x040fe400000006ff */
[----:B---3--:R-:W-:Y:S02]  /*0e10*/  ISETP.GE.U32.AND P3, PT, R14, 0x40, PT ;  /* 0x000000400e00780c */ /* 0x008fe40003f66070 */
[----:B-1----:R-:W-:Y:S02]  /*0e20*/  SHF.L.U64.HI R9, R15, R14, RZ ;  /* 0x0000000e0f097219 */ /* 0x002fe400000102ff */
[----:B------:R-:W-:-:S02]  /*0e30*/  ISETP.GE.U32.AND P2, PT, R5, 0x40, PT ;  /* 0x000000400500780c */ /* 0x000fc40003f46070 */
[CC--:B------:R-:W-:Y:S02]  /*0e40*/  SHF.L.U64.HI R20, R15.reuse, R5.reuse, RZ ;  /* 0x000000050f147219 */ /* 0x0c0fe400000102ff */
[C---:B------:R-:W-:Y:S02]  /*0e50*/  SHF.L.U32 R2, R15.reuse, R5, RZ ;  /* 0x000000050f027219 */ /* 0x040fe400000006ff */
[----:B------:R-:W-:Y:S02]  /*0e60*/  SHF.L.U32 R14, R15, R14, RZ ;  /* 0x0000000e0f0e7219 */ /* 0x000fe400000006ff */
[----:B------:R-:W-:Y:S02]  /*0e70*/  SEL R5, R22, RZ, !P1 ;  /* 0x000000ff16057207 */ /* 0x000fe40004800000 */
[----:B-----5:R-:W-:Y:S02]  /*0e80*/  SEL R11, R23, RZ, !P1 ;  /* 0x000000ff170b7207 */ /* 0x020fe40004800000 */
[----:B------:R-:W-:-:S02]  /*0e90*/  SEL R2, R2, RZ, !P2 ;  /* 0x000000ff02027207 */ /* 0x000fc40005000000 */
[----:B------:R-:W-:Y:S02]  /*0ea0*/  SEL R20, R20, RZ, !P2 ;  /* 0x000000ff14147207 */ /* 0x000fe40005000000 */
[----:B------:R-:W-:Y:S02]  /*0eb0*/  SEL R7, R14, RZ, !P3 ;  /* 0x000000ff0e077207 */ /* 0x000fe40005800000 */
[----:B------:R-:W-:Y:S02]  /*0ec0*/  SEL R9, R9, RZ, !P3 ;  /* 0x000000ff09097207 */ /* 0x000fe40005800000 */
[----:B------:R-:W-:Y:S02]  /*0ed0*/  LOP3.LUT R7, R7, R5, R2, 0xfe, !PT ;  /* 0x0000000507077212 */ /* 0x000fe400078efe02 */
[----:B------:R-:W-:Y:S02]  /*0ee0*/  LOP3.LUT R9, R9, R11, R20, 0xfe, !PT ;  /* 0x0000000b09097212 */ /* 0x000fe400078efe14 */
[----:B----4-:R-:W-:-:S02]  /*0ef0*/  ISETP.GE.U32.AND P1, PT, R8, 0x40, PT ;  /* 0x000000400800780c */ /* 0x010fc40003f26070 */
[C---:B------:R-:W-:Y:S02]  /*0f00*/  SHF.L.U32 R2, R15.reuse, R8, RZ ;  /* 0x000000080f027219 */ /* 0x040fe400000006ff */
[----:B------:R-:W-:Y:S02]  /*0f10*/  ISETP.GE.U32.AND P2, PT, R10, 0x40, PT ;  /* 0x000000400a00780c */ /* 0x000fe40003f46070 */
[C---:B------:R-:W-:Y:S02]  /*0f20*/  SHF.L.U32 R11, R15.reuse, R10, RZ ;  /* 0x0000000a0f0b7219 */ /* 0x040fe400000006ff */
[C---:B------:R-:W-:Y:S02]  /*0f30*/  SHF.L.U64.HI R5, R15.reuse, R8, RZ ;  /* 0x000000080f057219 */ /* 0x040fe400000102ff */
[----:B------:R-:W-:Y:S02]  /*0f40*/  SHF.L.U64.HI R13, R15, R10, RZ ;  /* 0x0000000a0f0d7219 */ /* 0x000fe400000102ff */
[----:B------:R-:W-:-:S02]  /*0f50*/  SEL R2, R2, RZ, !P1 ;  /* 0x000000ff02027207 */ /* 0x000fc40004800000 */
[----:B------:R-:W-:Y:S02]  /*0f60*/  SEL R11, R11, RZ, !P2 ;  /* 0x000000ff0b0b7207 */ /* 0x000fe40005000000 */
[----:B------:R-:W-:Y:S02]  /*0f70*/  SEL R8, R5, RZ, !P1 ;  /* 0x000000ff05087207 */ /* 0x000fe40004800000 */
[----:B------:R-:W-:Y:S02]  /*0f80*/  SEL R13, R13, RZ, !P2 ;  /* 0x000000ff0d0d7207 */ /* 0x000fe40005000000 */
[----:B------:R-:W-:Y:S02]  /*0f90*/  LOP3.LUT R11, R11, R7, R2, 0xfe, !PT ;  /* 0x000000070b0b7212 */ /* 0x000fe400078efe02 */
[----:B------:R-:W-:Y:S02]  /*0fa0*/  LOP3.LUT R13, R13, R9, R8, 0xfe, !PT ;  /* 0x000000090d0d7212 */ /* 0x000fe400078efe08 */
[----:B------:R-:W-:-:S02]  /*0fb0*/  ISETP.GE.U32.AND P1, PT, R16, 0x40, PT ;  /* 0x000000401000780c */ /* 0x000fc40003f26070 */
[C---:B------:R-:W-:Y:S02]  /*0fc0*/  SHF.L.U32 R10, R15.reuse, R16, RZ ;  /* 0x000000100f0a7219 */ /* 0x040fe400000006ff */
[----:B------:R-:W-:Y:S02]  /*0fd0*/  ISETP.GE.U32.AND P2, PT, R12, 0x40, PT ;  /* 0x000000400c00780c */ /* 0x000fe40003f46070 */
[C---:B------:R-:W-:Y:S02]  /*0fe0*/  SHF.L.U32 R7, R15.reuse, R12, RZ ;  /* 0x0000000c0f077219 */ /* 0x040fe400000006ff */
[C---:B------:R-:W-:Y:S02]  /*0ff0*/  SHF.L.U64.HI R9, R15.reuse, R16, RZ ;  /* 0x000000100f097219 */ /* 0x040fe400000102ff */
[----:B------:R-:W-:Y:S02]  /*1000*/  SHF.L.U64.HI R8, R15, R12, RZ ;  /* 0x0000000c0f087219 */ /* 0x000fe400000102ff */
[----:B------:R-:W-:-:S02]  /*1010*/  SEL R10, R10, RZ, !P1 ;  /* 0x000000ff0a0a7207 */ /* 0x000fc40004800000 */
[----:B------:R-:W-:Y:S02]  /*1020*/  SEL R7, R7, RZ, !P2 ;  /* 0x000000ff07077207 */ /* 0x000fe40005000000 */
[----:B------:R-:W-:Y:S02]  /*1030*/  ISETP.GE.U32.AND P3, PT, R6, 0x40, PT ;  /* 0x000000400600780c */ /* 0x000fe40003f66070 */
[-C--:B------:R-:W-:Y:S02]  /*1040*/  SHF.L.U32 R2, R15, R6.reuse, RZ ;  /* 0x000000060f027219 */ /* 0x080fe400000006ff */
[----:B------:R-:W-:Y:S02]  /*1050*/  SEL R9, R9, RZ, !P1 ;  /* 0x000000ff09097207 */ /* 0x000fe40004800000 */
[----:B------:R-:W-:Y:S02]  /*1060*/  SEL R8, R8, RZ, !P2 ;  /* 0x000000ff08087207 */ /* 0x000fe40005000000 */
[----:B------:R-:W-:-:S02]  /*1070*/  SHF.L.U64.HI R5, R15, R6, RZ ;  /* 0x000000060f057219 */ /* 0x000fc400000102ff */
[----:B------:R-:W-:Y:S02]  /*1080*/  LOP3.LUT R6, R7, R11, R10, 0xfe, !PT ;  /* 0x0000000b07067212 */ /* 0x000fe400078efe0a */
[----:B------:R-:W-:Y:S02]  /*1090*/  SEL R2, R2, RZ, !P3 ;  /* 0x000000ff02027207 */ /* 0x000fe40005800000 */
[----:B------:R-:W-:Y:S02]  /*10a0*/  LOP3.LUT R7, R8, R13, R9, 0xfe, !PT ;  /* 0x0000000d08077212 */ /* 0x000fe400078efe09 */
[----:B------:R-:W-:Y:S02]  /*10b0*/  SEL R5, R5, RZ, !P3 ;  /* 0x000000ff05057207 */ /* 0x000fe40005800000 */
[----:B------:R-:W-:Y:S02]  /*10c0*/  LOP3.LUT R21, R21, R6, R2, 0xfe, !PT ;  /* 0x0000000615157212 */ /* 0x000fe400078efe02 */
[----:B------:R-:W-:-:S07]  /*10d0*/  LOP3.LUT R18, R18, R7, R5, 0xfe, !PT ;  /* 0x0000000712127212 */ /* 0x000fce00078efe05 */
.L_x_57:
[----:B------:R-:W-:Y:S05]  /*10e0*/  BSYNC.RECONVERGENT B1 ;  /* 0x0000000000017941 */ /* 0x000fea0003800200 */
.L_x_56:
[----:B------:R-:W-:Y:S05]  /*10f0*/  @!P0 BRA `(.L_x_52) ;  /* 0x00000004000c8947 */ /* 0x000fea0003800000 */
[----:B------:R-:W-:Y:S01]  /*1100*/  ISETP.GE.U32.AND P1, PT, R19, 0x4, PT ;  /* 0x000000041300780c */ /* 0x000fe20003f26070 */
[----:B------:R-:W-:Y:S01]  /*1110*/  BSSY.RECONVERGENT B1, `(.L_x_58) ;  /* 0x000002d000017945 */ /* 0x000fe20003800200 */
[----:B------:R-:W-:-:S04]  /*1120*/  LOP3.LUT R2, R4, 0x3, RZ, 0xc0, !PT ;  /* 0x0000000304027812 */ /* 0x000fc800078ec0ff */
[----:B------:R-:W-:-:S07]  /*1130*/  ISETP.NE.AND P0, PT, R2, RZ, PT ;  /* 0x000000ff0200720c */ /* 0x000fce0003f05270 */
[----:B------:R-:W-:Y:S06]  /*1140*/  @!P1 BRA `(.L_x_59) ;  /* 0x0000000000a49947 */ /* 0x000fec0003800000 */
[----:B------:R-:W0:Y:S02]  /*1150*/  LDC.64 R4, c[0x0][0x388] ;  /* 0x0000e200ff047b82 */ /* 0x000e240000000a00 */
[----:B0-----:R-:W-:-:S06]  /*1160*/  IMAD.WIDE R6, R3, 0x4, R4 ;  /* 0x0000000403067825 */ /* 0x001fcc00078e0204 */
[----:B------:R-:W0:Y:S01]  /*1170*/  LDC.64 R4, c[0x0][0x398] ;  /* 0x0000e600ff047b82 */ /* 0x000e220000000a00 */
[----:B------:R-:W0:Y:S04]  /*1180*/  LDG.E R9, desc[UR4][R6.64] ;  /* 0x0000000406097981 */ /* 0x000e28000c1e1900 */
[----:B------:R-:W2:Y:S04]  /*1190*/  LDG.E R11, desc[UR4][R6.64+0x4] ;  /* 0x00000404060b7981 */ /* 0x000ea8000c1e1900 */
[----:B------:R-:W3:Y:S04]  /*11a0*/  LDG.E R13, desc[UR4][R6.64+0x8] ;  /* 0x00000804060d7981 */ /* 0x000ee8000c1e1900 */
[----:B------:R-:W4:Y:S01]  /*11b0*/  LDG.E R15, desc[UR4][R6.64+0xc] ;  /* 0x00000c04060f7981 */ /* 0x000f22000c1e1900 */
[----:B0-----:R-:W-:-:S04]  /*11c0*/  IMAD.WIDE R8, R9, 0x4, R4 ;  /* 0x0000000409087825 */ /* 0x001fc800078e0204 */
[--C-:B--2---:R-:W-:Y:S02]  /*11d0*/  IMAD.WIDE R10, R11, 0x4, R4.reuse ;  /* 0x000000040b0a7825 */ /* 0x104fe400078e0204 */
[----:B------:R-:W2:Y:S02]  /*11e0*/  LDG.E R8, desc[UR4][R8.64] ;  /* 0x0000000408087981 */ /* 0x000ea4000c1e1900 */
[--C-:B---3--:R-:W-:Y:S02]  /*11f0*/  IMAD.WIDE R12, R13, 0x4, R4.reuse ;  /* 0x000000040d0c7825 */ /* 0x108fe400078e0204 */
[----:B------:R-:W3:Y:S02]  /*1200*/  LDG.E R10, desc[UR4][R10.64] ;  /* 0x000000040a0a7981 */ /* 0x000ee4000c1e1900 */
[----:B----4-:R-:W-:Y:S02]  /*1210*/  IMAD.WIDE R4, R15, 0x4, R4 ;  /* 0x000000040f047825 */ /* 0x010fe400078e0204 */
[----:B------:R-:W4:Y:S04]  /*1220*/  LDG.E R12, desc[UR4][R12.64] ;  /* 0x000000040c0c7981 */ /* 0x000f28000c1e1900 */
[----:B------:R-:W5:Y:S01]  /*1230*/  LDG.E R14, desc[UR4][R4.64] ;  /* 0x00000004040e7981 */ /* 0x000f62000c1e1900 */
[----:B------:R-:W-:-:S02]  /*1240*/  IMAD.MOV.U32 R15, RZ, RZ, 0x1 ;  /* 0x00000001ff0f7424 */ /* 0x000fc400078e00ff */
[----:B------:R-:W-:Y:S01]  /*1250*/  VIADD R3, R3, 0x4 ;  /* 0x0000000403037836 */ /* 0x000fe20000000000 */
[----:B--2---:R-:W-:Y:S02]  /*1260*/  ISETP.GE.U32.AND P1, PT, R8, 0x40, PT ;  /* 0x000000400800780c */ /* 0x004fe40003f26070 */
[CC--:B------:R-:W-:Y:S02]  /*1270*/  SHF.L.U64.HI R6, R15.reuse, R8.reuse, RZ ;  /* 0x000000080f067219 */ /* 0x0c0fe400000102ff */
[C---:B------:R-:W-:Y:S02]  /*1280*/  SHF.L.U32 R7, R15.reuse, R8, RZ ;  /* 0x000000080f077219 */ /* 0x040fe400000006ff */
[----:B---3--:R-:W-:Y:S02]  /*1290*/  ISETP.GE.U32.AND P2, PT, R10, 0x40, PT ;  /* 0x000000400a00780c */ /* 0x008fe40003f46070 */
[CC--:B------:R-:W-:Y:S02]  /*12a0*/  SHF.L.U64.HI R8, R15.reuse, R10.reuse, RZ ;  /* 0x0000000a0f087219 */ /* 0x0c0fe400000102ff */
[----:B------:R-:W-:-:S02]  /*12b0*/  SHF.L.U32 R9, R15, R10, RZ ;  /* 0x0000000a0f097219 */ /* 0x000fc400000006ff */
[----:B----4-:R-:W-:Y:S02]  /*12c0*/  ISETP.GE.U32.AND P3, PT, R12, 0x40, PT ;  /* 0x000000400c00780c */ /* 0x010fe40003f66070 */
[CC--:B------:R-:W-:Y:S02]  /*12d0*/  SHF.L.U64.HI R10, R15.reuse, R12.reuse, RZ ;  /* 0x0000000c0f0a7219 */ /* 0x0c0fe400000102ff */
[C---:B------:R-:W-:Y:S02]  /*12e0*/  SHF.L.U32 R12, R15.reuse, R12, RZ ;  /* 0x0000000c0f0c7219 */ /* 0x040fe400000006ff */
[----:B-----5:R-:W-:Y:S02]  /*12f0*/  ISETP.GE.U32.AND P4, PT, R14, 0x40, PT ;  /* 0x000000400e00780c */ /* 0x020fe40003f86070 */
[----:B------:R-:W-:Y:S02]  /*1300*/  SHF.L.U32 R11, R15, R14, RZ ;  /* 0x0000000e0f0b7219 */ /* 0x000fe400000006ff */
[----:B------:R-:W-:-:S02]  /*1310*/  SEL R7, R7, RZ, !P1 ;  /* 0x000000ff07077207 */ /* 0x000fc40004800000 */
[----:B------:R-:W-:Y:S02]  /*1320*/  SEL R6, R6, RZ, !P1 ;  /* 0x000000ff06067207 */ /* 0x000fe40004800000 */
[----:B------:R-:W-:Y:S02]  /*1330*/  SEL R4, R9, RZ, !P2 ;  /* 0x000000ff09047207 */ /* 0x000fe40005000000 */
[----:B------:R-:W-:Y:S02]  /*1340*/  SEL R12, R12, RZ, !P3 ;  /* 0x000000ff0c0c7207 */ /* 0x000fe40005800000 */
        /* <DEDUP_REMOVED lines=9> */
.L_x_59:
[----:B------:R-:W-:Y:S05]  /*13e0*/  BSYNC.RECONVERGENT B1 ;  /* 0x0000000000017941 */ /* 0x000fea0003800200 */
.L_x_58:
[----:B------:R-:W-:Y:S05]  /*13f0*/  @!P0 BRA `(.L_x_52) ;  /* 0x00000000004c8947 */ /* 0x000fea0003800000 */
[----:B------:R-:W0:Y:S01]  /*1400*/  LDC.64 R4, c[0x0][0x398] ;  /* 0x0000e600ff047b82 */ /* 0x000e220000000a00 */
[----:B------:R-:W-:-:S07]  /*1410*/  IMAD.MOV R2, RZ, RZ, -R2 ;  /* 0x000000ffff027224 */ /* 0x000fce00078e0a02 */
[----:B------:R-:W1:Y:S02]  /*1420*/  LDC.64 R6, c[0x0][0x388] ;  /* 0x0000e200ff067b82 */ /* 0x000e640000000a00 */
.L_x_60:
[----:B-1----:R-:W-:-:S06]  /*1430*/  IMAD.WIDE R8, R3, 0x4, R6 ;  /* 0x0000000403087825 */ /* 0x002fcc00078e0206 */
[----:B------:R-:W0:Y:S01]  /*1440*/  LDG.E R9, desc[UR4][R8.64] ;  /* 0x0000000408097981 */ /* 0x000e22000c1e1900 */
[----:B------:R-:W-:Y:S02]  /*1450*/  VIADD R2, R2, 0x1 ;  /* 0x0000000102027836 */ /* 0x000fe40000000000 */
[----:B0-----:R-:W-:-:S06]  /*1460*/  IMAD.WIDE R10, R9, 0x4, R4 ;  /* 0x00000004090a7825 */ /* 0x001fcc00078e0204 */
[----:B------:R-:W2:Y:S01]  /*1470*/  LDG.E R10, desc[UR4][R10.64] ;  /* 0x000000040a0a7981 */ /* 0x000ea2000c1e1900 */
[----:B------:R-:W-:Y:S01]  /*1480*/  ISETP.NE.AND P1, PT, R2, RZ, PT ;  /* 0x000000ff0200720c */ /* 0x000fe20003f25270 */
[----:B------:R-:W-:Y:S02]  /*1490*/  IMAD.MOV.U32 R13, RZ, RZ, 0x1 ;  /* 0x00000001ff0d7424 */ /* 0x000fe400078e00ff */
[----:B------:R-:W-:-:S03]  /*14a0*/  VIADD R3, R3, 0x1 ;  /* 0x0000000103037836 */ /* 0x000fc60000000000 */
[CC--:B--2---:R-:W-:Y:S02]  /*14b0*/  SHF.L.U32 R12, R13.reuse, R10.reuse, RZ ;  /* 0x0000000a0d0c7219 */ /* 0x0c4fe400000006ff */
[----:B------:R-:W-:Y:S02]  /*14c0*/  ISETP.GE.U32.AND P0, PT, R10, 0x40, PT ;  /* 0x000000400a00780c */ /* 0x000fe40003f06070 */
[----:B------:R-:W-:Y:S02]  /*14d0*/  SHF.L.U64.HI R13, R13, R10, RZ ;  /* 0x0000000a0d0d7219 */ /* 0x000fe400000102ff */
[----:B------:R-:W-:Y:S02]  /*14e0*/  SEL R12, R12, RZ, !P0 ;  /* 0x000000ff0c0c7207 */ /* 0x000fe40004000000 */
[----:B------:R-:W-:Y:S02]  /*14f0*/  SEL R13, R13, RZ, !P0 ;  /* 0x000000ff0d0d7207 */ /* 0x000fe40004000000 */
[----:B------:R-:W-:-:S02]  /*1500*/  LOP3.LUT R21, R12, R21, RZ, 0xfc, !PT ;  /* 0x000000150c157212 */ /* 0x000fc400078efcff */
[----:B------:R-:W-:Y:S01]  /*1510*/  LOP3.LUT R18, R13, R18, RZ, 0xfc, !PT ;  /* 0x000000120d127212 */ /* 0x000fe200078efcff */
[----:B------:R-:W-:Y:S06]  /*1520*/  @P1 BRA `(.L_x_60) ;  /* 0xfffffffc00c01947 */ /* 0x000fec000383ffff */
.L_x_52:
[----:B------:R-:W-:Y:S05]  /*1530*/  BSYNC.RECONVERGENT B0 ;  /* 0x0000000000007941 */ /* 0x000fea0003800200 */
.L_x_51:
[----:B------:R-:W0:Y:S01]  /*1540*/  LDC.64 R2, c[0x0][0x3a0] ;  /* 0x0000e800ff027b82 */ /* 0x000e220000000a00 */
[----:B------:R-:W-:Y:S08]  /*1550*/  POPC R21, R21 ;  /* 0x0000001500157309 */ /* 0x000ff00000000000 */
[----:B------:R-:W1:Y:S02]  /*1560*/  POPC R18, R18 ;  /* 0x0000001200127309 */ /* 0x000e640000000000 */
[----:B-1----:R-:W-:Y:S01]  /*1570*/  VIADDMNMX.U32 R4, R21, R18, 0x1, !PT ;  /* 0x0000000115047446 */ /* 0x002fe20007800012 */
[----:B0-----:R-:W-:-:S04]  /*1580*/  IMAD.WIDE R2, R0, 0x4, R2 ;  /* 0x0000000400027825 */ /* 0x001fc800078e0202 */
[----:B------:R-:W-:-:S05]  /*1590*/  VIADD R5, R4, 0xffffffff ;  /* 0xffffffff04057836 */ /* 0x000fca0000000000 */
[----:B------:R-:W-:Y:S01]  /*15a0*/  STG.E desc[UR4][R2.64], R5 ;  /* 0x0000000502007986 */ /* 0x000fe2000c101904 */
[----:B------:R-:W-:Y:S05]  /*15b0*/  EXIT ;  /* 0x000000000000794d */ /* 0x000fea0003800000 */
.L_x_61:
        /* <DEDUP_REMOVED lines=12> */
.L_x_175:


//--------------------- .text.precompute_edge_flags --------------------------
	.section	.text.precompute_edge_flags,"ax",@progbits
	.align	128
        .global         precompute_edge_flags
        .type           precompute_edge_flags,@function
        .size           precompute_edge_flags,(.L_x_176 - precompute_edge_flags)
        .other          precompute_edge_flags,@"STO_CUDA_ENTRY STV_DEFAULT"
precompute_edge_flags:
.text.precompute_edge_flags:
        /* <DEDUP_REMOVED lines=10> */
[----:B------:R-:W2:Y:S01]  /*00a0*/  LDCU UR6, c[0x0][0x384] ;  /* 0x00007080ff0677ac */ /* 0x000ea20008000800 */
[----:B0-----:R-:W-:-:S05]  /*00b0*/  IMAD.WIDE R2, R0, 0x4, R2 ;  /* 0x0000000400027825 */ /* 0x001fca00078e0202 */
[----:B-1----:R-:W3:Y:S04]  /*00c0*/  LDG.E R11, desc[UR4][R2.64] ;  /* 0x00000004020b7981 */ /* 0x002ee8000c1e1900 */
[----:B------:R-:W3:Y:S01]  /*00d0*/  LDG.E R4, desc[UR4][R2.64+0x4] ;  /* 0x0000040402047981 */ /* 0x000ee2000c1e1900 */
[----:B------:R-:W-:Y:S01]  /*00e0*/  BSSY.RECONVERGENT B1, `(.L_x_62) ;  /* 0x0000075000017945 */ /* 0x000fe20003800200 */
[----:B------:R-:W-:Y:S02]  /*00f0*/  CS2R R6, SRZ ;  /* 0x0000000000067805 */ /* 0x000fe4000001ff00 */
[----:B------:R-:W-:Y:S02]  /*0100*/  CS2R R8, SRZ ;  /* 0x0000000000087805 */ /* 0x000fe4000001ff00 */
[----:B---3--:R-:W-:-:S13]  /*0110*/  ISETP.GE.AND P0, PT, R11, R4, PT ;  /* 0x000000040b00720c */ /* 0x008fda0003f06270 */
[----:B--2---:R-:W-:Y:S05]  /*0120*/  @P0 BRA `(.L_x_63) ;  /* 0x0000000400c00947 */ /* 0x004fea0003800000 */
[----:B------:R-:W-:Y:S01]  /*0130*/  IMAD.IADD R2, R11, 0x1, -R4 ;  /* 0x000000010b027824 */ /* 0x000fe200078e0a04 */
[----:B------:R-:W-:Y:S01]  /*0140*/  BSSY.RECONVERGENT B0, `(.L_x_64) ;  /* 0x0000054000007945 */ /* 0x000fe20003800200 */
[----:B------:R-:W-:Y:S01]  /*0150*/  IMAD.IADD R13, R4, 0x1, -R11 ;  /* 0x00000001040d7824 */ /* 0x000fe200078e0a0b */
[----:B------:R-:W-:Y:S02]  /*0160*/  CS2R R8, SRZ ;  /* 0x0000000000087805 */ /* 0x000fe4000001ff00 */
[----:B------:R-:W-:Y:S02]  /*0170*/  CS2R R6, SRZ ;  /* 0x0000000000067805 */ /* 0x000fe4000001ff00 */
[----:B------:R-:W-:Y:S02]  /*0180*/  ISETP.GT.U32.AND P0, PT, R2, -0x4, PT ;  /* 0xfffffffc0200780c */ /* 0x000fe40003f04070 */
[----:B------:R-:W-:-:S11]  /*0190*/  LOP3.LUT R10, R13, 0x3, RZ, 0xc0, !PT ;  /* 0x000000030d0a7812 */ /* 0x000fd600078ec0ff */
[----:B------:R-:W-:Y:S05]  /*01a0*/  @P0 BRA `(.L_x_65) ;  /* 0x0000000400340947 */ /* 0x000fea0003800000 */
[----:B------:R-:W0:Y:S01]  /*01b0*/  LDC.64 R2, c[0x0][0x388] ;  /* 0x0000e200ff027b82 */ /* 0x000e220000000a00 */
[----:B------:R-:W-:Y:S02]  /*01c0*/  LOP3.LUT R13, R13, 0xfffffffc, RZ, 0xc0, !PT ;  /* 0xfffffffc0d0d7812 */ /* 0x000fe400078ec0ff */
[----:B------:R-:W-:-:S03]  /*01d0*/  CS2R R8, SRZ ;  /* 0x0000000000087805 */ /* 0x000fc6000001ff00 */
[----:B------:R-:W-:Y:S02]  /*01e0*/  IMAD.MOV R13, RZ, RZ, -R13 ;  /* 0x000000ffff0d7224 */ /* 0x000fe400078e0a0d */
[----:B------:R-:W1:Y:S08]  /*01f0*/  LDC R12, c[0x0][0x384] ;  /* 0x0000e100ff0c7b82 */ /* 0x000e700000000800 */
[----:B------:R-:W2:Y:S01]  /*0200*/  LDC.64 R4, c[0x0][0x398] ;  /* 0x0000e600ff047b82 */ /* 0x000ea20000000a00 */
[----:B0-----:R-:W-:-:S05]  /*0210*/  IADD3 R2, P0, PT, R2, 0x8, RZ ;  /* 0x0000000802027810 */ /* 0x001fca0007f1e0ff */
[----:B------:R-:W-:-:S08]  /*0220*/  IMAD.X R3, RZ, RZ, R3, P0 ;  /* 0x000000ffff037224 */ /* 0x000fd000000e0603 */
.L_x_74:
[----:B------:R-:W-:-:S05]  /*0230*/  IMAD.WIDE R16, R11, 0x4, R2 ;  /* 0x000000040b107825 */ /* 0x000fca00078e0202 */
[----:B------:R-:W1:Y:S04]  /*0240*/  LDG.E R21, desc[UR4][R16.64+-0x8] ;  /* 0xfffff80410157981 */ /* 0x000e68000c1e1900 */
[----:B------:R-:W3:Y:S04]  /*0250*/  LDG.E R23, desc[UR4][R16.64+-0x4] ;  /* 0xfffffc0410177981 */ /* 0x000ee8000c1e1900 */
[----:B------:R-:W4:Y:S04]  /*0260*/  LDG.E R19, desc[UR4][R16.64] ;  /* 0x0000000410137981 */ /* 0x000f28000c1e1900 */
[----:B------:R-:W5:Y:S01]  /*0270*/  LDG.E R15, desc[UR4][R16.64+0x4] ;  /* 0x00000404100f7981 */ /* 0x000f62000c1e1900 */
[----:B------:R-:W-:Y:S01]  /*0280*/  VIADD R13, R13, 0x4 ;  /* 0x000000040d0d7836 */ /* 0x000fe20000000000 */
[----:B------:R-:W-:Y:S04]  /*0290*/  BSSY.RECONVERGENT B2, `(.L_x_66) ;  /* 0x0000015000027945 */ /* 0x000fe80003800200 */
[----:B------:R-:W-:-:S02]  /*02a0*/  ISETP.NE.AND P4, PT, R13, RZ, PT ;  /* 0x000000ff0d00720c */ /* 0x000fc40003f85270 */
[----:B-1----:R-:W-:-:S04]  /*02b0*/  ISETP.GE.AND P2, PT, R21, R12, PT ;  /* 0x0000000c1500720c */ /* 0x002fc80003f46270 */
[----:B------:R-:W-:Y:S02]  /*02c0*/  ISETP.LT.OR P2, PT, R21, RZ, P2 ;  /* 0x000000ff1500720c */ /* 0x000fe40001741670 */
[-C--:B---3--:R-:W-:Y:S02]  /*02d0*/  ISETP.GE.AND P0, PT, R23, R12.reuse, PT ;  /* 0x0000000c1700720c */ /* 0x088fe40003f06270 */
[-C--:B----4-:R-:W-:Y:S02]  /*02e0*/  ISETP.GE.AND P3, PT, R19, R12.reuse, PT ;  /* 0x0000000c1300720c */ /* 0x090fe40003f66270 */
[----:B------:R-:W-:Y:S02]  /*02f0*/  ISETP.LT.OR P0, PT, R23, RZ, P0 ;  /* 0x000000ff1700720c */ /* 0x000fe40000701670 */
[----:B-----5:R-:W-:Y:S02]  /*0300*/  ISETP.GE.AND P1, PT, R15, R12, PT ;  /* 0x0000000c0f00720c */ /* 0x020fe40003f26270 */
[----:B------:R-:W-:-:S02]  /*0310*/  ISETP.LT.OR P3, PT, R19, RZ, P3 ;  /* 0x000000ff1300720c */ /* 0x000fc40001f61670 */
[----:B------:R-:W-:Y:S01]  /*0320*/  ISETP.LT.OR P1, PT, R15, RZ, P1 ;  /* 0x000000ff0f00720c */ /* 0x000fe20000f21670 */
[----:B------:R-:W-:-:S12]  /*0330*/  @P2 BRA `(.L_x_67) ;  /* 0x0000000000282947 */ /* 0x000fd80003800000 */
[----:B--2---:R-:W-:-:S06]  /*0340*/  IMAD.WIDE.U32 R16, R21, 0x4, R4 ;  /* 0x0000000415107825 */ /* 0x004fcc00078e0004 */
[----:B------:R-:W2:Y:S02]  /*0350*/  LDG.E R17, desc[UR4][R16.64] ;  /* 0x0000000410117981 */ /* 0x000ea4000c1e1900 */
[----:B--2---:R-:W-:-:S13]  /*0360*/  ISETP.GT.U32.AND P2, PT, R17, 0x3f, PT ;  /* 0x0000003f1100780c */ /* 0x004fda0003f44070 */
[----:B------:R-:W-:-:S05]  /*0370*/  @!P2 IMAD.MOV.U32 R14, RZ, RZ, 0x1 ;  /* 0x00000001ff0ea424 */ /* 0x000fca00078e00ff */
[CC--:B------:R-:W-:Y:S02]  /*0380*/  @!P2 SHF.L.U32 R21, R14.reuse, R17.reuse, RZ ;  /* 0x000000110e15a219 */ /* 0x0c0fe400000006ff */
[----:B------:R-:W-:Y:S02]  /*0390*/  @!P2 SHF.L.U64.HI R14, R14, R17, RZ ;  /* 0x000000110e0ea219 */ /* 0x000fe400000102ff */
[----:B------:R-:W-:Y:S02]  /*03a0*/  @!P2 LOP3.LUT R9, R9, R21, R6, 0xf8, !PT ;  /* 0x000000150909a212 */ /* 0x000fe400078ef806 */
[----:B------:R-:W-:Y:S02]  /*03b0*/  @!P2 LOP3.LUT R8, R8, R14, R7, 0xf8, !PT ;  /* 0x0000000e0808a212 */ /* 0x000fe400078ef807 */
[----:B------:R-:W-:Y:S02]  /*03c0*/  @!P2 LOP3.LUT R6, R21, R6, RZ, 0xfc, !PT ;  /* 0x000000061506a212 */ /* 0x000fe400078efcff */
[----:B------:R-:W-:-:S07]  /*03d0*/  @!P2 LOP3.LUT R7, R14, R7, RZ, 0xfc, !PT ;  /* 0x000000070e07a212 */ /* 0x000fce00078efcff */
.L_x_67:
[----:B------:R-:W-:Y:S05]  /*03e0*/  BSYNC.RECONVERGENT B2 ;  /* 0x0000000000027941 */ /* 0x000fea0003800200 */
.L_x_66:
[----:B------:R-:W-:Y:S04]  /*03f0*/  BSSY.RECONVERGENT B2, `(.L_x_68) ;  /* 0x000000c000027945 */ /* 0x000fe80003800200 */
[----:B------:R-:W-:Y:S05]  /*0400*/  @P0 BRA `(.L_x_69) ;  /* 0x0000000000280947 */ /* 0x000fea0003800000 */
        /* <DEDUP_REMOVED lines=10> */
.L_x_69:
[----:B------:R-:W-:Y:S05]  /*04b0*/  BSYNC.RECONVERGENT B2 ;  /* 0x0000000000027941 */ /* 0x000fea0003800200 */
.L_x_68:
        /* <DEDUP_REMOVED lines=12> */
.L_x_71:
[----:B------:R-:W-:Y:S05]  /*0580*/  BSYNC.RECONVERGENT B2 ;  /* 0x0000000000027941 */ /* 0x000fea0003800200 */
.L_x_70:
        /* <DEDUP_REMOVED lines=12> */
.L_x_73:
[----:B------:R-:W-:Y:S05]  /*0650*/  BSYNC.RECONVERGENT B2 ;  /* 0x0000000000027941 */ /* 0x000fea0003800200 */
.L_x_72:
[----:B------:R-:W-:Y:S01]  /*0660*/  VIADD R11, R11, 0x4 ;  /* 0x000000040b0b7836 */ /* 0x000fe20000000000 */
[----:B------:R-:W-:Y:S06]  /*0670*/  @P4 BRA `(.L_x_74) ;  /* 0xfffffff800ec4947 */ /* 0x000fec000383ffff */
.L_x_65:
[----:B------:R-:W-:Y:S05]  /*0680*/  BSYNC.RECONVERGENT B0 ;  /* 0x0000000000007941 */ /* 0x000fea0003800200 */
.L_x_64:
[----:B------:R-:W-:-:S13]  /*0690*/  ISETP.NE.AND P0, PT, R10, RZ, PT ;  /* 0x000000ff0a00720c */ /* 0x000fda0003f05270 */
[----:B------:R-:W-:Y:S05]  /*06a0*/  @!P0 BRA `(.L_x_63) ;  /* 0x0000000000608947 */ /* 0x000fea0003800000 */
[----:B--2---:R-:W0:Y:S01]  /*06b0*/  LDC.64 R4, c[0x0][0x398] ;  /* 0x0000e600ff047b82 */ /* 0x004e220000000a00 */
[----:B------:R-:W-:-:S07]  /*06c0*/  IMAD.MOV R10, RZ, RZ, -R10 ;  /* 0x000000ffff0a7224 */ /* 0x000fce00078e0a0a */
[----:B------:R-:W1:Y:S02]  /*06d0*/  LDC.64 R2, c[0x0][0x388] ;  /* 0x0000e200ff027b82 */ /* 0x000e640000000a00 */
.L_x_77:
[----:B-1----:R-:W-:-:S06]  /*06e0*/  IMAD.WIDE R12, R11, 0x4, R2 ;  /* 0x000000040b0c7825 */ /* 0x002fcc00078e0202 */
[----:B------:R-:W2:Y:S01]  /*06f0*/  LDG.E R13, desc[UR4][R12.64] ;  /* 0x000000040c0d7981 */ /* 0x000ea2000c1e1900 */
[----:B------:R-:W-:Y:S01]  /*0700*/  VIADD R10, R10, 0x1 ;  /* 0x000000010a0a7836 */ /* 0x000fe20000000000 */
[----:B------:R-:W-:Y:S04]  /*0710*/  BSSY.RECONVERGENT B0, `(.L_x_75) ;  /* 0x000000f000007945 */ /* 0x000fe80003800200 */
[----:B------:R-:W-:Y:S02]  /*0720*/  ISETP.NE.AND P1, PT, R10, RZ, PT ;  /* 0x000000ff0a00720c */ /* 0x000fe40003f25270 */
[----:B--2---:R-:W-:-:S04]  /*0730*/  ISETP.GE.AND P0, PT, R13, UR6, PT ;  /* 0x000000060d007c0c */ /* 0x004fc8000bf06270 */
[----:B------:R-:W-:-:S13]  /*0740*/  ISETP.LT.OR P0, PT, R13, RZ, P0 ;  /* 0x000000ff0d00720c */ /* 0x000fda0000701670 */
[----:B------:R-:W-:Y:S05]  /*0750*/  @P0 BRA `(.L_x_76) ;  /* 0x0000000000280947 */ /* 0x000fea0003800000 */
[----:B0-----:R-:W-:-:S06]  /*0760*/  IMAD.WIDE.U32 R12, R13, 0x4, R4 ;  /* 0x000000040d0c7825 */ /* 0x001fcc00078e0004 */
        /* <DEDUP_REMOVED lines=9> */
.L_x_76:
[----:B------:R-:W-:Y:S05]  /*0800*/  BSYNC.RECONVERGENT B0 ;  /* 0x0000000000007941 */ /* 0x000fea0003800200 */
.L_x_75:
[----:B------:R-:W-:Y:S01]  /*0810*/  VIADD R11, R11, 0x1 ;  /* 0x000000010b0b7836 */ /* 0x000fe20000000000 */
[----:B------:R-:W-:Y:S06]  /*0820*/  @P1 BRA `(.L_x_77) ;  /* 0xfffffffc00ac1947 */ /* 0x000fec000383ffff */
.L_x_63:
[----:B------:R-:W-:Y:S05]  /*0830*/  BSYNC.RECONVERGENT B1 ;  /* 0x0000000000017941 */ /* 0x000fea0003800200 */
.L_x_62:
[----:B------:R-:W1:Y:S01]  /*0840*/  LDC.64 R2, c[0x0][0x3a0] ;  /* 0x0000e800ff027b82 */ /* 0x000e620000000a00 */
[----:B------:R-:W-:-:S04]  /*0850*/  LOP3.LUT R9, R9, R8, RZ, 0x3c, !PT ;  /* 0x0000000809097212 */ /* 0x000fc800078e3cff */
[----:B------:R-:W-:-:S03]  /*0860*/  LOP3.LUT R8, R9, R8, RZ, 0x3c, !PT ;  /* 0x0000000809087212 */ /* 0x000fc600078e3cff */
[----:B0-2---:R-:W0:Y:S01]  /*0870*/  LDC.64 R4, c[0x0][0x3a8] ;  /* 0x0000ea00ff047b82 */ /* 0x005e220000000a00 */
[----:B------:R-:W-:Y:S01]  /*0880*/  LOP3.LUT R9, R9, R8, RZ, 0x3c, !PT ;  /* 0x0000000809097212 */ /* 0x000fe200078e3cff */
[----:B-1----:R-:W-:-:S05]  /*0890*/  IMAD.WIDE R2, R0, 0x8, R2 ;  /* 0x0000000800027825 */ /* 0x002fca00078e0202 */
[----:B------:R-:W-:Y:S01]  /*08a0*/  STG.E.64 desc[UR4][R2.64], R6 ;  /* 0x0000000602007986 */ /* 0x000fe2000c101b04 */
[----:B0-----:R-:W-:-:S05]  /*08b0*/  IMAD.WIDE R4, R0, 0x8, R4 ;  /* 0x0000000800047825 */ /* 0x001fca00078e0204 */
[----:B------:R-:W-:Y:S01]  /*08c0*/  STG.E.64 desc[UR4][R4.64], R8 ;  /* 0x0000000804007986 */ /* 0x000fe2000c101b04 */
[----:B------:R-:W-:Y:S05]  /*08d0*/  EXIT ;  /* 0x000000000000794d */ /* 0x000fea0003800000 */
.L_x_78:
        /* <DEDUP_REMOVED lines=10> */
.L_x_176:


//--------------------- .text.compute_refinement_moves_optimized --------------------------
	.section	.text.compute_refinement_moves_optimized,"ax",@progbits
	.align	128
        .global         compute_refinement_moves_optimized
        .type           compute_refinement_moves_optimized,@function
        .size           compute_refinement_moves_optimized,(.L_x_170 - compute_refinement_moves_optimized)
        .other          compute_refinement_moves_optimized,@"STO_CUDA_ENTRY STV_DEFAULT"
compute_refinement_moves_optimized:
.text.compute_refinement_moves_optimized:
[----:B------:R-:W0:Y:S01]  /*0000*/  LDC R1, c[0x0][0x37c] ;  /* 0x0000df00ff017b82 */ /* 0x000e220000000800 */
[----:B------:R-:W1:Y:S07]  /*0010*/  S2R R9, SR_TID.X ;  /* 0x0000000000097919 */ /* 0x000e6e0000002100 */
[----:B------:R-:W1:Y:S01]  /*0020*/  LDC R7, c[0x0][0x384] ;  /* 0x0000e100ff077b82 */ /* 0x000e620000000800 */
[----:B------:R-:W2:Y:S01]  /*0030*/  LDCU.64 UR6, c[0x0][0x358] ;  /* 0x00006b00ff0677ac */ /* 0x000ea20008000a00 */
[----:B0-----:R-:W-:Y:S01]  /*0040*/  VIADD R1, R1, 0xffffff80 ;  /* 0xffffff8001017836 */ /* 0x001fe20000000000 */
[----:B------:R-:W0:Y:S01]  /*0050*/  LDCU UR5, c[0x0][0x380] ;  /* 0x00007000ff0577ac */ /* 0x000e220008000800 */
[----:B-1----:R-:W-:-:S04]  /*0060*/  ISETP.GE.U32.AND P0, PT, R9, R7, PT ;  /* 0x000000070900720c */ /* 0x002fc80003f06070 */
[----:B------:R-:W-:-:S13]  /*0070*/  ISETP.GT.U32.OR P0, PT, R9, 0x3f, P0 ;  /* 0x0000003f0900780c */ /* 0x000fda0000704470 */
[----:B------:R-:W1:Y:S02]  /*0080*/  @!P0 LDC.64 R2, c[0x0][0x3a8] ;  /* 0x0000ea00ff028b82 */ /* 0x000e640000000a00 */
[----:B-1----:R-:W-:-:S06]  /*0090*/  @!P0 IMAD.WIDE.U32 R2, R9, 0x4, R2 ;  /* 0x0000000409028825 */ /* 0x002fcc00078e0002 */
[----:B--2---:R-:W2:Y:S01]  /*00a0*/  @!P0 LDG.E R2, desc[UR6][R2.64] ;  /* 0x0000000602028981 */ /* 0x004ea2000c1e1900 */
[----:B------:R-:W1:Y:S01]  /*00b0*/  S2UR UR4, SR_CTAID.X ;  /* 0x00000000000479c3 */ /* 0x000e620000002500 */
[----:B------:R-:W-:Y:S01]  /*00c0*/  @!P0 MOV R4, 0x400 ;  /* 0x0000040000048802 */ /* 0x000fe20000000f00 */
[----:B------:R-:W3:Y:S06]  /*00d0*/  @!P0 S2R R5, SR_CgaCtaId ;  /* 0x0000000000058919 */ /* 0x000eec0000008800 */
[----:B------:R-:W1:Y:S02]  /*00e0*/  LDC R0, c[0x0][0x360] ;  /* 0x0000d800ff007b82 */ /* 0x000e640000000800 */
[----:B-1----:R-:W-:Y:S01]  /*00f0*/  IMAD R0, R0, UR4, R9 ;  /* 0x0000000400007c24 */ /* 0x002fe2000f8e0209 */
[----:B---3--:R-:W-:-:S04]  /*0100*/  @!P0 LEA R4, R5, R4, 0x18 ;  /* 0x0000000405048211 */ /* 0x008fc800078ec0ff */
[----:B0-----:R-:W-:Y:S01]  /*0110*/  ISETP.GE.AND P1, PT, R0, UR5, PT ;  /* 0x0000000500007c0c */ /* 0x001fe2000bf26270 */
[----:B------:R-:W-:-:S05]  /*0120*/  @!P0 IMAD R5, R9, 0x4, R4 ;  /* 0x0000000409058824 */ /* 0x000fca00078e0204 */
[----:B--2---:R0:W-:Y:S01]  /*0130*/  @!P0 STS [R5], R2 ;  /* 0x0000000205008388 */ /* 0x0041e20000000800 */
[----:B------:R-:W-:Y:S06]  /*0140*/  BAR.SYNC.DEFER_BLOCKING 0x0 ;  /* 0x0000000000007b1d */ /* 0x000fec0000010000 */
[----:B------:R-:W-:Y:S05]  /*0150*/  @P1 EXIT ;  /* 0x000000000000194d */ /* 0x000fea0003800000 */
[----:B------:R-:W1:Y:S08]  /*0160*/  LDC.64 R12, c[0x0][0x3c0] ;  /* 0x0000f000ff0c7b82 */ /* 0x000e700000000a00 */
[----:B0-----:R-:W0:Y:S01]  /*0170*/  LDC.64 R2, c[0x0][0x3a0] ;  /* 0x0000e800ff027b82 */ /* 0x001e220000000a00 */
[----:B-1----:R-:W-:-:S05]  /*0180*/  IMAD.WIDE R12, R0, 0x4, R12 ;  /* 0x00000004000c7825 */ /* 0x002fca00078e020c */
[----:B------:R1:W-:Y:S01]  /*0190*/  STG.E desc[UR6][R12.64], RZ ;  /* 0x000000ff0c007986 */ /* 0x0003e2000c101906 */
[----:B0-----:R-:W-:-:S06]  /*01a0*/  IMAD.WIDE R2, R0, 0x4, R2 ;  /* 0x0000000400027825 */ /* 0x001fcc00078e0202 */
[----:B------:R-:W2:Y:S02]  /*01b0*/  LDG.E R2, desc[UR6][R2.64] ;  /* 0x0000000602027981 */ /* 0x000ea4000c1e1900 */
[----:B--2---:R-:W-:-:S13]  /*01c0*/  ISETP.GE.U32.AND P0, PT, R2, R7, PT ;  /* 0x000000070200720c */ /* 0x004fda0003f06070 */
[----:B-1----:R-:W-:Y:S05]  /*01d0*/  @P0 EXIT ;  /* 0x000000000000094d */ /* 0x002fea0003800000 */
[----:B------:R-:W0:Y:S01]  /*01e0*/  S2UR UR5, SR_CgaCtaId ;  /* 0x00000000000579c3 */ /* 0x000e220000008800 */
[----:B------:R-:W-:Y:S02]  /*01f0*/  UMOV UR4, 0x400 ;  /* 0x0000040000047882 */ /* 0x000fe40000000000 */
[----:B0-----:R-:W-:-:S06]  /*0200*/  ULEA UR4, UR5, UR4, 0x18 ;  /* 0x0000000405047291 */ /* 0x001fcc000f8ec0ff */
[----:B------:R-:W-:-:S06]  /*0210*/  LEA R3, R2, UR4, 0x2 ;  /* 0x0000000402037c11 */ /* 0x000fcc000f8e10ff */
[----:B------:R-:W0:Y:S02]  /*0220*/  LDS R3, [R3] ;  /* 0x0000000003037984 */ /* 0x000e240000000800 */
[----:B0-----:R-:W-:-:S13]  /*0230*/  ISETP.GE.AND P0, PT, R3, 0x2, PT ;  /* 0x000000020300780c */ /* 0x001fda0003f06270 */
[----:B------:R-:W-:Y:S05]  /*0240*/  @!P0 EXIT ;  /* 0x000000000000894d */ /* 0x000fea0003800000 */
[----:B------:R-:W0:Y:S02]  /*0250*/  LDC.64 R8, c[0x0][0x398] ;  /* 0x0000e600ff087b82 */ /* 0x000e240000000a00 */
[----:B0-----:R-:W-:-:S05]  /*0260*/  IMAD.WIDE R8, R0, 0x4, R8 ;  /* 0x0000000400087825 */ /* 0x001fca00078e0208 */
[----:B------:R-:W2:Y:S04]  /*0270*/  LDG.E R4, desc[UR6][R8.64] ;  /* 0x0000000608047981 */ /* 0x000ea8000c1e1900 */
[----:B------:R-:W2:Y:S02]  /*0280*/  LDG.E R5, desc[UR6][R8.64+0x4] ;  /* 0x0000040608057981 */ /* 0x000ea4000c1e1900 */
[----:B--2---:R-:W-:-:S05]  /*0290*/  IMAD.IADD R5, R5, 0x1, -R4 ;  /* 0x0000000105057824 */ /* 0x004fca00078e0a04 */
[----:B------:R-:W-:-:S13]  /*02a0*/  ISETP.GE.AND P0, PT, R5, 0x1, PT ;  /* 0x000000010500780c */ /* 0x000fda0003f06270 */
[----:B------:R-:W-:Y:S05]  /*02b0*/  @!P0 EXIT ;  /* 0x000000000000894d */ /* 0x000fea0003800000 */
[----:B------:R-:W-:-:S13]  /*02c0*/  ISETP.GE.AND P0, PT, R7, 0x1, PT ;  /* 0x000000010700780c */ /* 0x000fda0003f06270 */
[----:B------:R-:W-:Y:S05]  /*02d0*/  @!P0 BRA `(.L_x_79) ;  /* 0x0000000000a88947 */ /* 0x000fea0003800000 */
[C---:B------:R-:W-:Y:S01]  /*02e0*/  ISETP.GE.U32.AND P0, PT, R7.reuse, 0x10, PT ;  /* 0x000000100700780c */ /* 0x040fe20003f06070 */
[----:B------:R-:W-:Y:S01]  /*02f0*/  IMAD.MOV.U32 R8, RZ, RZ, RZ ;  /* 0x000000ffff087224 */ /* 0x000fe200078e00ff */
[----:B------:R-:W-:-:S04]  /*0300*/  VIMNMX R6, PT, PT, R7, 0x40, PT ;  /* 0x0000004007067848 */ /* 0x000fc80003fe0100 */
[----:B------:R-:W-:-:S04]  /*0310*/  LOP3.LUT R10, R6, 0xf, RZ, 0xc0, !PT ;  /* 0x0000000f060a7812 */ /* 0x000fc800078ec0ff */
[----:B------:R-:W-:-:S03]  /*0320*/  ISETP.NE.AND P1, PT, R10, RZ, PT ;  /* 0x000000ff0a00720c */ /* 0x000fc60003f25270 */
[----:B------:R-:W-:Y:S10]  /*0330*/  @!P0 BRA `(.L_x_80) ;  /* 0x0000000000348947 */ /* 0x000ff40003800000 */
[C---:B------:R-:W-:Y:S01]  /*0340*/  LOP3.LUT R7, R6.reuse, 0xffff, RZ, 0xc0, !PT ;  /* 0x0000ffff06077812 */ /* 0x040fe200078ec0ff */
[----:B------:R-:W-:Y:S01]  /*0350*/  VIADD R9, R1, 0x10 ;  /* 0x0000001001097836 */ /* 0x000fe20000000000 */
[----:B------:R-:W-:Y:S02]  /*0360*/  LOP3.LUT R8, R6, 0x70, RZ, 0xc0, !PT ;  /* 0x0000007006087812 */ /* 0x000fe400078ec0ff */
[----:B------:R-:W-:-:S05]  /*0370*/  SHF.R.U32.HI R7, RZ, 0x4, R7 ;  /* 0x00000004ff077819 */ /* 0x000fca0000011607 */
[----:B------:R-:W-:-:S05]  /*0380*/  IMAD.SHL.U32 R7, R7, 0x10, RZ ;  /* 0x0000001007077824 */ /* 0x000fca00078e00ff */
[----:B------:R-:W-:-:S05]  /*0390*/  LOP3.LUT R7, R7, 0x70, RZ, 0xe2, !PT ;  /* 0x0000007007077812 */ /* 0x000fca00078ee2ff */
[----:B------:R-:W-:-:S07]  /*03a0*/  IMAD.MOV R7, RZ, RZ, -R7 ;  /* 0x000000ffff077224 */ /* 0x000fce00078e0a07 */
.L_x_81:
[----:B------:R-:W-:Y:S01]  /*03b0*/  VIADD R7, R7, 0x10 ;  /* 0x0000001007077836 */ /* 0x000fe20000000000 */
[----:B------:R-:W-:Y:S04]  /*03c0*/  STL.128 [R9+-0x10], RZ ;  /* 0xfffff0ff09007387 */ /* 0x000fe80000100c00 */
[----:B------:R-:W-:Y:S01]  /*03d0*/  ISETP.NE.AND P0, PT, R7, RZ, PT ;  /* 0x000000ff0700720c */ /* 0x000fe20003f05270 */
[----:B------:R0:W-:Y:S02]  /*03e0*/  STL.128 [R9], RZ ;  /* 0x000000ff09007387 */ /* 0x0001e40000100c00 */
[----:B0-----:R-:W-:-:S10]  /*03f0*/  VIADD R9, R9, 0x20 ;  /* 0x0000002009097836 */ /* 0x001fd40000000000 */
[----:B------:R-:W-:Y:S05]  /*0400*/  @P0 BRA `(.L_x_81) ;  /* 0xfffffffc00e80947 */ /* 0x000fea000383ffff */
.L_x_80:
[----:B------:R-:W-:Y:S05]  /*0410*/  @!P1 BRA `(.L_x_79) ;  /* 0x0000000000589947 */ /* 0x000fea0003800000 */
[----:B------:R-:W-:Y:S02]  /*0420*/  ISETP.GE.U32.AND P0, PT, R10, 0x8, PT ;  /* 0x000000080a00780c */ /* 0x000fe40003f06070 */
[----:B------:R-:W-:-:S04]  /*0430*/  LOP3.LUT R7, R6, 0x7, RZ, 0xc0, !PT ;  /* 0x0000000706077812 */ /* 0x000fc800078ec0ff */
[----:B------:R-:W-:-:S07]  /*0440*/  ISETP.NE.AND P1, PT, R7, RZ, PT ;  /* 0x000000ff0700720c */ /* 0x000fce0003f25270 */
[C---:B------:R-:W-:Y:S02]  /*0450*/  @P0 IMAD R9, R8.reuse, 0x2, R1 ;  /* 0x0000000208090824 */ /* 0x040fe400078e0201 */
[----:B------:R-:W-:-:S03]  /*0460*/  @P0 VIADD R8, R8, 0x8 ;  /* 0x0000000808080836 */ /* 0x000fc60000000000 */
[----:B------:R0:W-:Y:S04]  /*0470*/  @P0 STL.64 [R9], RZ ;  /* 0x000000ff09000387 */ /* 0x0001e80000100a00 */
[----:B------:R0:W-:Y:S01]  /*0480*/  @P0 STL.64 [R9+0x8], RZ ;  /* 0x000008ff09000387 */ /* 0x0001e20000100a00 */
[----:B------:R-:W-:Y:S05]  /*0490*/  @!P1 BRA `(.L_x_79) ;  /* 0x0000000000389947 */ /* 0x000fea0003800000 */
[----:B------:R-:W-:Y:S02]  /*04a0*/  ISETP.GE.U32.AND P0, PT, R7, 0x4, PT ;  /* 0x000000040700780c */ /* 0x000fe40003f06070 */
[----:B------:R-:W-:-:S04]  /*04b0*/  LOP3.LUT R6, R6, 0x3, RZ, 0xc0, !PT ;  /* 0x0000000306067812 */ /* 0x000fc800078ec0ff */
[----:B------:R-:W-:-:S07]  /*04c0*/  ISETP.NE.AND P1, PT, R6, RZ, PT ;  /* 0x000000ff0600720c */ /* 0x000fce0003f25270 */
[C---:B------:R-:W-:Y:S02]  /*04d0*/  @P0 IMAD R7, R8.reuse, 0x2, R1 ;  /* 0x0000000208070824 */ /* 0x040fe400078e0201 */
[----:B------:R-:W-:-:S03]  /*04e0*/  @P0 VIADD R8, R8, 0x4 ;  /* 0x0000000408080836 */ /* 0x000fc60000000000 */
[----:B------:R1:W-:Y:S01]  /*04f0*/  @P0 STL.64 [R7], RZ ;  /* 0x000000ff07000387 */ /* 0x0003e20000100a00 */
[----:B------:R-:W-:Y:S05]  /*0500*/  @!P1 BRA `(.L_x_79) ;  /* 0x00000000001c9947 */ /* 0x000fea0003800000 */
[----:B------:R-:W-:Y:S02]  /*0510*/  IMAD R8, R8, 0x2, R1 ;  /* 0x0000000208087824 */ /* 0x000fe400078e0201 */
[----:B------:R-:W-:-:S07]  /*0520*/  IMAD.MOV R6, RZ, RZ, -R6 ;  /* 0x000000ffff067224 */ /* 0x000fce00078e0a06 */
.L_x_82:
[----:B------:R-:W-:Y:S01]  /*0530*/  VIADD R6, R6, 0x1 ;  /* 0x0000000106067836 */ /* 0x000fe20000000000 */
[----:B------:R2:W-:Y:S04]  /*0540*/  STL.U16 [R8], RZ ;  /* 0x000000ff08007387 */ /* 0x0005e80000100400 */
[----:B------:R-:W-:Y:S01]  /*0550*/  ISETP.NE.AND P0, PT, R6, RZ, PT ;  /* 0x000000ff0600720c */ /* 0x000fe20003f05270 */
[----:B--2---:R-:W-:-:S12]  /*0560*/  VIADD R8, R8, 0x2 ;  /* 0x0000000208087836 */ /* 0x004fd80000000000 */
[----:B------:R-:W-:Y:S05]  /*0570*/  @P0 BRA `(.L_x_82) ;  /* 0xfffffffc00ec0947 */ /* 0x000fea000383ffff */
.L_x_79:
[----:B------:R-:W-:Y:S01]  /*0580*/  VIMNMX R6, PT, PT, R5, 0x100, PT ;  /* 0x0000010005067848 */ /* 0x000fe20003fe0100 */
[----:B------:R-:W-:Y:S01]  /*0590*/  BSSY.RECONVERGENT B0, `(.L_x_83) ;  /* 0x000005c000007945 */ /* 0x000fe20003800200 */
[----:B-1----:R-:W-:Y:S01]  /*05a0*/  IMAD.MOV.U32 R7, RZ, RZ, RZ ;  /* 0x000000ffff077224 */ /* 0x002fe200078e00ff */
[----:B0-----:R-:W-:Y:S01]  /*05b0*/  CS2R R8, SRZ ;  /* 0x0000000000087805 */ /* 0x001fe2000001ff00 */
[----:B------:R-:W-:Y:S01]  /*05c0*/  IMAD.MOV.U32 R10, RZ, RZ, RZ ;  /* 0x000000ffff0a7224 */ /* 0x000fe200078e00ff */
[----:B------:R-:W-:-:S07]  /*05d0*/  VIMNMX R11, PT, PT, R6, 0x1, !PT ;  /* 0x00000001060b7848 */ /* 0x000fce0007fe0100 */
.L_x_90:
[C---:B0-----:R-:W-:Y:S01]  /*05e0*/  IMAD.WIDE.U32 R16, R10.reuse, R5, RZ ;  /* 0x000000050a107225 */ /* 0x041fe200078e00ff */
[----:B------:R-:W-:Y:S03]  /*05f0*/  BSSY.RECONVERGENT B1, `(.L_x_84) ;  /* 0x000001b000017945 */ /* 0x000fe60003800200 */
[----:B------:R-:W-:Y:S01]  /*0600*/  VIADD R10, R10, 0x1 ;  /* 0x000000010a0a7836 */ /* 0x000fe20000000000 */
[----:B------:R-:W-:-:S04]  /*0610*/  ISETP.NE.U32.AND P0, PT, R17, RZ, PT ;  /* 0x000000ff1100720c */ /* 0x000fc80003f05070 */
[----:B------:R-:W-:-:S09]  /*0620*/  ISETP.NE.AND P1, PT, R10, R11, PT ;  /* 0x0000000b0a00720c */ /* 0x000fd20003f25270 */
[----:B------:R-:W-:Y:S05]  /*0630*/  @P0 BRA `(.L_x_85) ;  /* 0x0000000000500947 */ /* 0x000fea0003800000 */
[----:B------:R-:W0:Y:S01]  /*0640*/  I2F.U32.RP R17, R6 ;  /* 0x0000000600117306 */ /* 0x000e220000209000 */
[----:B------:R-:W-:Y:S01]  /*0650*/  IMAD.MOV R19, RZ, RZ, -R6 ;  /* 0x000000ffff137224 */ /* 0x000fe200078e0a06 */
[----:B------:R-:W-:-:S06]  /*0660*/  ISETP.NE.U32.AND P3, PT, R6, RZ, PT ;  /* 0x000000ff0600720c */ /* 0x000fcc0003f65070 */
[----:B0-----:R-:W0:Y:S02]  /*0670*/  MUFU.RCP R17, R17 ;  /* 0x0000001100117308 */ /* 0x001e240000001000 */
[----:B0-----:R-:W-:-:S06]  /*0680*/  VIADD R14, R17, 0xffffffe ;  /* 0x0ffffffe110e7836 */ /* 0x001fcc0000000000 */
[----:B------:R0:W1:Y:S02]  /*0690*/  F2I.FTZ.U32.TRUNC.NTZ R15, R14 ;  /* 0x0000000e000f7305 */ /* 0x000064000021f000 */
[----:B0-----:R-:W-:Y:S02]  /*06a0*/  IMAD.MOV.U32 R14, RZ, RZ, RZ ;  /* 0x000000ffff0e7224 */ /* 0x001fe400078e00ff */
[----:B-1----:R-:W-:-:S04]  /*06b0*/  IMAD R19, R19, R15, RZ ;  /* 0x0000000f13137224 */ /* 0x002fc800078e02ff */
[----:B------:R-:W-:-:S06]  /*06c0*/  IMAD.HI.U32 R15, R15, R19, R14 ;  /* 0x000000130f0f7227 */ /* 0x000fcc00078e000e */
[----:B------:R-:W-:-:S04]  /*06d0*/  IMAD.HI.U32 R15, R15, R16, RZ ;  /* 0x000000100f0f7227 */ /* 0x000fc800078e00ff */
[----:B------:R-:W-:-:S04]  /*06e0*/  IMAD.MOV R19, RZ, RZ, -R15 ;  /* 0x000000ffff137224 */ /* 0x000fc800078e0a0f */
[----:B------:R-:W-:-:S05]  /*06f0*/  IMAD R19, R6, R19, R16 ;  /* 0x0000001306137224 */ /* 0x000fca00078e0210 */
[----:B------:R-:W-:-:S13]  /*0700*/  ISETP.GE.U32.AND P0, PT, R19, R6, PT ;  /* 0x000000061300720c */ /* 0x000fda0003f06070 */
[----:B------:R-:W-:Y:S02]  /*0710*/  @P0 IMAD.IADD R19, R19, 0x1, -R6 ;  /* 0x0000000113130824 */ /* 0x000fe400078e0a06 */
[----:B------:R-:W-:-:S03]  /*0720*/  @P0 VIADD R15, R15, 0x1 ;  /* 0x000000010f0f0836 */ /* 0x000fc60000000000 */
[----:B------:R-:W-:-:S13]  /*0730*/  ISETP.GE.U32.AND P2, PT, R19, R6, PT ;  /* 0x000000061300720c */ /* 0x000fda0003f46070 */
[----:B------:R-:W-:Y:S01]  /*0740*/  @P2 VIADD R15, R15, 0x1 ;  /* 0x000000010f0f2836 */ /* 0x000fe20000000000 */
[----:B------:R-:W-:-:S05]  /*0750*/  @!P3 LOP3.LUT R15, RZ, R6, RZ, 0x33, !PT ;  /* 0x00000006ff0fb212 */ /* 0x000fca00078e33ff */
[----:B------:R-:W-:Y:S01]  /*0760*/  IMAD.MOV.U32 R17, RZ, RZ, R15 ;  /* 0x000000ffff117224 */ /* 0x000fe200078e000f */
[----:B------:R-:W-:Y:S06]  /*0770*/  BRA `(.L_x_86) ;  /* 0x0000000000087947 */ /* 0x000fec0003800000 */
.L_x_85:
[----:B------:R-:W-:-:S07]  /*0780*/  MOV R20, 0x7a0 ;  /* 0x000007a000147802 */ /* 0x000fce0000000f00 */
[----:B------:R-:W-:Y:S05]  /*0790*/  CALL.REL.NOINC `($__internal_2_$__cuda_sm20_div_u64) ;  /* 0x0000000800147944 */ /* 0x000fea0003c00000 */
.L_x_86:
[----:B------:R-:W-:Y:S05]  /*07a0*/  BSYNC.RECONVERGENT B1 ;  /* 0x0000000000017941 */ /* 0x000fea0003800200 */
.L_x_84:
[----:B------:R-:W0:Y:S01]  /*07b0*/  LDC.64 R14, c[0x0][0x390] ;  /* 0x0000e400ff0e7b82 */ /* 0x000e220000000a00 */
[----:B------:R-:W-:-:S04]  /*07c0*/  IMAD.IADD R17, R4, 0x1, R17 ;  /* 0x0000000104117824 */ /* 0x000fc800078e0211 */
[----:B0-----:R-:W-:-:S03]  /*07d0*/  IMAD.WIDE R18, R17, 0x4, R14 ;  /* 0x0000000411127825 */ /* 0x001fc600078e020e */
[----:B------:R-:W0:Y:S03]  /*07e0*/  LDC.64 R16, c[0x0][0x3b0] ;  /* 0x0000ec00ff107b82 */ /* 0x000e260000000a00 */
[----:B------:R-:W0:Y:S05]  /*07f0*/  LDG.E R19, desc[UR6][R18.64] ;  /* 0x0000000612137981 */ /* 0x000e2a000c1e1900 */
[----:B------:R-:W1:Y:S01]  /*0800*/  LDC.64 R14, c[0x0][0x3b8] ;  /* 0x0000ee00ff0e7b82 */ /* 0x000e620000000a00 */
[----:B------:R-:W-:Y:S02]  /*0810*/  IMAD.MOV R21, RZ, RZ, -R2 ;  /* 0x000000ffff157224 */ /* 0x000fe400078e0a02 */
[----:B0-----:R-:W-:-:S06]  /*0820*/  IMAD.WIDE R16, R19, 0x8, R16 ;  /* 0x0000000813107825 */ /* 0x001fcc00078e0210 */
[----:B------:R-:W2:Y:S01]  /*0830*/  LDG.E.64 R16, desc[UR6][R16.64] ;  /* 0x0000000610107981 */ /* 0x000ea2000c1e1b00 */
[----:B-1----:R-:W-:-:S06]  /*0840*/  IMAD.WIDE R14, R19, 0x8, R14 ;  /* 0x00000008130e7825 */ /* 0x002fcc00078e020e */
[----:B------:R-:W3:Y:S01]  /*0850*/  LDG.E.64 R14, desc[UR6][R14.64] ;  /* 0x000000060e0e7981 */ /* 0x000ee2000c1e1b00 */
[----:B------:R-:W-:Y:S01]  /*0860*/  IMAD.MOV.U32 R23, RZ, RZ, -0x2 ;  /* 0xfffffffeff177424 */ /* 0x000fe200078e00ff */
[----:B------:R-:W-:Y:S01]  /*0870*/  LOP3.LUT R20, R2, 0x3f, RZ, 0xc0, !PT ;  /* 0x0000003f02147812 */ /* 0x000fe200078ec0ff */
[----:B------:R-:W-:Y:S01]  /*0880*/  IMAD.MOV.U32 R22, RZ, RZ, -0x1 ;  /* 0xffffffffff167424 */ /* 0x000fe200078e00ff */
[----:B------:R-:W-:Y:S01]  /*0890*/  LOP3.LUT R21, R21, 0x3f, RZ, 0xc0, !PT ;  /* 0x0000003f15157812 */ /* 0x000fe200078ec0ff */
[----:B------:R-:W-:Y:S01]  /*08a0*/  BSSY.RECONVERGENT B1, `(.L_x_87) ;  /* 0x0000029000017945 */ /* 0x000fe20003800200 */
[CC--:B------:R-:W-:Y:S02]  /*08b0*/  SHF.L.U32 R18, R23.reuse, R20.reuse, RZ ;  /* 0x0000001417127219 */ /* 0x0c0fe400000006ff */
[C---:B------:R-:W-:Y:S02]  /*08c0*/  SHF.R.U64 R19, R23.reuse, R21, 0xffffffff ;  /* 0xffffffff17137419 */ /* 0x040fe40000001215 */
[----:B------:R-:W-:-:S02]  /*08d0*/  SHF.L.U64.HI R20, R23, R20, 0xffffffff ;  /* 0xffffffff17147419 */ /* 0x000fc40000010214 */
[----:B------:R-:W-:Y:S02]  /*08e0*/  SHF.R.U32.HI R21, RZ, R21, R22 ;  /* 0x00000015ff157219 */ /* 0x000fe40000011616 */
[----:B--2---:R-:W-:Y:S02]  /*08f0*/  LOP3.LUT R16, R16, R18, R19, 0xe0, !PT ;  /* 0x0000001210107212 */ /* 0x004fe400078ee013 */
[----:B------:R-:W-:Y:S02]  /*0900*/  LOP3.LUT R17, R17, R20, R21, 0xe0, !PT ;  /* 0x0000001411117212 */ /* 0x000fe400078ee015 */
[----:B------:R-:W-:Y:S02]  /*0910*/  ISETP.NE.U32.AND P0, PT, R16, RZ, PT ;  /* 0x000000ff1000720c */ /* 0x000fe40003f05070 */
[----:B---3--:R-:W-:Y:S02]  /*0920*/  SHF.R.U64 R14, R14, R2, R15 ;  /* 0x000000020e0e7219 */ /* 0x008fe4000000120f */
[----:B------:R-:W-:-:S02]  /*0930*/  ISETP.NE.AND.EX P0, PT, R17, RZ, PT, P0 ;  /* 0x000000ff1100720c */ /* 0x000fc40003f05300 */
[----:B------:R-:W-:-:S05]  /*0940*/  LOP3.LUT R14, R14, 0x1, RZ, 0xc0, !PT ;  /* 0x000000010e0e7812 */ /* 0x000fca00078ec0ff */
[----:B------:R-:W-:-:S06]  /*0950*/  IMAD.IADD R9, R14, 0x1, R9 ;  /* 0x000000010e097824 */ /* 0x000fcc00078e0209 */
[----:B------:R-:W-:Y:S05]  /*0960*/  @!P0 BRA `(.L_x_88) ;  /* 0x0000000000708947 */ /* 0x000fea0003800000 */
[----:B------:R-:W-:Y:S02]  /*0970*/  IMAD.MOV.U32 R15, RZ, RZ, R16 ;  /* 0x000000ffff0f7224 */ /* 0x000fe400078e0010 */
[----:B------:R-:W-:-:S07]  /*0980*/  IMAD.MOV.U32 R16, RZ, RZ, R17 ;  /* 0x000000ffff107224 */ /* 0x000fce00078e0011 */
.L_x_89:
[----:B------:R-:W-:-:S05]  /*0990*/  IADD3 R14, P0, PT, RZ, -R15, RZ ;  /* 0x8000000fff0e7210 */ /* 0x000fca0007f1e0ff */
[----:B------:R-:W-:-:S05]  /*09a0*/  IMAD.X R21, RZ, RZ, ~R16, P0 ;  /* 0x000000ffff157224 */ /* 0x000fca00000e0e10 */
[----:B------:R-:W-:-:S04]  /*09b0*/  LOP3.LUT R21, R16, R21, RZ, 0xc0, !PT ;  /* 0x0000001510157212 */ /* 0x000fc800078ec0ff */
[----:B------:R-:W-:-:S13]  /*09c0*/  ISETP.NE.U32.AND P0, PT, R21, RZ, PT ;  /* 0x000000ff1500720c */ /* 0x000fda0003f05070 */
[----:B------:R-:W-:-:S04]  /*09d0*/  @!P0 LOP3.LUT R21, R15, R14, RZ, 0xc0, !PT ;  /* 0x0000000e0f158212 */ /* 0x000fc800078ec0ff */
[----:B0-----:R-:W0:Y:S02]  /*09e0*/  FLO.U32 R14, R21 ;  /* 0x00000015000e7300 */ /* 0x001e2400000e0000 */
[C---:B0-----:R-:W-:Y:S02]  /*09f0*/  IADD3 R17, PT, PT, -R14.reuse, 0x1f, RZ ;  /* 0x0000001f0e117810 */ /* 0x041fe40007ffe1ff */
[----:B------:R-:W-:-:S03]  /*0a00*/  IADD3 R14, PT, PT, -R14, 0x3f, RZ ;  /* 0x0000003f0e0e7810 */ /* 0x000fc60007ffe1ff */
[----:B------:R-:W-:-:S04]  /*0a10*/  @P0 IMAD.MOV R14, RZ, RZ, R17 ;  /* 0x000000ffff0e0224 */ /* 0x000fc800078e0211 */
[----:B------:R-:W-:-:S05]  /*0a20*/  IMAD R20, R14, -0x2, R1 ;  /* 0xfffffffe0e147824 */ /* 0x000fca00078e0201 */
[----:B------:R-:W2:Y:S01]  /*0a30*/  LDL.U16 R17, [R20+0x7e] ;  /* 0x00007e0014117983 */ /* 0x000ea20000100400 */
[----:B------:R-:W-:Y:S02]  /*0a40*/  IADD3 R18, P0, PT, R15, -0x1, RZ ;  /* 0xffffffff0f127810 */ /* 0x000fe40007f1e0ff */
[----:B------:R-:W-:Y:S02]  /*0a50*/  IADD3 R14, PT, PT, -R14, 0x3f, RZ ;  /* 0x0000003f0e0e7810 */ /* 0x000fe40007ffe1ff */
[----:B------:R-:W-:Y:S02]  /*0a60*/  IADD3.X R19, PT, PT, R16, -0x1, RZ, P0, !PT ;  /* 0xffffffff10137810 */ /* 0x000fe400007fe4ff */
[----:B------:R-:W-:Y:S02]  /*0a70*/  LOP3.LUT R15, R18, R15, RZ, 0xc0, !PT ;  /* 0x0000000f120f7212 */ /* 0x000fe400078ec0ff */
[----:B------:R-:W-:Y:S01]  /*0a80*/  LOP3.LUT R16, R19, R16, RZ, 0xc0, !PT ;  /* 0x0000001013107212 */ /* 0x000fe200078ec0ff */
[----:B------:R-:W-:Y:S01]  /*0a90*/  IMAD.MOV.U32 R19, RZ, RZ, 0x1 ;  /* 0x00000001ff137424 */ /* 0x000fe200078e00ff */
[----:B------:R-:W-:-:S04]  /*0aa0*/  ISETP.NE.U32.AND P0, PT, R15, RZ, PT ;  /* 0x000000ff0f00720c */ /* 0x000fc80003f05070 */
[----:B------:R-:W-:Y:S02]  /*0ab0*/  ISETP.NE.AND.EX P0, PT, R16, RZ, PT, P0 ;  /* 0x000000ff1000720c */ /* 0x000fe40003f05300 */
[CC--:B------:R-:W-:Y:S02]  /*0ac0*/  SHF.L.U32 R18, R19.reuse, R14.reuse, RZ ;  /* 0x0000000e13127219 */ /* 0x0c0fe400000006ff */
[----:B------:R-:W-:Y:S02]  /*0ad0*/  SHF.L.U64.HI R19, R19, R14, RZ ;  /* 0x0000000e13137219 */ /* 0x000fe400000102ff */
[----:B------:R-:W-:Y:S02]  /*0ae0*/  LOP3.LUT R7, R18, R7, RZ, 0xfc, !PT ;  /* 0x0000000712077212 */ /* 0x000fe400078efcff */
[----:B------:R-:W-:Y:S01]  /*0af0*/  LOP3.LUT R8, R19, R8, RZ, 0xfc, !PT ;  /* 0x0000000813087212 */ /* 0x000fe200078efcff */
[----:B--2---:R-:W-:-:S05]  /*0b00*/  VIADD R17, R17, 0x1 ;  /* 0x0000000111117836 */ /* 0x004fca0000000000 */
[----:B------:R0:W-:Y:S01]  /*0b10*/  STL.U16 [R20+0x7e], R17 ;  /* 0x00007e1114007387 */ /* 0x0001e20000100400 */
[----:B------:R-:W-:Y:S05]  /*0b20*/  @P0 BRA `(.L_x_89) ;  /* 0xfffffffc00980947 */ /* 0x000fea000383ffff */
.L_x_88:
[----:B------:R-:W-:Y:S05]  /*0b30*/  BSYNC.RECONVERGENT B1 ;  /* 0x0000000000017941 */ /* 0x000fea0003800200 */
.L_x_87:
[----:B------:R-:W-:Y:S05]  /*0b40*/  @P1 BRA `(.L_x_90) ;  /* 0xfffffff800a41947 */ /* 0x000fea000383ffff */
[----:B------:R-:W-:Y:S05]  /*0b50*/  BSYNC.RECONVERGENT B0 ;  /* 0x0000000000007941 */ /* 0x000fea0003800200 */
.L_x_83:
[----:B------:R-:W-:Y:S01]  /*0b60*/  ISETP.NE.U32.AND P0, PT, R7, RZ, PT ;  /* 0x000000ff0700720c */ /* 0x000fe20003f05070 */
[----:B------:R-:W1:Y:S01]  /*0b70*/  LDCU UR5, c[0x0][0x384] ;  /* 0x00007080ff0577ac */ /* 0x000e620008000800 */
[----:B------:R-:W-:Y:S01]  /*0b80*/  BSSY.RECONVERGENT B0, `(.L_x_91) ;  /* 0x0000032000007945 */ /* 0x000fe20003800200 */
[----:B------:R-:W-:Y:S01]  /*0b90*/  IMAD.MOV.U32 R4, RZ, RZ, RZ ;  /* 0x000000ffff047224 */ /* 0x000fe200078e00ff */
[----:B------:R-:W-:Y:S01]  /*0ba0*/  ISETP.NE.AND.EX P0, PT, R8, RZ, PT, P0 ;  /* 0x000000ff0800720c */ /* 0x000fe20003f05300 */
[----:B------:R-:W2:Y:S01]  /*0bb0*/  LDCU UR4, c[0x0][0x388] ;  /* 0x00007100ff0477ac */ /* 0x000ea20008000800 */
[----:B------:R-:W-:-:S11]  /*0bc0*/  IMAD.MOV.U32 R11, RZ, RZ, R2 ;  /* 0x000000ffff0b7224 */ /* 0x000fd600078e0002 */
[----:B------:R-:W-:Y:S05]  /*0bd0*/  @!P0 BRA `(.L_x_92) ;  /* 0x0000000000b08947 */ /* 0x000fea0003800000 */
[----:B------:R-:W-:Y:S02]  /*0be0*/  IMAD.MOV.U32 R4, RZ, RZ, RZ ;  /* 0x000000ffff047224 */ /* 0x000fe400078e00ff */
[----:B------:R-:W-:-:S07]  /*0bf0*/  IMAD.MOV.U32 R11, RZ, RZ, R2 ;  /* 0x000000ffff0b7224 */ /* 0x000fce00078e0002 */
.L_x_95:
[----:B------:R-:W-:Y:S01]  /*0c00*/  IADD3 R6, P0, PT, RZ, -R7, RZ ;  /* 0x80000007ff067210 */ /* 0x000fe20007f1e0ff */
[----:B------:R-:W-:Y:S01]  /*0c10*/  BSSY.RECONVERGENT B1, `(.L_x_93) ;  /* 0x0000027000017945 */ /* 0x000fe20003800200 */
[----:B------:R-:W-:-:S03]  /*0c20*/  IADD3 R14, P1, PT, R7, -0x1, RZ ;  /* 0xffffffff070e7810 */ /* 0x000fc60007f3e0ff */
[----:B------:R-:W-:-:S05]  /*0c30*/  IMAD.X R15, RZ, RZ, ~R8, P0 ;  /* 0x000000ffff0f7224 */ /* 0x000fca00000e0e08 */
[C---:B------:R-:W-:Y:S02]  /*0c40*/  LOP3.LUT R16, R8.reuse, R15, RZ, 0xc0, !PT ;  /* 0x0000000f08107212 */ /* 0x040fe400078ec0ff */
[----:B------:R-:W-:Y:S02]  /*0c50*/  IADD3.X R15, PT, PT, R8, -0x1, RZ, P1, !PT ;  /* 0xffffffff080f7810 */ /* 0x000fe40000ffe4ff */
[----:B------:R-:W-:Y:S02]  /*0c60*/  ISETP.NE.U32.AND P0, PT, R16, RZ, PT ;  /* 0x000000ff1000720c */ /* 0x000fe40003f05070 */
[----:B------:R-:W-:-:S11]  /*0c70*/  LOP3.LUT R8, R15, R8, RZ, 0xc0, !PT ;  /* 0x000000080f087212 */ /* 0x000fd600078ec0ff */
[----:B------:R-:W-:Y:S02]  /*0c80*/  @!P0 LOP3.LUT R16, R7, R6, RZ, 0xc0, !PT ;  /* 0x0000000607108212 */ /* 0x000fe400078ec0ff */
[----:B------:R-:W-:Y:S02]  /*0c90*/  LOP3.LUT R7, R14, R7, RZ, 0xc0, !PT ;  /* 0x000000070e077212 */ /* 0x000fe400078ec0ff */
[----:B------:R-:W3:Y:S02]  /*0ca0*/  FLO.U32 R6, R16 ;  /* 0x0000001000067300 */ /* 0x000ee400000e0000 */
[----:B------:R-:W-:-:S04]  /*0cb0*/  ISETP.NE.U32.AND P1, PT, R7, RZ, PT ;  /* 0x000000ff0700720c */ /* 0x000fc80003f25070 */
[----:B------:R-:W-:Y:S02]  /*0cc0*/  ISETP.NE.AND.EX P1, PT, R8, RZ, PT, P1 ;  /* 0x000000ff0800720c */ /* 0x000fe40003f25310 */
[C---:B---3--:R-:W-:Y:S02]  /*0cd0*/  IADD3 R10, PT, PT, -R6.reuse, 0x1f, RZ ;  /* 0x0000001f060a7810 */ /* 0x048fe40007ffe1ff */
[----:B------:R-:W-:-:S03]  /*0ce0*/  IADD3 R6, PT, PT, -R6, 0x3f, RZ ;  /* 0x0000003f06067810 */ /* 0x000fc60007ffe1ff */
[----:B------:R-:W-:-:S05]  /*0cf0*/  @P0 IMAD.MOV R6, RZ, RZ, R10 ;  /* 0x000000ffff060224 */ /* 0x000fca00078e020a */
[----:B------:R-:W-:-:S04]  /*0d00*/  IADD3 R18, PT, PT, -R6, 0x3f, RZ ;  /* 0x0000003f06127810 */ /* 0x000fc80007ffe1ff */
[----:B-1----:R-:W-:-:S13]  /*0d10*/  ISETP.GE.U32.AND P0, PT, R18, UR5, PT ;  /* 0x0000000512007c0c */ /* 0x002fda000bf06070 */
[----:B------:R-:W-:Y:S05]  /*0d20*/  @P0 BRA `(.L_x_94) ;  /* 0x0000000000540947 */ /* 0x000fea0003800000 */
[----:B------:R-:W1:Y:S01]  /*0d30*/  S2R R15, SR_CgaCtaId ;  /* 0x00000000000f7919 */ /* 0x000e620000008800 */
[----:B------:R-:W-:-:S04]  /*0d40*/  MOV R10, 0x400 ;  /* 0x00000400000a7802 */ /* 0x000fc80000000f00 */
[----:B-1----:R-:W-:-:S05]  /*0d50*/  LEA R15, R15, R10, 0x18 ;  /* 0x0000000a0f0f7211 */ /* 0x002fca00078ec0ff */
[----:B------:R-:W-:-:S05]  /*0d60*/  IMAD R10, R6, -0x4, R15 ;  /* 0xfffffffc060a7824 */ /* 0x000fca00078e020f */
[----:B------:R-:W2:Y:S02]  /*0d70*/  LDS R14, [R10+0xfc] ;  /* 0x0000fc000a0e7984 */ /* 0x000ea40000000800 */
[----:B--2---:R-:W-:-:S13]  /*0d80*/  ISETP.GE.AND P0, PT, R14, UR4, PT ;  /* 0x000000040e007c0c */ /* 0x004fda000bf06270 */
[----:B------:R-:W-:Y:S05]  /*0d90*/  @P0 BRA `(.L_x_94) ;  /* 0x0000000000380947 */ /* 0x000fea0003800000 */
[----:B------:R-:W-:-:S06]  /*0da0*/  IMAD R10, R18, 0x2, R1 ;  /* 0x00000002120a7824 */ /* 0x000fcc00078e0201 */
[----:B------:R-:W2:Y:S01]  /*0db0*/  LDL.U16 R10, [R10] ;  /* 0x000000000a0a7983 */ /* 0x000ea20000100400 */
[----:B------:R-:W-:-:S05]  /*0dc0*/  VIADD R14, R14, 0x1 ;  /* 0x000000010e0e7836 */ /* 0x000fca0000000000 */
[----:B------:R-:W-:Y:S01]  /*0dd0*/  ISETP.GT.AND P0, PT, R3, R14, PT ;  /* 0x0000000e0300720c */ /* 0x000fe20003f04270 */
[----:B--2---:R-:W-:-:S04]  /*0de0*/  IMAD.IADD R14, R10, 0x1, -R9 ;  /* 0x000000010a0e7824 */ /* 0x004fc800078e0a09 */
[----:B------:R-:W-:-:S08]  /*0df0*/  VIADD R15, R14, 0x4 ;  /* 0x000000040e0f7836 */ /* 0x000fd00000000000 */
[----:B------:R-:W-:Y:S01]  /*0e00*/  @!P0 IMAD.MOV R15, RZ, RZ, R14 ;  /* 0x000000ffff0f8224 */ /* 0x000fe200078e020e */
[----:B------:R-:W-:-:S04]  /*0e10*/  PLOP3.LUT P0, PT, PT, PT, PT, 0x80, 0x8 ;  /* 0x000000000008781c */ /* 0x000fc80003f0f070 */
[----:B------:R-:W-:-:S13]  /*0e20*/  ISETP.GT.AND P2, PT, R15, R4, PT ;  /* 0x000000040f00720c */ /* 0x000fda0003f44270 */
[----:B------:R-:W-:-:S04]  /*0e30*/  @!P2 IADD3 R6, PT, PT, -R6, 0x40, RZ ;  /* 0x000000400606a810 */ /* 0x000fc80007ffe1ff */
[----:B------:R-:W-:-:S04]  /*0e40*/  @!P2 ISETP.GT.AND P3, PT, R6, R11, PT ;  /* 0x0000000b0600a20c */ /* 0x000fc80003f64270 */
[----:B------:R-:W-:-:S04]  /*0e50*/  @!P2 ISETP.EQ.AND P0, PT, R15, R4, !P3 ;  /* 0x000000040f00a20c */ /* 0x000fc80005f02270 */
[----:B------:R-:W-:Y:S02]  /*0e60*/  SEL R4, R15, R4, P0 ;  /* 0x000000040f047207 */ /* 0x000fe40000000000 */
[----:B------:R-:W-:-:S07]  /*0e70*/  SEL R11, R18, R11, P0 ;  /* 0x0000000b120b7207 */ /* 0x000fce0000000000 */
.L_x_94:
[----:B--2---:R-:W-:Y:S05]  /*0e80*/  BSYNC.RECONVERGENT B1 ;  /* 0x0000000000017941 */ /* 0x004fea0003800200 */
.L_x_93:
[----:B------:R-:W-:Y:S05]  /*0e90*/  @P1 BRA `(.L_x_95) ;  /* 0xfffffffc00581947 */ /* 0x000fea000383ffff */
.L_x_92:
[----:B-12---:R-:W-:Y:S05]  /*0ea0*/  BSYNC.RECONVERGENT B0 ;  /* 0x0000000000007941 */ /* 0x006fea0003800200 */
.L_x_91:
[----:B------:R-:W-:-:S04]  /*0eb0*/  ISETP.NE.AND P0, PT, R11, R2, PT ;  /* 0x000000020b00720c */ /* 0x000fc80003f05270 */
[----:B------:R-:W-:-:S13]  /*0ec0*/  ISETP.LT.OR P0, PT, R4, 0x1, !P0 ;  /* 0x000000010400780c */ /* 0x000fda0004701670 */
[----:B------:R-:W-:Y:S05]  /*0ed0*/  @P0 EXIT ;  /* 0x000000000000094d */ /* 0x000fea0003800000 */
[----:B------:R-:W1:Y:S01]  /*0ee0*/  S2R R6, SR_LANEID ;  /* 0x0000000000067919 */ /* 0x000e620000000000 */
[----:B------:R-:W2:Y:S01]  /*0ef0*/  LDC.64 R2, c[0x0][0x3c8] ;  /* 0x0000f200ff027b82 */ /* 0x000ea20000000a00 */
[----:B------:R-:W-:Y:S01]  /*0f00*/  VOTEU.ANY UR4, UPT, PT ;  /* 0x0000000000047886 */ /* 0x000fe200038e0100 */
[----:B------:R-:W-:Y:S01]  /*0f10*/  IMAD.SHL.U32 R0, R0, 0x40, RZ ;  /* 0x0000004000007824 */ /* 0x000fe200078e00ff */
[----:B------:R-:W-:Y:S01]  /*0f20*/  UFLO.U32 UR5, UR4 ;  /* 0x00000004000572bd */ /* 0x000fe200080e0000 */
[----:B------:R-:W-:Y:S01]  /*0f30*/  VIMNMX.U32 R4, PT, PT, R4, 0x7fff, PT ;  /* 0x00007fff04047848 */ /* 0x000fe20003fe0000 */
[----:B------:R-:W2:Y:S01]  /*0f40*/  POPC R7, UR4 ;  /* 0x0000000400077d09 */ /* 0x000ea20008000000 */
[----:B------:R-:W-:Y:S02]  /*0f50*/  VIMNMX.U32 R5, PT, PT, R5, 0xff, PT ;  /* 0x000000ff05057848 */ /* 0x000fe40003fe0000 */
[----:B------:R-:W-:Y:S01]  /*0f60*/  LOP3.LUT R0, R0, 0xc0, RZ, 0xc0, !PT ;  /* 0x000000c000007812 */ /* 0x000fe200078ec0ff */
[----:B------:R-:W-:-:S02]  /*0f70*/  IMAD.U32 R4, R4, 0x10000, RZ ;  /* 0x0001000004047824 */ /* 0x000fc400078e00ff */
[----:B------:R-:W-:Y:S01]  /*0f80*/  IMAD.SHL.U32 R5, R5, 0x100, RZ ;  /* 0x0000010005057824 */ /* 0x000fe200078e00ff */
[----:B------:R-:W-:-:S04]  /*0f90*/  LOP3.LUT R0, R0, 0x3f, R11, 0xf8, !PT ;  /* 0x0000003f00007812 */ /* 0x000fc800078ef80b */
[----:B------:R-:W-:-:S05]  /*0fa0*/  LOP3.LUT R5, R0, R4, R5, 0xfe, !PT ;  /* 0x0000000400057212 */ /* 0x000fca00078efe05 */
[----:B------:R-:W-:Y:S01]  /*0fb0*/  STG.E desc[UR6][R12.64], R5 ;  /* 0x000000050c007986 */ /* 0x000fe2000c101906 */
[----:B-1----:R-:W-:-:S13]  /*0fc0*/  ISETP.EQ.U32.AND P0, PT, R6, UR5, PT ;  /* 0x0000000506007c0c */ /* 0x002fda000bf02070 */
[----:B--2---:R-:W-:Y:S01]  /*0fd0*/  @P0 REDG.E.ADD.STRONG.GPU desc[UR6][R2.64], R7 ;  /* 0x000000070200098e */ /* 0x004fe2000c12e106 */
[----:B------:R-:W-:Y:S05]  /*0fe0*/  EXIT ;  /* 0x000000000000794d */ /* 0x000fea0003800000 */
        .weak           $__internal_2_$__cuda_sm20_div_u64
        .type           $__internal_2_$__cuda_sm20_div_u64,@function
        .size           $__internal_2_$__cuda_sm20_div_u64,(.L_x_170 - $__internal_2_$__cuda_sm20_div_u64)
$__internal_2_$__cuda_sm20_div_u64:
[----:B------:R-:W-:Y:S02]  /*0ff0*/  IMAD.MOV.U32 R22, RZ, RZ, R6 ;  /* 0x000000ffff167224 */ /* 0x000fe400078e0006 */
[----:B------:R-:W-:-:S04]  /*1000*/  IMAD.MOV.U32 R23, RZ, RZ, RZ ;  /* 0x000000ffff177224 */ /* 0x000fc800078e00ff */
[----:B------:R-:W0:Y:S08]  /*1010*/  I2F.U64.RP R21, R22 ;  /* 0x0000001600157312 */ /* 0x000e300000309000 */
[----:B0-----:R-:W0:Y:S02]  /*1020*/  MUFU.RCP R21, R21 ;  /* 0x0000001500157308 */ /* 0x001e240000001000 */
[----:B0-----:R-:W-:-:S06]  /*1030*/  VIADD R14, R21, 0x1ffffffe ;  /* 0x1ffffffe150e7836 */ /* 0x001fcc0000000000 */
[----:B------:R-:W0:Y:S02]  /*1040*/  F2I.U64.TRUNC R14, R14 ;  /* 0x0000000e000e7311 */ /* 0x000e24000020d800 */
[----:B0-----:R-:W-:-:S04]  /*1050*/  IMAD.WIDE.U32 R18, R14, R6, RZ ;  /* 0x000000060e127225 */ /* 0x001fc800078e00ff */
[----:B------:R-:W-:Y:S01]  /*1060*/  IMAD R19, R15, R6, R19 ;  /* 0x000000060f137224 */ /* 0x000fe200078e0213 */
[----:B------:R-:W-:-:S05]  /*1070*/  IADD3 R25, P0, PT, RZ, -R18, RZ ;  /* 0x80000012ff197210 */ /* 0x000fca0007f1e0ff */
[----:B------:R-:W-:-:S04]  /*1080*/  IMAD.HI.U32 R18, R14, R25, RZ ;  /* 0x000000190e127227 */ /* 0x000fc800078e00ff */
[----:B------:R-:W-:Y:S02]  /*1090*/  IMAD.X R27, RZ, RZ, ~R19, P0 ;  /* 0x000000ffff1b7224 */ /* 0x000fe400000e0e13 */
[----:B------:R-:W-:Y:S02]  /*10a0*/  IMAD.MOV.U32 R19, RZ, RZ, R14 ;  /* 0x000000ffff137224 */ /* 0x000fe400078e000e */
[-C--:B------:R-:W-:Y:S02]  /*10b0*/  IMAD R23, R15, R27.reuse, RZ ;  /* 0x0000001b0f177224 */ /* 0x080fe400078e02ff */
[----:B------:R-:W-:-:S04]  /*10c0*/  IMAD.WIDE.U32 R18, P0, R14, R27, R18 ;  /* 0x0000001b0e127225 */ /* 0x000fc80007800012 */
[----:B------:R-:W-:-:S04]  /*10d0*/  IMAD.HI.U32 R21, R15, R27, RZ ;  /* 0x0000001b0f157227 */ /* 0x000fc800078e00ff */
[----:B------:R-:W-:-:S04]  /*10e0*/  IMAD.HI.U32 R18, P2, R15, R25, R18 ;  /* 0x000000190f127227 */ /* 0x000fc80007840012 */
[----:B------:R-:W-:Y:S01]  /*10f0*/  IMAD.X R21, R21, 0x1, R15, P0 ;  /* 0x0000000115157824 */ /* 0x000fe200000e060f */
[----:B------:R-:W-:-:S04]  /*1100*/  IADD3 R19, P3, PT, R23, R18, RZ ;  /* 0x0000001217137210 */ /* 0x000fc80007f7e0ff */
[----:B------:R-:W-:Y:S01]  /*1110*/  IADD3.X R21, PT, PT, RZ, RZ, R21, P3, P2 ;  /* 0x000000ffff157210 */ /* 0x000fe20001fe4415 */
[----:B------:R-:W-:-:S03]  /*1120*/  IMAD.WIDE.U32 R14, R19, R6, RZ ;  /* 0x00000006130e7225 */ /* 0x000fc600078e00ff */
[----:B------:R-:W-:Y:S01]  /*1130*/  IADD3 R23, P0, PT, RZ, -R14, RZ ;  /* 0x8000000eff177210 */ /* 0x000fe20007f1e0ff */
[----:B------:R-:W-:Y:S02]  /*1140*/  IMAD R14, R21, R6, R15 ;  /* 0x00000006150e7224 */ /* 0x000fe400078e020f */
[----:B------:R-:W-:Y:S02]  /*1150*/  IMAD.MOV.U32 R15, RZ, RZ, RZ ;  /* 0x000000ffff0f7224 */ /* 0x000fe400078e00ff */
        /* <DEDUP_REMOVED lines=10> */
[----:B------:R-:W-:-:S04]  /*1200*/  IMAD.WIDE.U32 R14, R19, R17, R14 ;  /* 0x00000011130e7225 */ /* 0x000fc800078e000e */
[C---:B------:R-:W-:Y:S02]  /*1210*/  IMAD R19, R21.reuse, R17, RZ ;  /* 0x0000001115137224 */ /* 0x040fe400078e02ff */
[----:B------:R-:W-:-:S04]  /*1220*/  IMAD.HI.U32 R14, P0, R21, R16, R14 ;  /* 0x00000010150e7227 */ /* 0x000fc8000780000e */
[----:B------:R-:W-:Y:S01]  /*1230*/  IMAD.HI.U32 R21, R21, R17, RZ ;  /* 0x0000001115157227 */ /* 0x000fe200078e00ff */
[----:B------:R-:W-:-:S03]  /*1240*/  IADD3 R19, P2, PT, R19, R14, RZ ;  /* 0x0000000e13137210 */ /* 0x000fc60007f5e0ff */
[----:B------:R-:W-:-:S04]  /*1250*/  IMAD.X R14, RZ, RZ, R21, P0 ;  /* 0x000000ffff0e7224 */ /* 0x000fc800000e0615 */
[----:B------:R-:W-:Y:S02]  /*1260*/  IMAD.X R21, RZ, RZ, R14, P2 ;  /* 0x000000ffff157224 */ /* 0x000fe400010e060e */
[----:B------:R-:W-:-:S04]  /*1270*/  IMAD.WIDE.U32 R14, R19, R6, RZ ;  /* 0x00000006130e7225 */ /* 0x000fc800078e00ff */
[----:B------:R-:W-:Y:S01]  /*1280*/  IMAD R21, R21, R6, R15 ;  /* 0x0000000615157224 */ /* 0x000fe200078e020f */
[----:B------:R-:W-:Y:S01]  /*1290*/  IADD3 R23, P0, PT, -R14, R16, RZ ;  /* 0x000000100e177210 */ /* 0x000fe20007f1e1ff */
[----:B------:R-:W-:-:S03]  /*12a0*/  VIADD R14, R19, 0x1 ;  /* 0x00000001130e7836 */ /* 0x000fc60000000000 */
[----:B------:R-:W-:Y:S01]  /*12b0*/  IADD3 R15, P2, PT, -R6, R23, RZ ;  /* 0x00000017060f7210 */ /* 0x000fe20007f5e1ff */
[----:B------:R-:W-:Y:S01]  /*12c0*/  IMAD.X R21, R17, 0x1, ~R21, P0 ;  /* 0x0000000111157824 */ /* 0x000fe200000e0e15 */
[----:B------:R-:W-:-:S04]  /*12d0*/  ISETP.GE.U32.AND P0, PT, R23, R6, PT ;  /* 0x000000061700720c */ /* 0x000fc80003f06070 */
[C---:B------:R-:W-:Y:S02]  /*12e0*/  ISETP.GE.U32.AND.EX P0, PT, R21.reuse, RZ, PT, P0 ;  /* 0x000000ff1500720c */ /* 0x040fe40003f06100 */
[----:B------:R-:W-:Y:S02]  /*12f0*/  IADD3.X R16, PT, PT, R21, -0x1, RZ, P2, !PT ;  /* 0xffffffff15107810 */ /* 0x000fe400017fe4ff */
[----:B------:R-:W-:Y:S02]  /*1300*/  SEL R15, R15, R23, P0 ;  /* 0x000000170f0f7207 */ /* 0x000fe40000000000 */
[----:B------:R-:W-:Y:S02]  /*1310*/  SEL R14, R14, R19, P0 ;  /* 0x000000130e0e7207 */ /* 0x000fe40000000000 */
[----:B------:R-:W-:Y:S01]  /*1320*/  SEL R16, R16, R21, P0 ;  /* 0x0000001510107207 */ /* 0x000fe20000000000 */
[----:B------:R-:W-:Y:S01]  /*1330*/  IMAD.MOV.U32 R21, RZ, RZ, 0x0 ;  /* 0x00000000ff157424 */ /* 0x000fe200078e00ff */
[----:B------:R-:W-:Y:S01]  /*1340*/  ISETP.GE.U32.AND P0, PT, R15, R6, PT ;  /* 0x000000060f00720c */ /* 0x000fe20003f06070 */
[----:B------:R-:W-:Y:S01]  /*1350*/  VIADD R17, R14, 0x1 ;  /* 0x000000010e117836 */ /* 0x000fe20000000000 */
[----:B------:R-:W-:-:S02]  /*1360*/  ISETP.NE.U32.AND P2, PT, R6, RZ, PT ;  /* 0x000000ff0600720c */ /* 0x000fc40003f45070 */
[----:B------:R-:W-:Y:S02]  /*1370*/  ISETP.GE.U32.AND.EX P0, PT, R16, RZ, PT, P0 ;  /* 0x000000ff1000720c */ /* 0x000fe40003f06100 */
[----:B------:R-:W-:Y:S02]  /*1380*/  ISETP.NE.AND.EX P2, PT, RZ, RZ, PT, P2 ;  /* 0x000000ffff00720c */ /* 0x000fe40003f45320 */
[----:B------:R-:W-:-:S04]  /*1390*/  SEL R17, R17, R14, P0 ;  /* 0x0000000e11117207 */ /* 0x000fc80000000000 */
[----:B------:R-:W-:Y:S01]  /*13a0*/  SEL R17, R17, 0xffffffff, P2 ;  /* 0xffffffff11117807 */ /* 0x000fe20001000000 */
[----:B------:R-:W-:Y:S06]  /*13b0*/  RET.REL.NODEC R20 `(compute_refinement_moves_optimized) ;  /* 0xffffffec14107950 */ /* 0x000fec0003c3ffff */
.L_x_96:
        /* <DEDUP_REMOVED lines=12> */
.L_x_170:


//--------------------- .text.execute_refinement_moves --------------------------
	.section	.text.execute_refinement_moves,"ax",@progbits
	.align	128
        .global         execute_refinement_moves
        .type           execute_refinement_moves,@function
        .size           execute_refinement_moves,(.L_x_178 - execute_refinement_moves)
        .other          execute_refinement_moves,@"STO_CUDA_ENTRY STV_DEFAULT"
execute_refinement_moves:
.text.execute_refinement_moves:
[----:B------:R-:W-:Y:S01]  /*0000*/  LDC R1, c[0x0][0x37c] ;  /* 0x0000df00ff017b82 */ /* 0x000fe20000000800 */
[----:B------:R-:W0:Y:S07]  /*0010*/  S2R R0, SR_TID.X ;  /* 0x0000000000007919 */ /* 0x000e2e0000002100 */
[----:B------:R-:W0:Y:S08]  /*0020*/  S2UR UR4, SR_CTAID.X ;  /* 0x00000000000479c3 */ /* 0x000e300000002500 */
[----:B------:R-:W1:Y:S01]  /*0030*/  LDC R2, c[0x0][0x380] ;  /* 0x0000e000ff027b82 */ /* 0x000e620000000800 */
[----:B0-----:R-:W-:-:S04]  /*0040*/  LOP3.LUT P0, RZ, R0, UR4, RZ, 0xfc, !PT ;  /* 0x0000000400ff7c12 */ /* 0x001fc8000f80fcff */
[----:B-1----:R-:W-:-:S13]  /*0050*/  ISETP.LT.OR P0, PT, R2, 0x1, P0 ;  /* 0x000000010200780c */ /* 0x002fda0000701670 */
[----:B------:R-:W-:Y:S05]  /*0060*/  @P0 EXIT ;  /* 0x000000000000094d */ /* 0x000fea0003800000 */
[C---:B------:R-:W-:Y:S01]  /*0070*/  ISETP.GE.U32.AND P0, PT, R2.reuse, 0x4, PT ;  /* 0x000000040200780c */ /* 0x040fe20003f06070 */
[----:B------:R-:W0:Y:S01]  /*0080*/  LDCU.64 UR8, c[0x0][0x358] ;  /* 0x00006b00ff0877ac */ /* 0x000e220008000a00 */
[----:B------:R-:W-:Y:S01]  /*0090*/  LOP3.LUT R0, R2, 0x3, RZ, 0xc0, !PT ;  /* 0x0000000302007812 */ /* 0x000fe200078ec0ff */
[----:B------:R-:W-:-:S10]  /*00a0*/  IMAD.MOV.U32 R6, RZ, RZ, RZ ;  /* 0x000000ffff067224 */ /* 0x000fd400078e00ff */
[----:B------:R-:W-:Y:S05]  /*00b0*/  @!P0 BRA `(.L_x_97) ;  /* 0x00000008000c8947 */ /* 0x000fea0003800000 */
[----:B------:R-:W1:Y:S01]  /*00c0*/  LDCU.64 UR6, c[0x0][0x388] ;  /* 0x00007100ff0677ac */ /* 0x000e620008000a00 */
[----:B------:R-:W2:Y:S01]  /*00d0*/  LDC.64 R10, c[0x0][0x3a0] ;  /* 0x0000e800ff0a7b82 */ /* 0x000ea20000000a00 */
[----:B------:R-:W-:Y:S01]  /*00e0*/  LOP3.LUT R6, R2, 0x7ffffffc, RZ, 0xc0, !PT ;  /* 0x7ffffffc02067812 */ /* 0x000fe200078ec0ff */
[----:B------:R-:W3:Y:S04]  /*00f0*/  LDCU.64 UR4, c[0x0][0x390] ;  /* 0x00007200ff0477ac */ /* 0x000ee80008000a00 */
[----:B------:R-:W-:Y:S01]  /*0100*/  IMAD.MOV R7, RZ, RZ, -R6 ;  /* 0x000000ffff077224 */ /* 0x000fe200078e0a06 */
[----:B------:R-:W4:Y:S01]  /*0110*/  LDCU UR10, c[0x0][0x398] ;  /* 0x00007300ff0a77ac */ /* 0x000f220008000800 */
[----:B------:R-:W0:Y:S01]  /*0120*/  LDC.64 R8, c[0x0][0x3a8] ;  /* 0x0000ea00ff087b82 */ /* 0x000e220000000a00 */
[----:B-1----:R-:W-:-:S02]  /*0130*/  UIADD3 UR6, UP0, UPT, UR6, 0x8, URZ ;  /* 0x0000000806067890 */ /* 0x002fc4000ff1e0ff */
[----:B---3--:R-:W-:Y:S02]  /*0140*/  UIADD3 UR4, UP1, UPT, UR4, 0x8, URZ ;  /* 0x0000000804047890 */ /* 0x008fe4000ff3e0ff */
[----:B------:R-:W-:Y:S02]  /*0150*/  UIADD3.X UR7, UPT, UPT, URZ, UR7, URZ, UP0, !UPT ;  /* 0x00000007ff077290 */ /* 0x000fe400087fe4ff */
[----:B------:R-:W-:Y:S01]  /*0160*/  IMAD.U32 R4, RZ, RZ, UR6 ;  /* 0x00000006ff047e24 */ /* 0x000fe2000f8e00ff */
[----:B------:R-:W-:Y:S01]  /*0170*/  UIADD3.X UR5, UPT, UPT, URZ, UR5, URZ, UP1, !UPT ;  /* 0x00000005ff057290 */ /* 0x000fe20008ffe4ff */
[----:B------:R-:W-:Y:S02]  /*0180*/  IMAD.U32 R2, RZ, RZ, UR4 ;  /* 0x00000004ff027e24 */ /* 0x000fe4000f8e00ff */
[----:B------:R-:W-:-:S03]  /*0190*/  IMAD.U32 R5, RZ, RZ, UR7 ;  /* 0x00000007ff057e24 */ /* 0x000fc6000f8e00ff */
[----:B----4-:R-:W-:-:S07]  /*01a0*/  MOV R3, UR5 ;  /* 0x0000000500037c02 */ /* 0x010fce0008000f00 */
.L_x_102:
[----:B0-----:R-:W3:Y:S04]  /*01b0*/  LDG.E R17, desc[UR8][R4.64+-0x8] ;  /* 0xfffff80804117981 */ /* 0x001ee8000c1e1900 */
[----:B------:R-:W3:Y:S01]  /*01c0*/  LDG.E R27, desc[UR8][R2.64+-0x8] ;  /* 0xfffff808021b7981 */ /* 0x000ee2000c1e1900 */
[----:B------:R-:W-:-:S05]  /*01d0*/  VIADD R7, R7, 0x4 ;  /* 0x0000000407077836 */ /* 0x000fca0000000000 */
[----:B------:R-:W-:Y:S02]  /*01e0*/  ISETP.NE.AND P0, PT, R7, RZ, PT ;  /* 0x000000ff0700720c */ /* 0x000fe40003f05270 */
[----:B---3--:R-:W-:-:S04]  /*01f0*/  LOP3.LUT R12, R17, R27, RZ, 0xfc, !PT ;  /* 0x0000001b110c7212 */ /* 0x008fc800078efcff */
[----:B------:R-:W-:-:S13]  /*0200*/  ISETP.GE.AND P1, PT, R12, RZ, PT ;  /* 0x000000ff0c00720c */ /* 0x000fda0003f26270 */
[----:B------:R-:W-:Y:S05]  /*0210*/  @!P1 BRA `(.L_x_98) ;  /* 0x0000000000589947 */ /* 0x000fea0003800000 */
[----:B--2---:R-:W-:-:S05]  /*0220*/  IMAD.WIDE.U32 R16, R17, 0x4, R10 ;  /* 0x0000000411107825 */ /* 0x004fca00078e000a */
[----:B------:R-:W2:Y:S02]  /*0230*/  LDG.E R19, desc[UR8][R16.64] ;  /* 0x0000000810137981 */ /* 0x000ea4000c1e1900 */
[----:B--2---:R-:W-:-:S13]  /*0240*/  ISETP.GE.AND P1, PT, R19, RZ, PT ;  /* 0x000000ff1300720c */ /* 0x004fda0003f26270 */
[----:B------:R-:W-:Y:S05]  /*0250*/  @!P1 BRA `(.L_x_98) ;  /* 0x0000000000489947 */ /* 0x000fea0003800000 */
[----:B------:R-:W-:-:S05]  /*0260*/  IMAD.WIDE.U32 R12, R27, 0x4, R8 ;  /* 0x000000041b0c7825 */ /* 0x000fca00078e0008 */
[----:B------:R-:W2:Y:S02]  /*0270*/  LDG.E R14, desc[UR8][R12.64] ;  /* 0x000000080c0e7981 */ /* 0x000ea4000c1e1900 */
[----:B--2---:R-:W-:-:S13]  /*0280*/  ISETP.GE.AND P1, PT, R14, UR10, PT ;  /* 0x0000000a0e007c0c */ /* 0x004fda000bf26270 */
[----:B------:R-:W-:Y:S05]  /*0290*/  @P1 BRA `(.L_x_98) ;  /* 0x0000000000381947 */ /* 0x000fea0003800000 */
[----:B------:R-:W-:-:S05]  /*02a0*/  IMAD.WIDE.U32 R18, R19, 0x4, R8 ;  /* 0x0000000413127825 */ /* 0x000fca00078e0008 */
[----:B------:R-:W2:Y:S02]  /*02b0*/  LDG.E R14, desc[UR8][R18.64] ;  /* 0x00000008120e7981 */ /* 0x000ea4000c1e1900 */
[----:B--2---:R-:W-:-:S13]  /*02c0*/  ISETP.GE.AND P1, PT, R14, 0x2, PT ;  /* 0x000000020e00780c */ /* 0x004fda0003f26270 */
[----:B------:R0:W-:Y:S04]  /*02d0*/  @P1 STG.E desc[UR8][R16.64], R27 ;  /* 0x0000001b10001986 */ /* 0x0001e8000c101908 */
[----:B------:R-:W2:Y:S02]  /*02e0*/  @P1 LDG.E R14, desc[UR8][R18.64] ;  /* 0x00000008120e1981 */ /* 0x000ea4000c1e1900 */
[----:B--2---:R-:W-:-:S05]  /*02f0*/  @P1 VIADD R21, R14, 0xffffffff ;  /* 0xffffffff0e151836 */ /* 0x004fca0000000000 */
[----:B------:R0:W-:Y:S04]  /*0300*/  @P1 STG.E desc[UR8][R18.64], R21 ;  /* 0x0000001512001986 */ /* 0x0001e8000c101908 */
[----:B------:R-:W2:Y:S01]  /*0310*/  @P1 LDG.E R20, desc[UR8][R12.64] ;  /* 0x000000080c141981 */ /* 0x000ea2000c1e1900 */
[----:B------:R-:W1:Y:S01]  /*0320*/  @P1 LDC.64 R14, c[0x0][0x3b0] ;  /* 0x0000ec00ff0e1b82 */ /* 0x000e620000000a00 */
[----:B--2---:R-:W-:-:S05]  /*0330*/  @P1 VIADD R23, R20, 0x1 ;  /* 0x0000000114171836 */ /* 0x004fca0000000000 */
[----:B------:R0:W-:Y:S04]  /*0340*/  @P1 STG.E desc[UR8][R12.64], R23 ;  /* 0x000000170c001986 */ /* 0x0001e8000c101908 */
[----:B-1----:R-:W2:Y:S02]  /*0350*/  @P1 LDG.E R20, desc[UR8][R14.64] ;  /* 0x000000080e141981 */ /* 0x002ea4000c1e1900 */
[----:B--2---:R-:W-:-:S05]  /*0360*/  @P1 VIADD R25, R20, 0x1 ;  /* 0x0000000114191836 */ /* 0x004fca0000000000 */
[----:B------:R0:W-:Y:S02]  /*0370*/  @P1 STG.E desc[UR8][R14.64], R25 ;  /* 0x000000190e001986 */ /* 0x0001e4000c101908 */
.L_x_98:
[----:B0-----:R-:W3:Y:S04]  /*0380*/  LDG.E R15, desc[UR8][R4.64+-0x4] ;  /* 0xfffffc08040f7981 */ /* 0x001ee8000c1e1900 */
[----:B------:R-:W3:Y:S02]  /*0390*/  LDG.E R27, desc[UR8][R2.64+-0x4] ;  /* 0xfffffc08021b7981 */ /* 0x000ee4000c1e1900 */
        /* <DEDUP_REMOVED lines=16> */
[----:B--2---:R-:W-:-:S05]  /*04a0*/  @P1 IADD3 R21, PT, PT, R18, -0x1, RZ ;  /* 0xffffffff12151810 */ /* 0x004fca0007ffe0ff */
        /* <DEDUP_REMOVED lines=8> */
.L_x_99:
        /* <DEDUP_REMOVED lines=25> */
[----:B--2---:R-:W-:-:S05]  /*06c0*/  @P1 IADD3 R25, PT, PT, R20, 0x1, RZ ;  /* 0x0000000114191810 */ /* 0x004fca0007ffe0ff */
[----:B------:R0:W-:Y:S02]  /*06d0*/  @P1 STG.E desc[UR8][R18.64], R25 ;  /* 0x0000001912001986 */ /* 0x0001e4000c101908 */
.L_x_100:
        /* <DEDUP_REMOVED lines=16> */
[----:B------:R-:W-:Y:S05]  /*07e0*/  @!P1 BRA `(.L_x_101) ;  /* 0x00000000002c9947 */ /* 0x000fea0003800000 */
[----:B------:R0:W-:Y:S04]  /*07f0*/  STG.E desc[UR8][R14.64], R27 ;  /* 0x0000001b0e007986 */ /* 0x0001e8000c101908 */
[----:B------:R-:W2:Y:S02]  /*0800*/  LDG.E R18, desc[UR8][R16.64] ;  /* 0x0000000810127981 */ /* 0x000ea4000c1e1900 */
[----:B--2---:R-:W-:-:S05]  /*0810*/  VIADD R21, R18, 0xffffffff ;  /* 0xffffffff12157836 */ /* 0x004fca0000000000 */
[----:B------:R0:W-:Y:S04]  /*0820*/  STG.E desc[UR8][R16.64], R21 ;  /* 0x0000001510007986 */ /* 0x0001e8000c101908 */
[----:B------:R-:W2:Y:S01]  /*0830*/  LDG.E R20, desc[UR8][R12.64] ;  /* 0x000000080c147981 */ /* 0x000ea2000c1e1900 */
[----:B------:R-:W1:Y:S01]  /*0840*/  LDC.64 R18, c[0x0][0x3b0] ;  /* 0x0000ec00ff127b82 */ /* 0x000e620000000a00 */
[----:B--2---:R-:W-:-:S05]  /*0850*/  VIADD R23, R20, 0x1 ;  /* 0x0000000114177836 */ /* 0x004fca0000000000 */
[----:B------:R0:W-:Y:S04]  /*0860*/  STG.E desc[UR8][R12.64], R23 ;  /* 0x000000170c007986 */ /* 0x0001e8000c101908 */
[----:B-1----:R-:W2:Y:S02]  /*0870*/  LDG.E R20, desc[UR8][R18.64] ;  /* 0x0000000812147981 */ /* 0x002ea4000c1e1900 */
[----:B--2---:R-:W-:-:S05]  /*0880*/  VIADD R25, R20, 0x1 ;  /* 0x0000000114197836 */ /* 0x004fca0000000000 */
[----:B------:R0:W-:Y:S02]  /*0890*/  STG.E desc[UR8][R18.64], R25 ;  /* 0x0000001912007986 */ /* 0x0001e4000c101908 */
.L_x_101:
[----:B------:R-:W-:Y:S02]  /*08a0*/  IADD3 R2, P2, PT, R2, 0x10, RZ ;  /* 0x0000001002027810 */ /* 0x000fe40007f5e0ff */
[----:B------:R-:W-:-:S03]  /*08b0*/  IADD3 R4, P1, PT, R4, 0x10, RZ ;  /* 0x0000001004047810 */ /* 0x000fc60007f3e0ff */
[----:B------:R-:W-:Y:S01]  /*08c0*/  IMAD.X R3, RZ, RZ, R3, P2 ;  /* 0x000000ffff037224 */ /* 0x000fe200010e0603 */
[----:B------:R-:W-:Y:S01]  /*08d0*/  IADD3.X R5, PT, PT, RZ, R5, RZ, P1, !PT ;  /* 0x00000005ff057210 */ /* 0x000fe20000ffe4ff */
[----:B------:R-:W-:Y:S08]  /*08e0*/  @P0 BRA `(.L_x_102) ;  /* 0xfffffff800300947 */ /* 0x000ff0000383ffff */
.L_x_97:
[----:B------:R-:W-:-:S13]  /*08f0*/  ISETP.NE.AND P0, PT, R0, RZ, PT ;  /* 0x000000ff0000720c */ /* 0x000fda0003f05270 */
[----:B0-----:R-:W-:Y:S05]  /*0900*/  @!P0 EXIT ;  /* 0x000000000000894d */ /* 0x001fea0003800000 */
[----:B------:R-:W0:Y:S01]  /*0910*/  LDC.64 R8, c[0x0][0x390] ;  /* 0x0000e400ff087b82 */ /* 0x000e220000000a00 */
[----:B------:R-:W-:Y:S01]  /*0920*/  IADD3 R0, PT, PT, -R0, RZ, RZ ;  /* 0x000000ff00007210 */ /* 0x000fe20007ffe1ff */
[----:B------:R-:W1:Y:S06]  /*0930*/  LDCU UR4, c[0x0][0x398] ;  /* 0x00007300ff0477ac */ /* 0x000e6c0008000800 */
[----:B--2---:R-:W2:Y:S08]  /*0940*/  LDC.64 R10, c[0x0][0x388] ;  /* 0x0000e200ff0a7b82 */ /* 0x004eb00000000a00 */
[----:B------:R-:W3:Y:S08]  /*0950*/  LDC.64 R4, c[0x0][0x3a0] ;  /* 0x0000e800ff047b82 */ /* 0x000ef00000000a00 */
[----:B------:R-:W4:Y:S01]  /*0960*/  LDC.64 R2, c[0x0][0x3a8] ;  /* 0x0000ea00ff027b82 */ /* 0x000f220000000a00 */
[----:B0-----:R-:W-:-:S04]  /*0970*/  IMAD.WIDE.U32 R8, R6, 0x4, R8 ;  /* 0x0000000406087825 */ /* 0x001fc800078e0008 */
[----:B------:R-:W-:Y:S02]  /*0980*/  IMAD.MOV.U32 R7, RZ, RZ, R9 ;  /* 0x000000ffff077224 */ /* 0x000fe400078e0009 */
[----:B--2---:R-:W-:-:S04]  /*0990*/  IMAD.WIDE.U32 R10, R6, 0x4, R10 ;  /* 0x00000004060a7825 */ /* 0x004fc800078e000a */
[----:B-1----:R-:W-:-:S07]  /*09a0*/  IMAD.MOV.U32 R6, RZ, RZ, R8 ;  /* 0x000000ffff067224 */ /* 0x002fce00078e0008 */
.L_x_104:
[----:B0-----:R-:W2:Y:S04]  /*09b0*/  LDG.E R13, desc[UR8][R10.64] ;  /* 0x000000080a0d7981 */ /* 0x001ea8000c1e1900 */
[----:B------:R-:W2:Y:S01]  /*09c0*/  LDG.E R25, desc[UR8][R6.64] ;  /* 0x0000000806197981 */ /* 0x000ea2000c1e1900 */
[----:B------:R-:W-:-:S05]  /*09d0*/  VIADD R0, R0, 0x1 ;  /* 0x0000000100007836 */ /* 0x000fca0000000000 */
[----:B------:R-:W-:Y:S02]  /*09e0*/  ISETP.NE.AND P0, PT, R0, RZ, PT ;  /* 0x000000ff0000720c */ /* 0x000fe40003f05270 */
[----:B--2---:R-:W-:-:S04]  /*09f0*/  LOP3.LUT R8, R13, R25, RZ, 0xfc, !PT ;  /* 0x000000190d087212 */ /* 0x004fc800078efcff */
[----:B------:R-:W-:-:S13]  /*0a00*/  ISETP.GE.AND P1, PT, R8, RZ, PT ;  /* 0x000000ff0800720c */ /* 0x000fda0003f26270 */
[----:B------:R-:W-:Y:S05]  /*0a10*/  @!P1 BRA `(.L_x_103) ;  /* 0x00000000005c9947 */ /* 0x000fea0003800000 */
[----:B---3--:R-:W-:-:S05]  /*0a20*/  IMAD.WIDE.U32 R12, R13, 0x4, R4 ;  /* 0x000000040d0c7825 */ /* 0x008fca00078e0004 */
[----:B------:R-:W2:Y:S02]  /*0a30*/  LDG.E R15, desc[UR8][R12.64] ;  /* 0x000000080c0f7981 */ /* 0x000ea4000c1e1900 */
[----:B--2---:R-:W-:-:S13]  /*0a40*/  ISETP.GE.AND P1, PT, R15, RZ, PT ;  /* 0x000000ff0f00720c */ /* 0x004fda0003f26270 */
[----:B------:R-:W-:Y:S05]  /*0a50*/  @!P1 BRA `(.L_x_103) ;  /* 0x00000000004c9947 */ /* 0x000fea0003800000 */
[----:B----4-:R-:W-:-:S05]  /*0a60*/  IMAD.WIDE.U32 R8, R25, 0x4, R2 ;  /* 0x0000000419087825 */ /* 0x010fca00078e0002 */
        /* <DEDUP_REMOVED lines=16> */
[----:B--2---:R-:W-:-:S05]  /*0b70*/  IADD3 R23, PT, PT, R18, 0x1, RZ ;  /* 0x0000000112177810 */ /* 0x004fca0007ffe0ff */
[----:B------:R0:W-:Y:S02]  /*0b80*/  STG.E desc[UR8][R16.64], R23 ;  /* 0x0000001710007986 */ /* 0x0001e4000c101908 */
.L_x_103:
[----:B------:R-:W-:Y:S02]  /*0b90*/  IADD3 R6, P1, PT, R6, 0x4, RZ ;  /* 0x0000000406067810 */ /* 0x000fe40007f3e0ff */
[----:B------:R-:W-:-:S03]  /*0ba0*/  IADD3 R10, P2, PT, R10, 0x4, RZ ;  /* 0x000000040a0a7810 */ /* 0x000fc60007f5e0ff */
[----:B------:R-:W-:Y:S02]  /*0bb0*/  IMAD.X R7, RZ, RZ, R7, P1 ;  /* 0x000000ffff077224 */ /* 0x000fe400008e0607 */
[----:B------:R-:W-:Y:S01]  /*0bc0*/  IMAD.X R11, RZ, RZ, R11, P2 ;  /* 0x000000ffff0b7224 */ /* 0x000fe200010e060b */
[----:B------:R-:W-:Y:S07]  /*0bd0*/  @P0 BRA `(.L_x_104) ;  /* 0xfffffffc00740947 */ /* 0x000fee000383ffff */
[----:B------:R-:W-:Y:S05]  /*0be0*/  EXIT ;  /* 0x000000000000794d */ /* 0x000fea0003800000 */
.L_x_105:
        /* <DEDUP_REMOVED lines=9> */
.L_x_178:


//--------------------- .text.compute_refinement_moves --------------------------
	.section	.text.compute_refinement_moves,"ax",@progbits
	.align	128
        .global         compute_refinement_moves
        .type           compute_refinement_moves,@function
        .size           compute_refinement_moves,(.L_x_171 - compute_refinement_moves)
        .other          compute_refinement_moves,@"STO_CUDA_ENTRY STV_DEFAULT"
compute_refinement_moves:
.text.compute_refinement_moves:
        /* <DEDUP_REMOVED lines=52> */
[----:B------:R-:W-:Y:S01]  /*0340*/  LOP3.LUT R8, R6, 0xffff, RZ, 0xc0, !PT ;  /* 0x0000ffff06087812 */ /* 0x000fe200078ec0ff */
[----:B------:R-:W-:-:S03]  /*0350*/  VIADD R10, R1, 0x10 ;  /* 0x00000010010a7836 */ /* 0x000fc60000000000 */
[----:B------:R-:W-:-:S05]  /*0360*/  SHF.R.U32.HI R8, RZ, 0x4, R8 ;  /* 0x00000004ff087819 */ /* 0x000fca0000011608 */
[----:B------:R-:W-:-:S05]  /*0370*/  IMAD.SHL.U32 R8, R8, 0x10, RZ ;  /* 0x0000001008087824 */ /* 0x000fca00078e00ff */
[----:B------:R-:W-:Y:S02]  /*0380*/  LOP3.LUT R9, R8, 0x70, RZ, 0xe2, !PT ;  /* 0x0000007008097812 */ /* 0x000fe400078ee2ff */
[----:B------:R-:W-:-:S03]  /*0390*/  LOP3.LUT R8, R6, 0x70, RZ, 0xc0, !PT ;  /* 0x0000007006087812 */ /* 0x000fc600078ec0ff */
[----:B------:R-:W-:-:S07]  /*03a0*/  IMAD.MOV R9, RZ, RZ, -R9 ;  /* 0x000000ffff097224 */ /* 0x000fce00078e0a09 */
.L_x_108:
[----:B------:R-:W-:Y:S01]  /*03b0*/  VIADD R9, R9, 0x10 ;  /* 0x0000001009097836 */ /* 0x000fe20000000000 */
[----:B------:R-:W-:Y:S04]  /*03c0*/  STL.128 [R10+-0x10], RZ ;  /* 0xfffff0ff0a007387 */ /* 0x000fe80000100c00 */
[----:B------:R-:W-:Y:S01]  /*03d0*/  ISETP.NE.AND P0, PT, R9, RZ, PT ;  /* 0x000000ff0900720c */ /* 0x000fe20003f05270 */
[----:B------:R0:W-:Y:S02]  /*03e0*/  STL.128 [R10], RZ ;  /* 0x000000ff0a007387 */ /* 0x0001e40000100c00 */
[----:B0-----:R-:W-:-:S10]  /*03f0*/  VIADD R10, R10, 0x20 ;  /* 0x000000200a0a7836 */ /* 0x001fd40000000000 */
[----:B------:R-:W-:Y:S05]  /*0400*/  @P0 BRA `(.L_x_108) ;  /* 0xfffffffc00e80947 */ /* 0x000fea000383ffff */
.L_x_107:
        /* <DEDUP_REMOVED lines=18> */
.L_x_109:
[----:B------:R-:W-:Y:S01]  /*0530*/  VIADD R6, R6, 0x1 ;  /* 0x0000000106067836 */ /* 0x000fe20000000000 */
[----:B------:R2:W-:Y:S04]  /*0540*/  STL.U16 [R8], RZ ;  /* 0x000000ff08007387 */ /* 0x0005e80000100400 */
[----:B------:R-:W-:Y:S01]  /*0550*/  ISETP.NE.AND P0, PT, R6, RZ, PT ;  /* 0x000000ff0600720c */ /* 0x000fe20003f05270 */
[----:B--2---:R-:W-:-:S12]  /*0560*/  VIADD R8, R8, 0x2 ;  /* 0x0000000208087836 */ /* 0x004fd80000000000 */
[----:B------:R-:W-:Y:S05]  /*0570*/  @P0 BRA `(.L_x_109) ;  /* 0xfffffffc00ec0947 */ /* 0x000fea000383ffff */
.L_x_106:
[----:B------:R-:W-:Y:S01]  /*0580*/  IMAD.MOV.U32 R20, RZ, RZ, -0x1 ;  /* 0xffffffffff147424 */ /* 0x000fe200078e00ff */
[----:B------:R-:W-:Y:S01]  /*0590*/  ISETP.GT.AND P0, PT, R7, 0x3f, PT ;  /* 0x0000003f0700780c */ /* 0x000fe20003f04270 */
[----:B------:R-:W-:Y:S01]  /*05a0*/  BSSY.RECONVERGENT B0, `(.L_x_110) ;  /* 0x0000080000007945 */ /* 0x000fe20003800200 */
[----:B------:R-:W-:Y:S02]  /*05b0*/  VIMNMX R6, PT, PT, R5, 0x100, PT ;  /* 0x0000010005067848 */ /* 0x000fe40003fe0100 */
[----:B-1----:R-:W-:Y:S02]  /*05c0*/  CS2R R8, SRZ ;  /* 0x0000000000087805 */ /* 0x002fe4000001ff00 */
[CC--:B------:R-:W-:Y:S01]  /*05d0*/  SHF.L.U64.HI R21, R20.reuse, R7.reuse, 0xffffffff ;  /* 0xffffffff14157419 */ /* 0x0c0fe20000010207 */
[----:B0-----:R-:W-:Y:S01]  /*05e0*/  IMAD.MOV.U32 R10, RZ, RZ, RZ ;  /* 0x000000ffff0a7224 */ /* 0x001fe200078e00ff */
[----:B------:R-:W-:Y:S01]  /*05f0*/  SHF.L.U32 R20, R20, R7, RZ ;  /* 0x0000000714147219 */ /* 0x000fe200000006ff */
[----:B------:R-:W-:Y:S01]  /*0600*/  IMAD.MOV.U32 R7, RZ, RZ, RZ ;  /* 0x000000ffff077224 */ /* 0x000fe200078e00ff */
[----:B------:R-:W-:Y:S01]  /*0610*/  VIMNMX R11, PT, PT, R6, 0x1, !PT ;  /* 0x00000001060b7848 */ /* 0x000fe20007fe0100 */
[----:B------:R-:W0:Y:S01]  /*0620*/  LDCU UR5, c[0x0][0x384] ;  /* 0x00007080ff0577ac */ /* 0x000e220008000800 */
[----:B------:R-:W-:-:S02]  /*0630*/  SEL R20, R20, RZ, !P0 ;  /* 0x000000ff14147207 */ /* 0x000fc40004000000 */
[----:B------:R-:W-:Y:S01]  /*0640*/  SEL R21, R21, RZ, !P0 ;  /* 0x000000ff15157207 */ /* 0x000fe20004000000 */
[----:B------:R-:W1:Y:S06]  /*0650*/  LDCU UR4, c[0x0][0x380] ;  /* 0x00007000ff0477ac */ /* 0x000e6c0008000800 */
.L_x_122:
[C---:B0-----:R-:W-:Y:S01]  /*0660*/  IMAD.WIDE.U32 R16, R10.reuse, R5, RZ ;  /* 0x000000050a107225 */ /* 0x041fe200078e00ff */
[----:B------:R-:W-:Y:S03]  /*0670*/  BSSY.RECONVERGENT B1, `(.L_x_111) ;  /* 0x000001b000017945 */ /* 0x000fe60003800200 */
[----:B------:R-:W-:Y:S01]  /*0680*/  VIADD R10, R10, 0x1 ;  /* 0x000000010a0a7836 */ /* 0x000fe20000000000 */
[----:B------:R-:W-:-:S04]  /*0690*/  ISETP.NE.U32.AND P0, PT, R17, RZ, PT ;  /* 0x000000ff1100720c */ /* 0x000fc80003f05070 */
[----:B------:R-:W-:-:S09]  /*06a0*/  ISETP.NE.AND P1, PT, R10, R11, PT ;  /* 0x0000000b0a00720c */ /* 0x000fd20003f25270 */
[----:B------:R-:W-:Y:S05]  /*06b0*/  @P0 BRA `(.L_x_112) ;  /* 0x0000000000500947 */ /* 0x000fea0003800000 */
[----:B------:R-:W2:Y:S01]  /*06c0*/  I2F.U32.RP R17, R6 ;  /* 0x0000000600117306 */ /* 0x000ea20000209000 */
[----:B------:R-:W-:Y:S01]  /*06d0*/  IMAD.MOV R19, RZ, RZ, -R6 ;  /* 0x000000ffff137224 */ /* 0x000fe200078e0a06 */
[----:B------:R-:W-:-:S06]  /*06e0*/  ISETP.NE.U32.AND P3, PT, R6, RZ, PT ;  /* 0x000000ff0600720c */ /* 0x000fcc0003f65070 */
[----:B--2---:R-:W2:Y:S02]  /*06f0*/  MUFU.RCP R17, R17 ;  /* 0x0000001100117308 */ /* 0x004ea40000001000 */
[----:B--2---:R-:W-:-:S06]  /*0700*/  VIADD R14, R17, 0xffffffe ;  /* 0x0ffffffe110e7836 */ /* 0x004fcc0000000000 */
[----:B------:R2:W3:Y:S02]  /*0710*/  F2I.FTZ.U32.TRUNC.NTZ R15, R14 ;  /* 0x0000000e000f7305 */ /* 0x0004e4000021f000 */
[----:B--2---:R-:W-:Y:S02]  /*0720*/  IMAD.MOV.U32 R14, RZ, RZ, RZ ;  /* 0x000000ffff0e7224 */ /* 0x004fe400078e00ff */
[----:B---3--:R-:W-:-:S04]  /*0730*/  IMAD R19, R19, R15, RZ ;  /* 0x0000000f13137224 */ /* 0x008fc800078e02ff */
        /* <DEDUP_REMOVED lines=12> */
.L_x_112:
[----:B------:R-:W-:-:S07]  /*0800*/  MOV R22, 0x820 ;  /* 0x0000082000167802 */ /* 0x000fce0000000f00 */
[----:B01----:R-:W-:Y:S05]  /*0810*/  CALL.REL.NOINC `($__internal_3_$__cuda_sm20_div_u64) ;  /* 0x00000008008c7944 */ /* 0x003fea0003c00000 */
.L_x_113:
[----:B01----:R-:W-:Y:S05]  /*0820*/  BSYNC.RECONVERGENT B1 ;  /* 0x0000000000017941 */ /* 0x003fea0003800200 */
.L_x_111:
[----:B------:R-:W0:Y:S01]  /*0830*/  LDC.64 R14, c[0x0][0x390] ;  /* 0x0000e400ff0e7b82 */ /* 0x000e220000000a00 */
[----:B------:R-:W-:-:S04]  /*0840*/  IMAD.IADD R17, R4, 0x1, R17 ;  /* 0x0000000104117824 */ /* 0x000fc800078e0211 */
[----:B0-----:R-:W-:-:S03]  /*0850*/  IMAD.WIDE R16, R17, 0x4, R14 ;  /* 0x0000000411107825 */ /* 0x001fc600078e020e */
[----:B------:R-:W0:Y:S03]  /*0860*/  LDC.64 R14, c[0x0][0x3a8] ;  /* 0x0000ea00ff0e7b82 */ /* 0x000e260000000a00 */
[----:B------:R-:W0:Y:S02]  /*0870*/  LDG.E R17, desc[UR6][R16.64] ;  /* 0x0000000610117981 */ /* 0x000e24000c1e1900 */
[----:B0-----:R-:W-:-:S05]  /*0880*/  IMAD.WIDE R14, R17, 0x4, R14 ;  /* 0x00000004110e7825 */ /* 0x001fca00078e020e */
[----:B------:R-:W2:Y:S04]  /*0890*/  LDG.E R17, desc[UR6][R14.64] ;  /* 0x000000060e117981 */ /* 0x000ea8000c1e1900 */
[----:B------:R-:W2:Y:S01]  /*08a0*/  LDG.E R22, desc[UR6][R14.64+0x4] ;  /* 0x000004060e167981 */ /* 0x000ea2000c1e1900 */
[----:B------:R-:W-:Y:S01]  /*08b0*/  BSSY.RECONVERGENT B1, `(.L_x_114) ;  /* 0x0000020000017945 */ /* 0x000fe20003800200 */
[----:B------:R-:W-:Y:S02]  /*08c0*/  CS2R R18, SRZ ;  /* 0x0000000000127805 */ /* 0x000fe4000001ff00 */
[----:B--2---:R-:W-:-:S13]  /*08d0*/  ISETP.GE.AND P0, PT, R17, R22, PT ;  /* 0x000000161100720c */ /* 0x004fda0003f06270 */
[----:B------:R-:W-:Y:S05]  /*08e0*/  @P0 BRA `(.L_x_115) ;  /* 0x0000000000700947 */ /* 0x000fea0003800000 */
[----:B------:R-:W-:-:S07]  /*08f0*/  CS2R R18, SRZ ;  /* 0x0000000000127805 */ /* 0x000fce000001ff00 */
.L_x_118:
[----:B------:R-:W0:Y:S02]  /*0900*/  LDC.64 R14, c[0x0][0x3a0] ;  /* 0x0000e800ff0e7b82 */ /* 0x000e240000000a00 */
[----:B0-----:R-:W-:-:S05]  /*0910*/  IMAD.WIDE R14, R17, 0x4, R14 ;  /* 0x00000004110e7825 */ /* 0x001fca00078e020e */
[----:B------:R-:W2:Y:S01]  /*0920*/  LDG.E R23, desc[UR6][R14.64] ;  /* 0x000000060e177981 */ /* 0x000ea2000c1e1900 */
[----:B------:R-:W-:Y:S01]  /*0930*/  BSSY.RELIABLE B2, `(.L_x_116) ;  /* 0x0000014000027945 */ /* 0x000fe20003800100 */
[----:B--2---:R-:W-:-:S04]  /*0940*/  ISETP.GE.U32.AND P0, PT, R23, UR4, PT ;  /* 0x0000000417007c0c */ /* 0x004fc8000bf06070 */
[----:B------:R-:W-:-:S13]  /*0950*/  ISETP.EQ.OR P0, PT, R23, R0, P0 ;  /* 0x000000001700720c */ /* 0x000fda0000702670 */
[----:B------:R-:W-:Y:S05]  /*0960*/  @P0 BRA `(.L_x_117) ;  /* 0x0000000000400947 */ /* 0x000fea0003800000 */
[----:B------:R-:W0:Y:S02]  /*0970*/  LDC.64 R14, c[0x0][0x3b0] ;  /* 0x0000ec00ff0e7b82 */ /* 0x000e240000000a00 */
[----:B0-----:R-:W-:-:S05]  /*0980*/  IMAD.WIDE R14, R23, 0x4, R14 ;  /* 0x00000004170e7825 */ /* 0x001fca00078e020e */
[----:B------:R-:W2:Y:S02]  /*0990*/  LDG.E R16, desc[UR6][R14.64] ;  /* 0x000000060e107981 */ /* 0x000ea4000c1e1900 */
[----:B--2---:R-:W-:-:S13]  /*09a0*/  ISETP.GE.U32.AND P0, PT, R16, UR5, PT ;  /* 0x0000000510007c0c */ /* 0x004fda000bf06070 */
[----:B------:R-:W-:Y:S05]  /*09b0*/  @P0 BRA `(.L_x_117) ;  /* 0x00000000002c0947 */ /* 0x000fea0003800000 */
[----:B------:R-:W-:-:S05]  /*09c0*/  IMAD.MOV.U32 R15, RZ, RZ, 0x1 ;  /* 0x00000001ff0f7424 */ /* 0x000fca00078e00ff */
[CC--:B------:R-:W-:Y:S02]  /*09d0*/  SHF.L.U32 R14, R15.reuse, R16.reuse, RZ ;  /* 0x000000100f0e7219 */ /* 0x0c0fe400000006ff */
[----:B------:R-:W-:Y:S02]  /*09e0*/  SHF.L.U64.HI R15, R15, R16, RZ ;  /* 0x000000100f0f7219 */ /* 0x000fe400000102ff */
[----:B------:R-:W-:Y:S02]  /*09f0*/  LOP3.LUT R19, R14, R19, RZ, 0xfc, !PT ;  /* 0x000000130e137212 */ /* 0x000fe400078efcff */
[----:B------:R-:W-:Y:S02]  /*0a00*/  LOP3.LUT R18, R15, R18, RZ, 0xfc, !PT ;  /* 0x000000120f127212 */ /* 0x000fe400078efcff */
[----:B------:R-:W-:Y:S02]  /*0a10*/  LOP3.LUT R14, R19, R20, RZ, 0xfc, !PT ;  /* 0x00000014130e7212 */ /* 0x000fe400078efcff */
[----:B------:R-:W-:-:S02]  /*0a20*/  LOP3.LUT R15, R18, R21, RZ, 0xfc, !PT ;  /* 0x00000015120f7212 */ /* 0x000fc400078efcff */
[----:B------:R-:W-:-:S04]  /*0a30*/  ISETP.NE.U32.AND P0, PT, R14, -0x1, PT ;  /* 0xffffffff0e00780c */ /* 0x000fc80003f05070 */
[----:B------:R-:W-:-:S13]  /*0a40*/  ISETP.NE.AND.EX P0, PT, R15, -0x1, PT, P0 ;  /* 0xffffffff0f00780c */ /* 0x000fda0003f05300 */
[----:B------:R-:W-:Y:S05]  /*0a50*/  @!P0 BREAK.RELIABLE B2 ;  /* 0x0000000000028942 */ /* 0x000fea0003800100 */
[----:B------:R-:W-:Y:S05]  /*0a60*/  @!P0 BRA `(.L_x_115) ;  /* 0x0000000000108947 */ /* 0x000fea0003800000 */
.L_x_117:
[----:B------:R-:W-:Y:S05]  /*0a70*/  BSYNC.RELIABLE B2 ;  /* 0x0000000000027941 */ /* 0x000fea0003800100 */
.L_x_116:
[----:B------:R-:W-:-:S05]  /*0a80*/  VIADD R17, R17, 0x1 ;  /* 0x0000000111117836 */ /* 0x000fca0000000000 */
[----:B------:R-:W-:-:S13]  /*0a90*/  ISETP.NE.AND P0, PT, R17, R22, PT ;  /* 0x000000161100720c */ /* 0x000fda0003f05270 */
[----:B------:R-:W-:Y:S05]  /*0aa0*/  @P0 BRA `(.L_x_118) ;  /* 0xfffffffc00940947 */ /* 0x000fea000383ffff */
.L_x_115:
[----:B------:R-:W-:Y:S05]  /*0ab0*/  BSYNC.RECONVERGENT B1 ;  /* 0x0000000000017941 */ /* 0x000fea0003800200 */
.L_x_114:
[----:B------:R-:W-:Y:S01]  /*0ac0*/  IMAD.MOV R15, RZ, RZ, -R2 ;  /* 0x000000ffff0f7224 */ /* 0x000fe200078e0a02 */
[----:B------:R-:W-:Y:S01]  /*0ad0*/  LOP3.LUT R14, R2, 0x3f, RZ, 0xc0, !PT ;  /* 0x0000003f020e7812 */ /* 0x000fe200078ec0ff */
[----:B------:R-:W-:Y:S01]  /*0ae0*/  IMAD.MOV.U32 R17, RZ, RZ, -0x2 ;  /* 0xfffffffeff117424 */ /* 0x000fe200078e00ff */
[----:B------:R-:W-:Y:S01]  /*0af0*/  BSSY.RECONVERGENT B1, `(.L_x_119) ;  /* 0x0000029000017945 */ /* 0x000fe20003800200 */
[----:B------:R-:W-:Y:S01]  /*0b00*/  IMAD.MOV.U32 R24, RZ, RZ, -0x1 ;  /* 0xffffffffff187424 */ /* 0x000fe200078e00ff */
[----:B------:R-:W-:Y:S02]  /*0b10*/  LOP3.LUT R15, R15, 0x3f, RZ, 0xc0, !PT ;  /* 0x0000003f0f0f7812 */ /* 0x000fe400078ec0ff */
[CC--:B------:R-:W-:Y:S02]  /*0b20*/  SHF.L.U32 R22, R17.reuse, R14.reuse, RZ ;  /* 0x0000000e11167219 */ /* 0x0c0fe400000006ff */
[C---:B------:R-:W-:Y:S02]  /*0b30*/  SHF.R.U64 R16, R17.reuse, R15, 0xffffffff ;  /* 0xffffffff11107419 */ /* 0x040fe4000000120f */
[----:B------:R-:W-:-:S02]  /*0b40*/  SHF.L.U64.HI R14, R17, R14, 0xffffffff ;  /* 0xffffffff110e7419 */ /* 0x000fc4000001020e */
[----:B------:R-:W-:Y:S02]  /*0b50*/  SHF.R.U32.HI R17, RZ, R15, R24 ;  /* 0x0000000fff117219 */ /* 0x000fe40000011618 */
[----:B------:R-:W-:Y:S02]  /*0b60*/  LOP3.LUT R15, R19, R22, R16, 0xe0, !PT ;  /* 0x00000016130f7212 */ /* 0x000fe400078ee010 */
[----:B------:R-:W-:Y:S02]  /*0b70*/  LOP3.LUT R16, R18, R14, R17, 0xe0, !PT ;  /* 0x0000000e12107212 */ /* 0x000fe400078ee011 */
[----:B------:R-:W-:Y:S02]  /*0b80*/  ISETP.NE.U32.AND P0, PT, R15, RZ, PT ;  /* 0x000000ff0f00720c */ /* 0x000fe40003f05070 */
[----:B------:R-:W-:Y:S02]  /*0b90*/  SHF.R.U64 R14, R19, R2, R18 ;  /* 0x00000002130e7219 */ /* 0x000fe40000001212 */
[----:B------:R-:W-:-:S02]  /*0ba0*/  ISETP.NE.AND.EX P0, PT, R16, RZ, PT, P0 ;  /* 0x000000ff1000720c */ /* 0x000fc40003f05300 */
[----:B------:R-:W-:-:S05]  /*0bb0*/  LOP3.LUT R14, R14, 0x1, RZ, 0xc0, !PT ;  /* 0x000000010e0e7812 */ /* 0x000fca00078ec0ff */
[----:B------:R-:W-:-:S06]  /*0bc0*/  IMAD.IADD R9, R14, 0x1, R9 ;  /* 0x000000010e097824 */ /* 0x000fcc00078e0209 */
[----:B------:R-:W-:Y:S05]  /*0bd0*/  @!P0 BRA `(.L_x_120) ;  /* 0x0000000000688947 */ /* 0x000fea0003800000 */
.L_x_121:
        /* <DEDUP_REMOVED lines=26> */
.L_x_120:
[----:B------:R-:W-:Y:S05]  /*0d80*/  BSYNC.RECONVERGENT B1 ;  /* 0x0000000000017941 */ /* 0x000fea0003800200 */
.L_x_119:
[----:B------:R-:W-:Y:S05]  /*0d90*/  @P1 BRA `(.L_x_122) ;  /* 0xfffffff800301947 */ /* 0x000fea000383ffff */
[----:B------:R-:W-:Y:S05]  /*0da0*/  BSYNC.RECONVERGENT B0 ;  /* 0x0000000000007941 */ /* 0x000fea0003800200 */
.L_x_110:
[----:B------:R-:W-:Y:S05]  /*0db0*/  WARPSYNC.ALL ;  /* 0x0000000000007948 */ /* 0x000fea0003800000 */
        /* <DEDUP_REMOVED lines=10> */
.L_x_127:
        /* <DEDUP_REMOVED lines=40> */
.L_x_126:
[----:B--2---:R-:W-:Y:S05]  /*10e0*/  BSYNC.RECONVERGENT B1 ;  /* 0x0000000000017941 */ /* 0x004fea0003800200 */
.L_x_125:
[----:B------:R-:W-:Y:S05]  /*10f0*/  @P1 BRA `(.L_x_127) ;  /* 0xfffffffc00581947 */ /* 0x000fea000383ffff */
.L_x_124:
[----:B-12---:R-:W-:Y:S05]  /*1100*/  BSYNC.RECONVERGENT B0 ;  /* 0x0000000000007941 */ /* 0x006fea0003800200 */
.L_x_123:
        /* <DEDUP_REMOVED lines=20> */
        .weak           $__internal_3_$__cuda_sm20_div_u64
        .type           $__internal_3_$__cuda_sm20_div_u64,@function
        .size           $__internal_3_$__cuda_sm20_div_u64,(.L_x_171 - $__internal_3_$__cuda_sm20_div_u64)
$__internal_3_$__cuda_sm20_div_u64:
        /* <DEDUP_REMOVED lines=19> */
[----:B------:R-:W-:Y:S02]  /*1380*/  IADD3.X R23, PT, PT, RZ, RZ, R23, P3, P2 ;  /* 0x000000ffff177210 */ /* 0x000fe40001fe4417 */
[----:B------:R-:W-:-:S03]  /*1390*/  IADD3 R25, P0, PT, RZ, -R14, RZ ;  /* 0x8000000eff197210 */ /* 0x000fc60007f1e0ff */
        /* <DEDUP_REMOVED lines=39> */
[----:B------:R-:W-:Y:S06]  /*1610*/  RET.REL.NODEC R22 `(compute_refinement_moves) ;  /* 0xffffffe816787950 */ /* 0x000fec0003c3ffff */
.L_x_128:
        /* <DEDUP_REMOVED lines=14> */
.L_x_171:


//--------------------- .text.execute_node_assignments --------------------------
	.section	.text.execute_node_assignments,"ax",@progbits
	.align	128
        .global         execute_node_assignments
        .type           execute_node_assignments,@function
        .size           execute_node_assignments,(.L_x_180 - execute_node_assignments)
        .other          execute_node_assignments,@"STO_CUDA_ENTRY STV_DEFAULT"
execute_node_assignments:
.text.execute_node_assignments:
[----:B------:R-:W-:Y:S01]  /*0000*/  LDC R1, c[0x0][0x37c] ;  /* 0x0000df00ff017b82 */ /* 0x000fe20000000800 */
[----:B------:R-:W0:Y:S07]  /*0010*/  S2R R0, SR_TID.X ;  /* 0x0000000000007919 */ /* 0x000e2e0000002100 */
[----:B------:R-:W0:Y:S08]  /*0020*/  S2UR UR4, SR_CTAID.X ;  /* 0x00000000000479c3 */ /* 0x000e300000002500 */
[----:B------:R-:W1:Y:S01]  /*0030*/  LDC R2, c[0x0][0x380] ;  /* 0x0000e000ff027b82 */ /* 0x000e620000000800 */
[----:B0-----:R-:W-:-:S04]  /*0040*/  LOP3.LUT P0, RZ, R0, UR4, RZ, 0xfc, !PT ;  /* 0x0000000400ff7c12 */ /* 0x001fc8000f80fcff */
[----:B-1----:R-:W-:-:S13]  /*0050*/  ISETP.LT.OR P0, PT, R2, 0x1, P0 ;  /* 0x000000010200780c */ /* 0x002fda0000701670 */
[----:B------:R-:W-:Y:S05]  /*0060*/  @P0 EXIT ;  /* 0x000000000000094d */ /* 0x000fea0003800000 */
[----:B------:R-:W0:Y:S01]  /*0070*/  LDCU UR4, c[0x0][0x384] ;  /* 0x00007080ff0477ac */ /* 0x000e220008000800 */
[----:B------:R-:W1:Y:S01]  /*0080*/  LDCU.64 UR12, c[0x0][0x358] ;  /* 0x00006b00ff0c77ac */ /* 0x000e620008000a00 */
[----:B0-----:R-:W-:-:S09]  /*0090*/  UISETP.GE.AND UP0, UPT, UR4, 0x1, UPT ;  /* 0x000000010400788c */ /* 0x001fd2000bf06270 */
[----:B-1----:R-:W-:Y:S05]  /*00a0*/  BRA.U !UP0, `(.L_x_129) ;  /* 0x0000000508947547 */ /* 0x002fea000b800000 */
[----:B------:R-:W-:-:S07]  /*00b0*/  IMAD.MOV.U32 R0, RZ, RZ, RZ ;  /* 0x000000ffff007224 */ /* 0x000fce00078e00ff */
.L_x_134:
[----:B0-2---:R-:W0:Y:S08]  /*00c0*/  LDC.64 R6, c[0x0][0x398] ;  /* 0x0000e600ff067b82 */ /* 0x005e300000000a00 */
[----:B------:R-:W1:Y:S08]  /*00d0*/  LDC.64 R2, c[0x0][0x390] ;  /* 0x0000e400ff027b82 */ /* 0x000e700000000a00 */
[----:B------:R-:W2:Y:S01]  /*00e0*/  LDC.64 R4, c[0x0][0x380] ;  /* 0x0000e000ff047b82 */ /* 0x000ea20000000a00 */
[----:B0-----:R-:W-:-:S05]  /*00f0*/  IMAD.WIDE.U32 R6, R0, 0x4, R6 ;  /* 0x0000000400067825 */ /* 0x001fca00078e0006 */
[----:B------:R-:W2:Y:S01]  /*0100*/  LDG.E R8, desc[UR12][R6.64] ;  /* 0x0000000c06087981 */ /* 0x000ea2000c1e1900 */
[----:B-1----:R-:W-:-:S06]  /*0110*/  IMAD.WIDE.U32 R2, R0, 0x4, R2 ;  /* 0x0000000400027825 */ /* 0x002fcc00078e0002 */
[----:B------:R-:W3:Y:S01]  /*0120*/  LDG.E R3, desc[UR12][R2.64] ;  /* 0x0000000c02037981 */ /* 0x000ee2000c1e1900 */
[----:B--2---:R-:W-:-:S04]  /*0130*/  ISETP.GE.U32.AND P0, PT, R8, R5, PT ;  /* 0x000000050800720c */ /* 0x004fc80003f06070 */
[----:B---3--:R-:W-:-:S13]  /*0140*/  ISETP.GE.U32.OR P0, PT, R3, R4, P0 ;  /* 0x000000040300720c */ /* 0x008fda0000706470 */
[----:B------:R-:W-:Y:S05]  /*0150*/  @P0 BRA `(.L_x_130) ;  /* 0x0000000400540947 */ /* 0x000fea0003800000 */
[----:B------:R-:W0:Y:S01]  /*0160*/  I2F.U32.RP R2, R5 ;  /* 0x0000000500027306 */ /* 0x000e220000209000 */
[CC--:B------:R-:W-:Y:S01]  /*0170*/  ISETP.GE.AND P0, PT, R0.reuse, R5.reuse, PT ;  /* 0x000000050000720c */ /* 0x0c0fe20003f06270 */
[----:B------:R-:W1:Y:S01]  /*0180*/  LDCU UR4, c[0x0][0x388] ;  /* 0x00007100ff0477ac */ /* 0x000e620008000800 */
[----:B------:R-:W-:Y:S02]  /*0190*/  LOP3.LUT R11, RZ, R5, RZ, 0x33, !PT ;  /* 0x00000005ff0b7212 */ /* 0x000fe400078e33ff */
[----:B------:R-:W-:-:S03]  /*01a0*/  SEL R10, R0, R8, !P0 ;  /* 0x00000008000a7207 */ /* 0x000fc60004000000 */
[----:B0-----:R-:W0:Y:S02]  /*01b0*/  MUFU.RCP R2, R2 ;  /* 0x0000000200027308 */ /* 0x001e240000001000 */
[----:B0-----:R-:W-:-:S06]  /*01c0*/  VIADD R6, R2, 0xffffffe ;  /* 0x0ffffffe02067836 */ /* 0x001fcc0000000000 */
[----:B------:R0:W2:Y:S02]  /*01d0*/  F2I.FTZ.U32.TRUNC.NTZ R7, R6 ;  /* 0x0000000600077305 */ /* 0x0000a4000021f000 */
[----:B0-----:R-:W-:Y:S02]  /*01e0*/  HFMA2 R6, -RZ, RZ, 0, 0 ;  /* 0x00000000ff067431 */ /* 0x001fe400000001ff */
[----:B--2---:R-:W-:-:S04]  /*01f0*/  IMAD.MOV R4, RZ, RZ, -R7 ;  /* 0x000000ffff047224 */ /* 0x004fc800078e0a07 */
[----:B------:R-:W-:-:S04]  /*0200*/  IMAD R9, R4, R5, RZ ;  /* 0x0000000504097224 */ /* 0x000fc800078e02ff */
[----:B------:R-:W-:Y:S02]  /*0210*/  IMAD.HI.U32 R9, R7, R9, R6 ;  /* 0x0000000907097227 */ /* 0x000fe400078e0006 */
[----:B------:R-:W0:Y:S04]  /*0220*/  LDC.64 R6, c[0x0][0x3a8] ;  /* 0x0000ea00ff067b82 */ /* 0x000e280000000a00 */
[----:B------:R-:W-:-:S04]  /*0230*/  IMAD.HI.U32 R4, R9, R10, RZ ;  /* 0x0000000a09047227 */ /* 0x000fc800078e00ff */
[----:B------:R-:W-:-:S04]  /*0240*/  IMAD.MOV R4, RZ, RZ, -R4 ;  /* 0x000000ffff047224 */ /* 0x000fc800078e0a04 */
[----:B------:R-:W-:-:S05]  /*0250*/  IMAD R2, R5, R4, R10 ;  /* 0x0000000405027224 */ /* 0x000fca00078e020a */
[----:B------:R-:W-:-:S13]  /*0260*/  ISETP.GE.U32.AND P0, PT, R2, R5, PT ;  /* 0x000000050200720c */ /* 0x000fda0003f06070 */
[----:B------:R-:W-:Y:S01]  /*0270*/  @P0 IMAD.IADD R2, R2, 0x1, -R5 ;  /* 0x0000000102020824 */ /* 0x000fe200078e0a05 */
[----:B------:R-:W-:-:S04]  /*0280*/  ISETP.NE.U32.AND P0, PT, R5, RZ, PT ;  /* 0x000000ff0500720c */ /* 0x000fc80003f05070 */
[----:B------:R-:W-:-:S13]  /*0290*/  ISETP.GE.U32.AND P1, PT, R2, R5, PT ;  /* 0x000000050200720c */ /* 0x000fda0003f26070 */
[----:B------:R-:W-:-:S05]  /*02a0*/  @P1 IMAD.IADD R2, R2, 0x1, -R5 ;  /* 0x0000000102021824 */ /* 0x000fca00078e0a05 */
[----:B------:R-:W-:-:S05]  /*02b0*/  SEL R13, R11, R2, !P0 ;  /* 0x000000020b0d7207 */ /* 0x000fca0004000000 */
[----:B0-----:R-:W-:-:S05]  /*02c0*/  IMAD.WIDE.U32 R4, R13, 0x4, R6 ;  /* 0x000000040d047825 */ /* 0x001fca00078e0006 */
[----:B------:R-:W1:Y:S02]  /*02d0*/  LDG.E R2, desc[UR12][R4.64] ;  /* 0x0000000c04027981 */ /* 0x000e64000c1e1900 */
[----:B-1----:R-:W-:-:S13]  /*02e0*/  ISETP.GE.AND P1, PT, R2, UR4, PT ;  /* 0x0000000402007c0c */ /* 0x002fda000bf26270 */
[----:B------:R-:W-:Y:S05]  /*02f0*/  @!P1 BRA `(.L_x_131) ;  /* 0x0000000000d49947 */ /* 0x000fea0003800000 */
[----:B------:R-:W0:Y:S01]  /*0300*/  LDC R2, c[0x0][0x384] ;  /* 0x0000e100ff027b82 */ /* 0x000e220000000800 */
[----:B------:R-:W-:Y:S01]  /*0310*/  MOV R8, RZ ;  /* 0x000000ff00087202 */ /* 0x000fe20000000f00 */
[----:B------:R-:W1:Y:S06]  /*0320*/  LDCU UR4, c[0x0][0x388] ;  /* 0x00007100ff0477ac */ /* 0x000e6c0008000800 */
[----:B------:R-:W2:Y:S02]  /*0330*/  LDC.64 R4, c[0x0][0x3a8] ;  /* 0x0000ea00ff047b82 */ /* 0x000ea40000000a00 */
.L_x_133:
[----:B------:R-:W-:-:S05]  /*0340*/  VIADD R8, R8, 0x1 ;  /* 0x0000000108087836 */ /* 0x000fca0000000000 */
[----:B0-----:R-:W-:-:S13]  /*0350*/  ISETP.NE.AND P1, PT, R8, R2, PT ;  /* 0x000000020800720c */ /* 0x001fda0003f25270 */
[----:B------:R-:W-:Y:S05]  /*0360*/  @!P1 BRA `(.L_x_132) ;  /* 0x0000000000409947 */ /* 0x000fea0003800000 */
[----:B------:R-:W-:-:S04]  /*0370*/  IMAD.IADD R6, R10, 0x1, R8 ;  /* 0x000000010a067824 */ /* 0x000fc800078e0208 */
[----:B------:R-:W-:-:S04]  /*0380*/  IMAD.HI.U32 R7, R9, R6, RZ ;  /* 0x0000000609077227 */ /* 0x000fc800078e00ff */
[----:B------:R-:W-:-:S04]  /*0390*/  IMAD.MOV R7, RZ, RZ, -R7 ;  /* 0x000000ffff077224 */ /* 0x000fc800078e0a07 */
[----:B------:R-:W-:-:S05]  /*03a0*/  IMAD R7, R2, R7, R6 ;  /* 0x0000000702077224 */ /* 0x000fca00078e0206 */
[----:B------:R-:W-:-:S13]  /*03b0*/  ISETP.GE.U32.AND P1, PT, R7, R2, PT ;  /* 0x000000020700720c */ /* 0x000fda0003f26070 */
[----:B------:R-:W-:-:S04]  /*03c0*/  @P1 IADD3 R7, PT, PT, R7, -R2, RZ ;  /* 0x8000000207071210 */ /* 0x000fc80007ffe0ff */
[----:B------:R-:W-:-:S13]  /*03d0*/  ISETP.GE.U32.AND P1, PT, R7, R2, PT ;  /* 0x000000020700720c */ /* 0x000fda0003f26070 */
[----:B------:R-:W-:-:S05]  /*03e0*/  @P1 IMAD.IADD R7, R7, 0x1, -R2 ;  /* 0x0000000107071824 */ /* 0x000fca00078e0a02 */
[----:B------:R-:W-:-:S05]  /*03f0*/  SEL R13, R11, R7, !P0 ;  /* 0x000000070b0d7207 */ /* 0x000fca0004000000 */
[----:B--2---:R-:W-:-:S05]  /*0400*/  IMAD.WIDE.U32 R6, R13, 0x4, R4 ;  /* 0x000000040d067825 */ /* 0x004fca00078e0004 */
[----:B------:R-:W1:Y:S02]  /*0410*/  LDG.E R12, desc[UR12][R6.64] ;  /* 0x0000000c060c7981 */ /* 0x000e64000c1e1900 */
[----:B-1----:R-:W-:-:S13]  /*0420*/  ISETP.GE.AND P1, PT, R12, UR4, PT ;  /* 0x000000040c007c0c */ /* 0x002fda000bf26270 */
[----:B------:R-:W-:Y:S05]  /*0430*/  @P1 BRA `(.L_x_133) ;  /* 0xfffffffc00c01947 */ /* 0x000fea000383ffff */
[----:B------:R-:W-:Y:S02]  /*0440*/  IMAD.MOV.U32 R4, RZ, RZ, R6 ;  /* 0x000000ffff047224 */ /* 0x000fe400078e0006 */
[----:B------:R-:W-:Y:S01]  /*0450*/  IMAD.MOV.U32 R5, RZ, RZ, R7 ;  /* 0x000000ffff057224 */ /* 0x000fe200078e0007 */
[----:B------:R-:W-:Y:S06]  /*0460*/  BRA `(.L_x_131) ;  /* 0x0000000000787947 */ /* 0x000fec0003800000 */
.L_x_132:
[----:B------:R-:W-:Y:S02]  /*0470*/  IABS R9, R2 ;  /* 0x0000000200097213 */ /* 0x000fe40000000000 */
[----:B------:R-:W-:Y:S02]  /*0480*/  ISETP.GE.AND P2, PT, R3, RZ, PT ;  /* 0x000000ff0300720c */ /* 0x000fe40003f46270 */
[----:B------:R-:W0:Y:S08]  /*0490*/  I2F.RP R6, R9 ;  /* 0x0000000900067306 */ /* 0x000e300000209400 */
[----:B0-----:R-:W2:Y:S02]  /*04a0*/  MUFU.RCP R6, R6 ;  /* 0x0000000600067308 */ /* 0x001ea40000001000 */
[----:B--2---:R-:W-:-:S06]  /*04b0*/  IADD3 R4, PT, PT, R6, 0xffffffe, RZ ;  /* 0x0ffffffe06047810 */ /* 0x004fcc0007ffe0ff */
[----:B------:R0:W2:Y:S02]  /*04c0*/  F2I.FTZ.U32.TRUNC.NTZ R5, R4 ;  /* 0x0000000400057305 */ /* 0x0000a4000021f000 */
[----:B0-----:R-:W-:Y:S02]  /*04d0*/  IMAD.MOV.U32 R4, RZ, RZ, RZ ;  /* 0x000000ffff047224 */ /* 0x001fe400078e00ff */
[----:B--2---:R-:W-:-:S04]  /*04e0*/  IMAD.MOV R8, RZ, RZ, -R5 ;  /* 0x000000ffff087224 */ /* 0x004fc800078e0a05 */
[----:B------:R-:W-:Y:S01]  /*04f0*/  IMAD R7, R8, R9, RZ ;  /* 0x0000000908077224 */ /* 0x000fe200078e02ff */
[----:B------:R-:W-:-:S03]  /*0500*/  IABS R8, R3 ;  /* 0x0000000300087213 */ /* 0x000fc60000000000 */
[----:B------:R-:W-:Y:S02]  /*0510*/  IMAD.HI.U32 R5, R5, R7, R4 ;  /* 0x0000000705057227 */ /* 0x000fe400078e0004 */
[----:B------:R-:W0:Y:S04]  /*0520*/  LDC.64 R6, c[0x0][0x3a8] ;  /* 0x0000ea00ff067b82 */ /* 0x000e280000000a00 */
[----:B------:R-:W-:-:S04]  /*0530*/  IMAD.HI.U32 R5, R5, R8, RZ ;  /* 0x0000000805057227 */ /* 0x000fc800078e00ff */
[----:B------:R-:W-:-:S04]  /*0540*/  IMAD.MOV R5, RZ, RZ, -R5 ;  /* 0x000000ffff057224 */ /* 0x000fc800078e0a05 */
[C---:B------:R-:W-:Y:S02]  /*0550*/  IMAD R8, R9.reuse, R5, R8 ;  /* 0x0000000509087224 */ /* 0x040fe400078e0208 */
[----:B------:R-:W2:Y:S03]  /*0560*/  LDC.64 R4, c[0x0][0x3a0] ;  /* 0x0000e800ff047b82 */ /* 0x000ea60000000a00 */
[----:B------:R-:W-:-:S13]  /*0570*/  ISETP.GT.U32.AND P0, PT, R9, R8, PT ;  /* 0x000000080900720c */ /* 0x000fda0003f04070 */
[----:B------:R-:W-:Y:S02]  /*0580*/  @!P0 IADD3 R8, PT, PT, R8, -R9, RZ ;  /* 0x8000000908088210 */ /* 0x000fe40007ffe0ff */
[----:B------:R-:W-:Y:S02]  /*0590*/  ISETP.NE.AND P0, PT, R2, RZ, PT ;  /* 0x000000ff0200720c */ /* 0x000fe40003f05270 */
[----:B------:R-:W-:-:S13]  /*05a0*/  ISETP.GT.U32.AND P1, PT, R9, R8, PT ;  /* 0x000000080900720c */ /* 0x000fda0003f24070 */
[----:B------:R-:W-:-:S04]  /*05b0*/  @!P1 IMAD.IADD R8, R8, 0x1, -R9 ;  /* 0x0000000108089824 */ /* 0x000fc800078e0a09 */
[----:B------:R-:W-:Y:S01]  /*05c0*/  @!P2 IMAD.MOV R8, RZ, RZ, -R8 ;  /* 0x000000ffff08a224 */ /* 0x000fe200078e0a08 */
[----:B------:R-:W-:Y:S01]  /*05d0*/  @!P0 LOP3.LUT R8, RZ, R2, RZ, 0x33, !PT ;  /* 0x00000002ff088212 */ /* 0x000fe200078e33ff */
[----:B--2---:R-:W-:-:S04]  /*05e0*/  IMAD.WIDE.U32 R2, R3, 0x4, R4 ;  /* 0x0000000403027825 */ /* 0x004fc800078e0004 */
[----:B0-----:R-:W-:Y:S01]  /*05f0*/  IMAD.WIDE.U32 R4, R8, 0x4, R6 ;  /* 0x0000000408047825 */ /* 0x001fe200078e0006 */
[----:B------:R0:W-:Y:S04]  /*0600*/  STG.E desc[UR12][R2.64], R8 ;  /* 0x0000000802007986 */ /* 0x0001e8000c10190c */
[----:B------:R-:W2:Y:S02]  /*0610*/  LDG.E R6, desc[UR12][R4.64] ;  /* 0x0000000c04067981 */ /* 0x000ea4000c1e1900 */
[----:B--2---:R-:W-:-:S05]  /*0620*/  VIADD R7, R6, 0x1 ;  /* 0x0000000106077836 */ /* 0x004fca0000000000 */
[----:B------:R0:W-:Y:S01]  /*0630*/  STG.E desc[UR12][R4.64], R7 ;  /* 0x0000000704007986 */ /* 0x0001e2000c10190c */
[----:B------:R-:W-:Y:S05]  /*0640*/  BRA `(.L_x_130) ;  /* 0x0000000000187947 */ /* 0x000fea0003800000 */
.L_x_131:
[----:B------:R-:W0:Y:S02]  /*0650*/  LDC.64 R6, c[0x0][0x3a0] ;  /* 0x0000e800ff067b82 */ /* 0x000e240000000a00 */
[----:B0-----:R-:W-:-:S05]  /*0660*/  IMAD.WIDE.U32 R6, R3, 0x4, R6 ;  /* 0x0000000403067825 */ /* 0x001fca00078e0006 */
[----:B------:R2:W-:Y:S04]  /*0670*/  STG.E desc[UR12][R6.64], R13 ;  /* 0x0000000d06007986 */ /* 0x0005e8000c10190c */
[----:B------:R-:W3:Y:S02]  /*0680*/  LDG.E R2, desc[UR12][R4.64] ;  /* 0x0000000c04027981 */ /* 0x000ee4000c1e1900 */
[----:B---3--:R-:W-:-:S05]  /*0690*/  IADD3 R3, PT, PT, R2, 0x1, RZ ;  /* 0x0000000102037810 */ /* 0x008fca0007ffe0ff */
[----:B------:R2:W-:Y:S02]  /*06a0*/  STG.E desc[UR12][R4.64], R3 ;  /* 0x0000000304007986 */ /* 0x0005e4000c10190c */
.L_x_130:
[----:B-1----:R-:W1:Y:S01]  /*06b0*/  LDCU UR4, c[0x0][0x380] ;  /* 0x00007000ff0477ac */ /* 0x002e620008000800 */
[----:B------:R-:W-:-:S05]  /*06c0*/  VIADD R0, R0, 0x1 ;  /* 0x0000000100007836 */ /* 0x000fca0000000000 */
[----:B-1----:R-:W-:-:S13]  /*06d0*/  ISETP.NE.AND P0, PT, R0, UR4, PT ;  /* 0x0000000400007c0c */ /* 0x002fda000bf05270 */
[----:B------:R-:W-:Y:S05]  /*06e0*/  @!P0 EXIT ;  /* 0x000000000000894d */ /* 0x000fea0003800000 */
[----:B------:R-:W-:Y:S05]  /*06f0*/  BRA `(.L_x_134) ;  /* 0xfffffff800707947 */ /* 0x000fea000383ffff */
.L_x_129:
[C---:B------:R-:W-:Y:S01]  /*0700*/  ISETP.GE.U32.AND P0, PT, R2.reuse, 0x4, PT ;  /* 0x000000040200780c */ /* 0x040fe20003f06070 */
[----:B------:R-:W-:Y:S01]  /*0710*/  IMAD.MOV.U32 R12, RZ, RZ, RZ ;  /* 0x000000ffff0c7224 */ /* 0x000fe200078e00ff */
[----:B------:R-:W-:-:S11]  /*0720*/  LOP3.LUT R0, R2, 0x3, RZ, 0xc0, !PT ;  /* 0x0000000302007812 */ /* 0x000fd600078ec0ff */
[----:B------:R-:W-:Y:S05]  /*0730*/  @!P0 BRA `(.L_x_135) ;  /* 0x0000000800848947 */ /* 0x000fea0003800000 */
[----:B------:R-:W0:Y:S01]  /*0740*/  LDCU.128 UR8, c[0x0][0x390] ;  /* 0x00007200ff0877ac */ /* 0x000e220008000c00 */
[----:B------:R-:W1:Y:S01]  /*0750*/  LDC.64 R10, c[0x0][0x3a0] ;  /* 0x0000e800ff0a7b82 */ /* 0x000e620000000a00 */
[----:B------:R-:W-:-:S04]  /*0760*/  LOP3.LUT R12, R2, 0x7ffffffc, RZ, 0xc0, !PT ;  /* 0x7ffffffc020c7812 */ /* 0x000fc800078ec0ff */
[----:B------:R-:W-:-:S03]  /*0770*/  IADD3 R13, PT, PT, -R12, RZ, RZ ;  /* 0x000000ff0c0d7210 */ /* 0x000fc60007ffe1ff */
[----:B------:R-:W2:Y:S08]  /*0780*/  LDC.64 R8, c[0x0][0x3a8] ;  /* 0x0000ea00ff087b82 */ /* 0x000eb00000000a00 */
[----:B------:R-:W3:Y:S01]  /*0790*/  LDC.64 R6, c[0x0][0x380] ;  /* 0x0000e000ff067b82 */ /* 0x000ee20000000a00 */
[----:B0-----:R-:W-:Y:S02]  /*07a0*/  UIADD3 UR6, UP0, UPT, UR8, 0x8, URZ ;  /* 0x0000000808067890 */ /* 0x001fe4000ff1e0ff */
[----:B------:R-:W-:-:S02]  /*07b0*/  UIADD3 UR4, UP1, UPT, UR10, 0x8, URZ ;  /* 0x000000080a047890 */ /* 0x000fc4000ff3e0ff */
[----:B------:R-:W-:Y:S02]  /*07c0*/  UIADD3.X UR7, UPT, UPT, URZ, UR9, URZ, UP0, !UPT ;  /* 0x00000009ff077290 */ /* 0x000fe400087fe4ff */
[----:B------:R-:W-:Y:S01]  /*07d0*/  UIADD3.X UR5, UPT, UPT, URZ, UR11, URZ, UP1, !UPT ;  /* 0x0000000bff057290 */ /* 0x000fe20008ffe4ff */
[----:B------:R-:W-:Y:S02]  /*07e0*/  IMAD.U32 R2, RZ, RZ, UR6 ;  /* 0x00000006ff027e24 */ /* 0x000fe4000f8e00ff */
[----:B------:R-:W-:Y:S01]  /*07f0*/  IMAD.U32 R4, RZ, RZ, UR4 ;  /* 0x00000004ff047e24 */ /* 0x000fe2000f8e00ff */
[----:B------:R-:W-:Y:S02]  /*0800*/  MOV R3, UR7 ;  /* 0x0000000700037c02 */ /* 0x000fe40008000f00 */
[----:B------:R-:W-:-:S07]  /*0810*/  IMAD.U32 R5, RZ, RZ, UR5 ;  /* 0x00000005ff057e24 */ /* 0x000fce000f8e00ff */
.L_x_140:
[----:B0-----:R-:W3:Y:S04]  /*0820*/  LDG.E R14, desc[UR12][R4.64+-0x8] ;  /* 0xfffff80c040e7981 */ /* 0x001ee8000c1e1900 */
[----:B------:R-:W4:Y:S01]  /*0830*/  LDG.E R15, desc[UR12][R2.64+-0x8] ;  /* 0xfffff80c020f7981 */ /* 0x000f22000c1e1900 */
[----:B---3--:R-:W-:-:S04]  /*0840*/  ISETP.GE.AND P0, PT, R14, R7, PT ;  /* 0x000000070e00720c */ /* 0x008fc80003f06270 */
[----:B------:R-:W-:-:S04]  /*0850*/  ISETP.GT.AND P0, PT, R14, -0x1, !P0 ;  /* 0xffffffff0e00780c */ /* 0x000fc80004704270 */
[----:B----4-:R-:W-:-:S13]  /*0860*/  ISETP.GE.U32.OR P0, PT, R15, R6, !P0 ;  /* 0x000000060f00720c */ /* 0x010fda0004706470 */
[----:B------:R-:W-:Y:S05]  /*0870*/  @P0 BRA `(.L_x_136) ;  /* 0x0000000000740947 */ /* 0x000fea0003800000 */
[----:B------:R-:W-:Y:S01]  /*0880*/  IABS R19, R7 ;  /* 0x0000000700137213 */ /* 0x000fe20000000000 */
[----:B------:R-:W-:Y:S01]  /*0890*/  IMAD.MOV.U32 R16, RZ, RZ, RZ ;  /* 0x000000ffff107224 */ /* 0x000fe200078e00ff */
[----:B------:R-:W-:Y:S02]  /*08a0*/  ISETP.GE.AND P1, PT, R15, RZ, PT ;  /* 0x000000ff0f00720c */ /* 0x000fe40003f26270 */
[----:B------:R-:W0:Y:S01]  /*08b0*/  I2F.RP R18, R19 ;  /* 0x0000001300127306 */ /* 0x000e220000209400 */
[----:B------:R-:W-:-:S07]  /*08c0*/  ISETP.NE.AND P2, PT, R7, RZ, PT ;  /* 0x000000ff0700720c */ /* 0x000fce0003f45270 */
[----:B0-----:R-:W0:Y:S02]  /*08d0*/  MUFU.RCP R18, R18 ;  /* 0x0000001200127308 */ /* 0x001e240000001000 */
[----:B0-----:R-:W-:-:S06]  /*08e0*/  VIADD R20, R18, 0xffffffe ;  /* 0x0ffffffe12147836 */ /* 0x001fcc0000000000 */
[----:B------:R-:W0:Y:S02]  /*08f0*/  F2I.FTZ.U32.TRUNC.NTZ R17, R20 ;  /* 0x0000001400117305 */ /* 0x000e24000021f000 */
[----:B0-----:R-:W-:-:S05]  /*0900*/  IADD3 R14, PT, PT, RZ, -R17, RZ ;  /* 0x80000011ff0e7210 */ /* 0x001fca0007ffe0ff */
[----:B------:R-:W-:Y:S01]  /*0910*/  IMAD R21, R14, R19, RZ ;  /* 0x000000130e157224 */ /* 0x000fe200078e02ff */
[----:B------:R-:W-:-:S03]  /*0920*/  IABS R14, R15 ;  /* 0x0000000f000e7213 */ /* 0x000fc60000000000 */
[----:B------:R-:W-:-:S04]  /*0930*/  IMAD.HI.U32 R21, R17, R21, R16 ;  /* 0x0000001511157227 */ /* 0x000fc800078e0010 */
[----:B------:R-:W-:-:S04]  /*0940*/  IMAD.MOV.U32 R16, RZ, RZ, R14 ;  /* 0x000000ffff107224 */ /* 0x000fc800078e000e */
[----:B------:R-:W-:-:S05]  /*0950*/  IMAD.HI.U32 R14, R21, R16, RZ ;  /* 0x00000010150e7227 */ /* 0x000fca00078e00ff */
[----:B------:R-:W-:-:S05]  /*0960*/  IADD3 R17, PT, PT, -R14, RZ, RZ ;  /* 0x000000ff0e117210 */ /* 0x000fca0007ffe1ff */
[----:B------:R-:W-:-:S05]  /*0970*/  IMAD R14, R19, R17, R16 ;  /* 0x00000011130e7224 */ /* 0x000fca00078e0210 */
[----:B------:R-:W-:-:S13]  /*0980*/  ISETP.GT.U32.AND P0, PT, R19, R14, PT ;  /* 0x0000000e1300720c */ /* 0x000fda0003f04070 */
[----:B------:R-:W-:-:S05]  /*0990*/  @!P0 IMAD.IADD R14, R14, 0x1, -R19 ;  /* 0x000000010e0e8824 */ /* 0x000fca00078e0a13 */
[----:B------:R-:W-:-:S13]  /*09a0*/  ISETP.GT.U32.AND P0, PT, R19, R14, PT ;  /* 0x0000000e1300720c */ /* 0x000fda0003f04070 */
[----:B------:R-:W-:-:S05]  /*09b0*/  @!P0 IMAD.IADD R14, R14, 0x1, -R19 ;  /* 0x000000010e0e8824 */ /* 0x000fca00078e0a13 */
[----:B------:R-:W-:Y:S01]  /*09c0*/  MOV R19, R14 ;  /* 0x0000000e00137202 */ /* 0x000fe20000000f00 */
[----:B-1----:R-:W-:-:S04]  /*09d0*/  IMAD.WIDE.U32 R14, R15, 0x4, R10 ;  /* 0x000000040f0e7825 */ /* 0x002fc800078e000a */
[----:B------:R-:W-:Y:S01]  /*09e0*/  @!P1 IMAD.MOV R19, RZ, RZ, -R19 ;  /* 0x000000ffff139224 */ /* 0x000fe200078e0a13 */
[----:B------:R-:W-:-:S05]  /*09f0*/  @!P2 LOP3.LUT R19, RZ, R7, RZ, 0x33, !PT ;  /* 0x00000007ff13a212 */ /* 0x000fca00078e33ff */
[----:B--2---:R-:W-:Y:S01]  /*0a00*/  IMAD.WIDE.U32 R16, R19, 0x4, R8 ;  /* 0x0000000413107825 */ /* 0x004fe200078e0008 */
[----:B------:R0:W-:Y:S04]  /*0a10*/  STG.E desc[UR12][R14.64], R19 ;  /* 0x000000130e007986 */ /* 0x0001e8000c10190c */
[----:B------:R-:W2:Y:S02]  /*0a20*/  LDG.E R18, desc[UR12][R16.64] ;  /* 0x0000000c10127981 */ /* 0x000ea4000c1e1900 */
[----:B--2---:R-:W-:-:S05]  /*0a30*/  VIADD R21, R18, 0x1 ;  /* 0x0000000112157836 */ /* 0x004fca0000000000 */
[----:B------:R0:W-:Y:S02]  /*0a40*/  STG.E desc[UR12][R16.64], R21 ;  /* 0x0000001510007986 */ /* 0x0001e4000c10190c */
.L_x_136:
        /* <DEDUP_REMOVED lines=12> */
[----:B0-----:R-:W-:-:S06]  /*0b10*/  IADD3 R20, PT, PT, R18, 0xffffffe, RZ ;  /* 0x0ffffffe12147810 */ /* 0x001fcc0007ffe0ff */
[----:B------:R-:W0:Y:S02]  /*0b20*/  F2I.FTZ.U32.TRUNC.NTZ R17, R20 ;  /* 0x0000001400117305 */ /* 0x000e24000021f000 */
[----:B0-----:R-:W-:-:S04]  /*0b30*/  IMAD.MOV R14, RZ, RZ, -R17 ;  /* 0x000000ffff0e7224 */ /* 0x001fc800078e0a11 */
[----:B------:R-:W-:Y:S01]  /*0b40*/  IMAD R21, R14, R19, RZ ;  /* 0x000000130e157224 */ /* 0x000fe200078e02ff */
[----:B------:R-:W-:-:S03]  /*0b50*/  IABS R14, R15 ;  /* 0x0000000f000e7213 */ /* 0x000fc60000000000 */
[----:B------:R-:W-:Y:S01]  /*0b60*/  IMAD.HI.U32 R21, R17, R21, R16 ;  /* 0x0000001511157227 */ /* 0x000fe200078e0010 */
[----:B------:R-:W-:-:S05]  /*0b70*/  MOV R16, R14 ;  /* 0x0000000e00107202 */ /* 0x000fca0000000f00 */
[----:B------:R-:W-:-:S04]  /*0b80*/  IMAD.HI.U32 R14, R21, R16, RZ ;  /* 0x00000010150e7227 */ /* 0x000fc800078e00ff */
[----:B------:R-:W-:-:S04]  /*0b90*/  IMAD.MOV R17, RZ, RZ, -R14 ;  /* 0x000000ffff117224 */ /* 0x000fc800078e0a0e */
[----:B------:R-:W-:-:S05]  /*0ba0*/  IMAD R14, R19, R17, R16 ;  /* 0x00000011130e7224 */ /* 0x000fca00078e0210 */
[----:B------:R-:W-:-:S13]  /*0bb0*/  ISETP.GT.U32.AND P0, PT, R19, R14, PT ;  /* 0x0000000e1300720c */ /* 0x000fda0003f04070 */
[----:B------:R-:W-:-:S05]  /*0bc0*/  @!P0 IMAD.IADD R14, R14, 0x1, -R19 ;  /* 0x000000010e0e8824 */ /* 0x000fca00078e0a13 */
[----:B------:R-:W-:-:S13]  /*0bd0*/  ISETP.GT.U32.AND P0, PT, R19, R14, PT ;  /* 0x0000000e1300720c */ /* 0x000fda0003f04070 */
[----:B------:R-:W-:-:S05]  /*0be0*/  @!P0 IADD3 R14, PT, PT, R14, -R19, RZ ;  /* 0x800000130e0e8210 */ /* 0x000fca0007ffe0ff */
[----:B------:R-:W-:Y:S02]  /*0bf0*/  IMAD.MOV.U32 R19, RZ, RZ, R14 ;  /* 0x000000ffff137224 */ /* 0x000fe400078e000e */
[----:B-1----:R-:W-:-:S04]  /*0c00*/  IMAD.WIDE.U32 R14, R15, 0x4, R10 ;  /* 0x000000040f0e7825 */ /* 0x002fc800078e000a */
[----:B------:R-:W-:Y:S01]  /*0c10*/  @!P1 IMAD.MOV R19, RZ, RZ, -R19 ;  /* 0x000000ffff139224 */ /* 0x000fe200078e0a13 */
[----:B------:R-:W-:-:S05]  /*0c20*/  @!P2 LOP3.LUT R19, RZ, R7, RZ, 0x33, !PT ;  /* 0x00000007ff13a212 */ /* 0x000fca00078e33ff */
[----:B--2---:R-:W-:Y:S01]  /*0c30*/  IMAD.WIDE.U32 R16, R19, 0x4, R8 ;  /* 0x0000000413107825 */ /* 0x004fe200078e0008 */
[----:B------:R0:W-:Y:S04]  /*0c40*/  STG.E desc[UR12][R14.64], R19 ;  /* 0x000000130e007986 */ /* 0x0001e8000c10190c */
[----:B------:R-:W2:Y:S02]  /*0c50*/  LDG.E R18, desc[UR12][R16.64] ;  /* 0x0000000c10127981 */ /* 0x000ea4000c1e1900 */
[----:B--2---:R-:W-:-:S05]  /*0c60*/  IADD3 R21, PT, PT, R18, 0x1, RZ ;  /* 0x0000000112157810 */ /* 0x004fca0007ffe0ff */
[----:B------:R0:W-:Y:S02]  /*0c70*/  STG.E desc[UR12][R16.64], R21 ;  /* 0x0000001510007986 */ /* 0x0001e4000c10190c */
.L_x_137:
[----:B0-----:R-:W3:Y:S04]  /*0c80*/  LDG.E R14, desc[UR12][R4.64] ;  /* 0x0000000c040e7981 */ /* 0x001ee8000c1e1900 */
[----:B------:R-:W4:Y:S01]  /*0c90*/  LDG.E R15, desc[UR12][R2.64] ;  /* 0x0000000c020f7981 */ /* 0x000f22000c1e1900 */
[----:B---3--:R-:W-:-:S04]  /*0ca0*/  ISETP.GE.AND P0, PT, R14, R7, PT ;  /* 0x000000070e00720c */ /* 0x008fc80003f06270 */
[----:B------:R-:W-:-:S04]  /*0cb0*/  ISETP.GT.AND P0, PT, R14, -0x1, !P0 ;  /* 0xffffffff0e00780c */ /* 0x000fc80004704270 */
[----:B----4-:R-:W-:-:S13]  /*0cc0*/  ISETP.GE.U32.OR P0, PT, R15, R6, !P0 ;  /* 0x000000060f00720c */ /* 0x010fda0004706470 */
[----:B------:R-:W-:Y:S05]  /*0cd0*/  @P0 BRA `(.L_x_138) ;  /* 0x0000000000740947 */ /* 0x000fea0003800000 */
[----:B------:R-:W-:Y:S01]  /*0ce0*/  IABS R19, R7 ;  /* 0x0000000700137213 */ /* 0x000fe20000000000 */
[----:B------:R-:W-:Y:S01]  /*0cf0*/  HFMA2 R16, -RZ, RZ, 0, 0 ;  /* 0x00000000ff107431 */ /* 0x000fe200000001ff */
[----:B------:R-:W-:Y:S02]  /*0d00*/  ISETP.GE.AND P1, PT, R15, RZ, PT ;  /* 0x000000ff0f00720c */ /* 0x000fe40003f26270 */
[----:B------:R-:W0:Y:S01]  /*0d10*/  I2F.RP R18, R19 ;  /* 0x0000001300127306 */ /* 0x000e220000209400 */
[----:B------:R-:W-:-:S07]  /*0d20*/  ISETP.NE.AND P2, PT, R7, RZ, PT ;  /* 0x000000ff0700720c */ /* 0x000fce0003f45270 */
[----:B0-----:R-:W0:Y:S02]  /*0d30*/  MUFU.RCP R18, R18 ;  /* 0x0000001200127308 */ /* 0x001e240000001000 */
[----:B0-----:R-:W-:-:S06]  /*0d40*/  VIADD R20, R18, 0xffffffe ;  /* 0x0ffffffe12147836 */ /* 0x001fcc0000000000 */
[----:B------:R-:W0:Y:S02]  /*0d50*/  F2I.FTZ.U32.TRUNC.NTZ R17, R20 ;  /* 0x0000001400117305 */ /* 0x000e24000021f000 */
[----:B0-----:R-:W-:-:S04]  /*0d60*/  IMAD.MOV R14, RZ, RZ, -R17 ;  /* 0x000000ffff0e7224 */ /* 0x001fc800078e0a11 */
[----:B------:R-:W-:Y:S01]  /*0d70*/  IMAD R21, R14, R19, RZ ;  /* 0x000000130e157224 */ /* 0x000fe200078e02ff */
[----:B------:R-:W-:-:S03]  /*0d80*/  IABS R14, R15 ;  /* 0x0000000f000e7213 */ /* 0x000fc60000000000 */
[----:B------:R-:W-:-:S04]  /*0d90*/  IMAD.HI.U32 R21, R17, R21, R16 ;  /* 0x0000001511157227 */ /* 0x000fc800078e0010 */
[----:B------:R-:W-:-:S04]  /*0da0*/  IMAD.MOV.U32 R16, RZ, RZ, R14 ;  /* 0x000000ffff107224 */ /* 0x000fc800078e000e */
[----:B------:R-:W-:-:S04]  /*0db0*/  IMAD.HI.U32 R14, R21, R16, RZ ;  /* 0x00000010150e7227 */ /* 0x000fc800078e00ff */
[----:B------:R-:W-:-:S04]  /*0dc0*/  IMAD.MOV R17, RZ, RZ, -R14 ;  /* 0x000000ffff117224 */ /* 0x000fc800078e0a0e */
[----:B------:R-:W-:-:S05]  /*0dd0*/  IMAD R14, R19, R17, R16 ;  /* 0x00000011130e7224 */ /* 0x000fca00078e0210 */
[----:B------:R-:W-:-:S13]  /*0de0*/  ISETP.GT.U32.AND P0, PT, R19, R14, PT ;  /* 0x0000000e1300720c */ /* 0x000fda0003f04070 */
[----:B------:R-:W-:-:S04]  /*0df0*/  @!P0 IADD3 R14, PT, PT, R14, -R19, RZ ;  /* 0x800000130e0e8210 */ /* 0x000fc80007ffe0ff */
[----:B------:R-:W-:-:S13]  /*0e00*/  ISETP.GT.U32.AND P0, PT, R19, R14, PT ;  /* 0x0000000e1300720c */ /* 0x000fda0003f04070 */
[----:B------:R-:W-:-:S04]  /*0e10*/  @!P0 IMAD.IADD R14, R14, 0x1, -R19 ;  /* 0x000000010e0e8824 */ /* 0x000fc800078e0a13 */
[----:B------:R-:W-:Y:S02]  /*0e20*/  IMAD.MOV.U32 R19, RZ, RZ, R14 ;  /* 0x000000ffff137224 */ /* 0x000fe400078e000e */
[----:B-1----:R-:W-:-:S03]  /*0e30*/  IMAD.WIDE.U32 R14, R15, 0x4, R10 ;  /* 0x000000040f0e7825 */ /* 0x002fc600078e000a */
[----:B------:R-:W-:Y:S02]  /*0e40*/  @!P1 IADD3 R19, PT, PT, -R19, RZ, RZ ;  /* 0x000000ff13139210 */ /* 0x000fe40007ffe1ff */
[----:B------:R-:W-:-:S05]  /*0e50*/  @!P2 LOP3.LUT R19, RZ, R7, RZ, 0x33, !PT ;  /* 0x00000007ff13a212 */ /* 0x000fca00078e33ff */
[----:B--2---:R-:W-:Y:S01]  /*0e60*/  IMAD.WIDE.U32 R16, R19, 0x4, R8 ;  /* 0x0000000413107825 */ /* 0x004fe200078e0008 */
[----:B------:R0:W-:Y:S04]  /*0e70*/  STG.E desc[UR12][R14.64], R19 ;  /* 0x000000130e007986 */ /* 0x0001e8000c10190c */
[----:B------:R-:W2:Y:S02]  /*0e80*/  LDG.E R18, desc[UR12][R16.64] ;  /* 0x0000000c10127981 */ /* 0x000ea4000c1e1900 */
[----:B--2---:R-:W-:-:S05]  /*0e90*/  VIADD R21, R18, 0x1 ;  /* 0x0000000112157836 */ /* 0x004fca0000000000 */
[----:B------:R0:W-:Y:S02]  /*0ea0*/  STG.E desc[UR12][R16.64], R21 ;  /* 0x0000001510007986 */ /* 0x0001e4000c10190c */
.L_x_138:
[----:B0-----:R-:W3:Y:S04]  /*0eb0*/  LDG.E R14, desc[UR12][R4.64+0x4] ;  /* 0x0000040c040e7981 */ /* 0x001ee8000c1e1900 */
[----:B------:R-:W4:Y:S01]  /*0ec0*/  LDG.E R15, desc[UR12][R2.64+0x4] ;  /* 0x0000040c020f7981 */ /* 0x000f22000c1e1900 */
[----:B------:R-:W-:-:S05]  /*0ed0*/  VIADD R13, R13, 0x4 ;  /* 0x000000040d0d7836 */ /* 0x000fca0000000000 */
[----:B------:R-:W-:Y:S02]  /*0ee0*/  ISETP.NE.AND P1, PT, R13, RZ, PT ;  /* 0x000000ff0d00720c */ /* 0x000fe40003f25270 */
        /* <DEDUP_REMOVED lines=33> */
.L_x_139:
[----:B------:R-:W-:Y:S02]  /*1100*/  IADD3 R2, P0, PT, R2, 0x10, RZ ;  /* 0x0000001002027810 */ /* 0x000fe40007f1e0ff */
[----:B------:R-:W-:-:S03]  /*1110*/  IADD3 R4, P2, PT, R4, 0x10, RZ ;  /* 0x0000001004047810 */ /* 0x000fc60007f5e0ff */
[----:B------:R-:W-:Y:S02]  /*1120*/  IMAD.X R3, RZ, RZ, R3, P0 ;  /* 0x000000ffff037224 */ /* 0x000fe400000e0603 */
[----:B------:R-:W-:Y:S01]  /*1130*/  IMAD.X R5, RZ, RZ, R5, P2 ;  /* 0x000000ffff057224 */ /* 0x000fe200010e0605 */
[----:B------:R-:W-:Y:S07]  /*1140*/  @P1 BRA `(.L_x_140) ;  /* 0xfffffff400b41947 */ /* 0x000fee000383ffff */
.L_x_135:
[----:B------:R-:W-:-:S13]  /*1150*/  ISETP.NE.AND P0, PT, R0, RZ, PT ;  /* 0x000000ff0000720c */ /* 0x000fda0003f05270 */
[----:B------:R-:W-:Y:S05]  /*1160*/  @!P0 EXIT ;  /* 0x000000000000894d */ /* 0x000fea0003800000 */
[----:B--2---:R-:W2:Y:S01]  /*1170*/  LDC.64 R8, c[0x0][0x398] ;  /* 0x0000e600ff087b82 */ /* 0x004ea20000000a00 */
[----:B------:R-:W-:-:S07]  /*1180*/  IADD3 R0, PT, PT, -R0, RZ, RZ ;  /* 0x000000ff00007210 */ /* 0x000fce0007ffe1ff */
[----:B-1----:R-:W1:Y:S08]  /*1190*/  LDC.64 R10, c[0x0][0x390] ;  /* 0x0000e400ff0a7b82 */ /* 0x002e700000000a00 */
[----:B------:R-:W3:Y:S08]  /*11a0*/  LDC.64 R2, c[0x0][0x3a0] ;  /* 0x0000e800ff027b82 */ /* 0x000ef00000000a00 */
[----:B------:R-:W4:Y:S01]  /*11b0*/  LDC.64 R4, c[0x0][0x3a8] ;  /* 0x0000ea00ff047b82 */ /* 0x000f220000000a00 */
[----:B--2---:R-:W-:-:S07]  /*11c0*/  IMAD.WIDE.U32 R8, R12, 0x4, R8 ;  /* 0x000000040c087825 */ /* 0x004fce00078e0008 */
[----:B------:R-:W2:Y:S01]  /*11d0*/  LDC.64 R6, c[0x0][0x380] ;  /* 0x0000e000ff067b82 */ /* 0x000ea20000000a00 */
[----:B-1----:R-:W-:-:S07]  /*11e0*/  IMAD.WIDE.U32 R10, R12, 0x4, R10 ;  /* 0x000000040c0a7825 */ /* 0x002fce00078e000a */
.L_x_142:
[----:B0-----:R1:W2:Y:S04]  /*11f0*/  LDG.E R12, desc[UR12][R8.64] ;  /* 0x0000000c080c7981 */ /* 0x0012a8000c1e1900 */
[----:B0-----:R0:W5:Y:S01]  /*1200*/  LDG.E R15, desc[UR12][R10.64] ;  /* 0x0000000c0a0f7981 */ /* 0x001162000c1e1900 */
[----:B------:R-:W-:-:S05]  /*1210*/  VIADD R0, R0, 0x1 ;  /* 0x0000000100007836 */ /* 0x000fca0000000000 */
[----:B------:R-:W-:Y:S02]  /*1220*/  ISETP.NE.AND P1, PT, R0, RZ, PT ;  /* 0x000000ff0000720c */ /* 0x000fe40003f25270 */
[----:B-1----:R-:W-:Y:S02]  /*1230*/  IADD3 R8, P2, PT, R8, 0x4, RZ ;  /* 0x0000000408087810 */ /* 0x002fe40007f5e0ff */
[----:B0-----:R-:W-:Y:S02]  /*1240*/  IADD3 R10, P3, PT, R10, 0x4, RZ ;  /* 0x000000040a0a7810 */ /* 0x001fe40007f7e0ff */
[----:B--2---:R-:W-:-:S04]  /*1250*/  ISETP.GE.AND P0, PT, R12, R7, PT ;  /* 0x000000070c00720c */ /* 0x004fc80003f06270 */
[----:B------:R-:W-:-:S04]  /*1260*/  ISETP.GT.AND P0, PT, R12, -0x1, !P0 ;  /* 0xffffffff0c00780c */ /* 0x000fc80004704270 */
[----:B-----5:R-:W-:-:S13]  /*1270*/  ISETP.GE.U32.OR P0, PT, R15, R6, !P0 ;  /* 0x000000060f00720c */ /* 0x020fda0004706470 */
[----:B------:R-:W-:Y:S05]  /*1280*/  @P0 BRA `(.L_x_141) ;  /* 0x0000000000740947 */ /* 0x000fea0003800000 */
[----:B------:R-:W-:Y:S02]  /*1290*/  IABS R17, R7 ;  /* 0x0000000700117213 */ /* 0x000fe40000000000 */
[----:B------:R-:W-:Y:S02]  /*12a0*/  IABS R18, R15 ;  /* 0x0000000f00127213 */ /* 0x000fe40000000000 */
[----:B------:R-:W0:Y:S01]  /*12b0*/  I2F.RP R14, R17 ;  /* 0x00000011000e7306 */ /* 0x000e220000209400 */
[----:B------:R-:W-:Y:S02]  /*12c0*/  ISETP.GE.AND P4, PT, R15, RZ, PT ;  /* 0x000000ff0f00720c */ /* 0x000fe40003f86270 */
[----:B------:R-:W-:-:S05]  /*12d0*/  ISETP.NE.AND P5, PT, R7, RZ, PT ;  /* 0x000000ff0700720c */ /* 0x000fca0003fa5270 */
[----:B0-----:R-:W0:Y:S02]  /*12e0*/  MUFU.RCP R14, R14 ;  /* 0x0000000e000e7308 */ /* 0x001e240000001000 */
[----:B0-----:R-:W-:-:S06]  /*12f0*/  VIADD R16, R14, 0xffffffe ;  /* 0x0ffffffe0e107836 */ /* 0x001fcc0000000000 */
[----:B------:R-:W0:Y:S02]  /*1300*/  F2I.FTZ.U32.TRUNC.NTZ R13, R16 ;  /* 0x00000010000d7305 */ /* 0x000e24000021f000 */
[----:B0-----:R-:W-:-:S05]  /*1310*/  IADD3 R12, PT, PT, RZ, -R13, RZ ;  /* 0x8000000dff0c7210 */ /* 0x001fca0007ffe0ff */
[----:B------:R-:W-:Y:S02]  /*1320*/  IMAD R19, R12, R17, RZ ;  /* 0x000000110c137224 */ /* 0x000fe400078e02ff */
[----:B------:R-:W-:-:S04]  /*1330*/  IMAD.MOV.U32 R12, RZ, RZ, RZ ;  /* 0x000000ffff0c7224 */ /* 0x000fc800078e00ff */
        /* <DEDUP_REMOVED lines=10> */
[----:B---3--:R-:W-:-:S04]  /*13e0*/  IMAD.WIDE.U32 R12, R15, 0x4, R2 ;  /* 0x000000040f0c7825 */ /* 0x008fc800078e0002 */
[----:B------:R-:W-:Y:S01]  /*13f0*/  @!P4 IMAD.MOV R17, RZ, RZ, -R17 ;  /* 0x000000ffff11c224 */ /* 0x000fe200078e0a11 */
[----:B------:R-:W-:-:S05]  /*1400*/  @!P5 LOP3.LUT R17, RZ, R7, RZ, 0x33, !PT ;  /* 0x00000007ff11d212 */ /* 0x000fca00078e33ff */
[----:B----4-:R-:W-:Y:S01]  /*1410*/  IMAD.WIDE.U32 R14, R17, 0x4, R4 ;  /* 0x00000004110e7825 */ /* 0x010fe200078e0004 */
[----:B------:R0:W-:Y:S04]  /*1420*/  STG.E desc[UR12][R12.64], R17 ;  /* 0x000000110c007986 */ /* 0x0001e8000c10190c */
[----:B------:R-:W2:Y:S02]  /*1430*/  LDG.E R16, desc[UR12][R14.64] ;  /* 0x0000000c0e107981 */ /* 0x000ea4000c1e1900 */
[----:B--2---:R-:W-:-:S05]  /*1440*/  VIADD R19, R16, 0x1 ;  /* 0x0000000110137836 */ /* 0x004fca0000000000 */
[----:B------:R0:W-:Y:S02]  /*1450*/  STG.E desc[UR12][R14.64], R19 ;  /* 0x000000130e007986 */ /* 0x0001e4000c10190c */
.L_x_141:
[----:B------:R-:W-:Y:S01]  /*1460*/  IADD3.X R9, PT, PT, RZ, R9, RZ, P2, !PT ;  /* 0x00000009ff097210 */ /* 0x000fe200017fe4ff */
[----:B------:R-:W-:Y:S01]  /*1470*/  IMAD.X R11, RZ, RZ, R11, P3 ;  /* 0x000000ffff0b7224 */ /* 0x000fe200018e060b */
[----:B------:R-:W-:Y:S06]  /*1480*/  @P1 BRA `(.L_x_142) ;  /* 0xfffffffc00581947 */ /* 0x000fec000383ffff */
[----:B------:R-:W-:Y:S05]  /*1490*/  EXIT ;  /* 0x000000000000794d */ /* 0x000fea0003800000 */
.L_x_143:
        /* <DEDUP_REMOVED lines=14> */
.L_x_180:


//--------------------- .text.compute_node_preferences --------------------------
	.section	.text.compute_node_preferences,"ax",@progbits
	.align	128
        .global         compute_node_preferences
        .type           compute_node_preferences,@function
        .size           compute_node_preferences,(.L_x_181 - compute_node_preferences)
        .other          compute_node_preferences,@"STO_CUDA_ENTRY STV_DEFAULT"
compute_node_preferences:
.text.compute_node_preferences:
[----:B------:R-:W0:Y:S01]  /*0000*/  LDC R1, c[0x0][0x37c] ;  /* 0x0000df00ff017b82 */ /* 0x000e220000000800 */
[----:B------:R-:W1:Y:S07]  /*0010*/  S2R R3, SR_TID.X ;  /* 0x0000000000037919 */ /* 0x000e6e0000002100 */
[----:B------:R-:W1:Y:S01]  /*0020*/  S2UR UR4, SR_CTAID.X ;  /* 0x00000000000479c3 */ /* 0x000e620000002500 */
[----:B------:R-:W2:Y:S01]  /*0030*/  LDCU UR5, c[0x0][0x380] ;  /* 0x00007000ff0577ac */ /* 0x000ea20008000800 */
[----:B0-----:R-:W-:-:S06]  /*0040*/  VIADD R1, R1, 0xffffff00 ;  /* 0xffffff0001017836 */ /* 0x001fcc0000000000 */
[----:B------:R-:W1:Y:S02]  /*0050*/  LDC R0, c[0x0][0x360] ;  /* 0x0000d800ff007b82 */ /* 0x000e640000000800 */
[----:B-1----:R-:W-:-:S05]  /*0060*/  IMAD R0, R0, UR4, R3 ;  /* 0x0000000400007c24 */ /* 0x002fca000f8e0203 */
[----:B--2---:R-:W-:-:S13]  /*0070*/  ISETP.GE.AND P0, PT, R0, UR5, PT ;  /* 0x0000000500007c0c */ /* 0x004fda000bf06270 */
[----:B------:R-:W-:Y:S05]  /*0080*/  @P0 EXIT ;  /* 0x000000000000094d */ /* 0x000fea0003800000 */
[----:B------:R-:W0:Y:S01]  /*0090*/  LDC.64 R6, c[0x0][0x398] ;  /* 0x0000e600ff067b82 */ /* 0x000e220000000a00 */
[----:B------:R-:W1:Y:S07]  /*00a0*/  LDCU.64 UR4, c[0x0][0x358] ;  /* 0x00006b00ff0477ac */ /* 0x000e6e0008000a00 */
[----:B------:R-:W2:Y:S01]  /*00b0*/  LDC R5, c[0x0][0x388] ;  /* 0x0000e200ff057b82 */ /* 0x000ea20000000800 */
[----:B0-----:R-:W-:-:S05]  /*00c0*/  IMAD.WIDE R6, R0, 0x4, R6 ;  /* 0x0000000400067825 */ /* 0x001fca00078e0206 */
[----:B-1----:R-:W3:Y:S04]  /*00d0*/  LDG.E R2, desc[UR4][R6.64] ;  /* 0x0000000406027981 */ /* 0x002ee8000c1e1900 */
[----:B------:R-:W3:Y:S01]  /*00e0*/  LDG.E R9, desc[UR4][R6.64+0x4] ;  /* 0x0000040406097981 */ /* 0x000ee2000c1e1900 */
[C---:B--2---:R-:W-:Y:S02]  /*00f0*/  ISETP.GE.AND P0, PT, R5.reuse, 0x1, PT ;  /* 0x000000010500780c */ /* 0x044fe40003f06270 */
[----:B------:R-:W-:Y:S01]  /*0100*/  VIMNMX R3, PT, PT, R5, 0x40, PT ;  /* 0x0000004005037848 */ /* 0x000fe20003fe0100 */
[----:B---3--:R-:W-:-:S10]  /*0110*/  IMAD.IADD R4, R9, 0x1, -R2 ;  /* 0x0000000109047824 */ /* 0x008fd400078e0a02 */
[----:B------:R-:W-:Y:S05]  /*0120*/  @!P0 BRA `(.L_x_144) ;  /* 0x0000000000ac8947 */ /* 0x000fea0003800000 */
[----:B------:R-:W-:Y:S01]  /*0130*/  ISETP.GE.U32.AND P0, PT, R5, 0x10, PT ;  /* 0x000000100500780c */ /* 0x000fe20003f06070 */
[----:B------:R-:W-:Y:S01]  /*0140*/  IMAD.MOV.U32 R6, RZ, RZ, RZ ;  /* 0x000000ffff067224 */ /* 0x000fe200078e00ff */
[----:B------:R-:W-:-:S04]  /*0150*/  LOP3.LUT R8, R3, 0xf, RZ, 0xc0, !PT ;  /* 0x0000000f03087812 */ /* 0x000fc800078ec0ff */
[----:B------:R-:W-:-:S07]  /*0160*/  ISETP.NE.AND P1, PT, R8, RZ, PT ;  /* 0x000000ff0800720c */ /* 0x000fce0003f25270 */
[----:B------:R-:W-:Y:S06]  /*0170*/  @!P0 BRA `(.L_x_145) ;  /* 0x00000000003c8947 */ /* 0x000fec0003800000 */
[----:B------:R-:W-:Y:S01]  /*0180*/  LOP3.LUT R5, R3, 0xffff, RZ, 0xc0, !PT ;  /* 0x0000ffff03057812 */ /* 0x000fe200078ec0ff */
[----:B------:R-:W-:Y:S01]  /*0190*/  VIADD R7, R1, 0x20 ;  /* 0x0000002001077836 */ /* 0x000fe20000000000 */
[----:B------:R-:W-:Y:S02]  /*01a0*/  LOP3.LUT R6, R3, 0x70, RZ, 0xc0, !PT ;  /* 0x0000007003067812 */ /* 0x000fe400078ec0ff */
[----:B------:R-:W-:-:S05]  /*01b0*/  SHF.R.U32.HI R5, RZ, 0x4, R5 ;  /* 0x00000004ff057819 */ /* 0x000fca0000011605 */
[----:B------:R-:W-:-:S05]  /*01c0*/  IMAD.SHL.U32 R5, R5, 0x10, RZ ;  /* 0x0000001005057824 */ /* 0x000fca00078e00ff */
[----:B------:R-:W-:-:S05]  /*01d0*/  LOP3.LUT R5, R5, 0x70, RZ, 0xe2, !PT ;  /* 0x0000007005057812 */ /* 0x000fca00078ee2ff */
[----:B------:R-:W-:-:S07]  /*01e0*/  IMAD.MOV R5, RZ, RZ, -R5 ;  /* 0x000000ffff057224 */ /* 0x000fce00078e0a05 */
.L_x_146:
[----:B------:R-:W-:Y:S01]  /*01f0*/  VIADD R5, R5, 0x10 ;  /* 0x0000001005057836 */ /* 0x000fe20000000000 */
[----:B------:R-:W-:Y:S04]  /*0200*/  STL.128 [R7+-0x20], RZ ;  /* 0xffffe0ff07007387 */ /* 0x000fe80000100c00 */
[----:B------:R-:W-:Y:S01]  /*0210*/  ISETP.NE.AND P0, PT, R5, RZ, PT ;  /* 0x000000ff0500720c */ /* 0x000fe20003f05270 */
[----:B------:R-:W-:Y:S04]  /*0220*/  STL.128 [R7+-0x10], RZ ;  /* 0xfffff0ff07007387 */ /* 0x000fe80000100c00 */
[----:B------:R-:W-:Y:S04]  /*0230*/  STL.128 [R7], RZ ;  /* 0x000000ff07007387 */ /* 0x000fe80000100c00 */
[----:B------:R0:W-:Y:S02]  /*0240*/  STL.128 [R7+0x10], RZ ;  /* 0x000010ff07007387 */ /* 0x0001e40000100c00 */
[----:B0-----:R-:W-:-:S02]  /*0250*/  VIADD R7, R7, 0x40 ;  /* 0x0000004007077836 */ /* 0x001fc40000000000 */
[----:B------:R-:W-:Y:S05]  /*0260*/  @P0 BRA `(.L_x_146) ;  /* 0xfffffffc00e00947 */ /* 0x000fea000383ffff */
.L_x_145:
[----:B------:R-:W-:Y:S05]  /*0270*/  @!P1 BRA `(.L_x_144) ;  /* 0x0000000000589947 */ /* 0x000fea0003800000 */
[----:B------:R-:W-:Y:S02]  /*0280*/  ISETP.GE.U32.AND P0, PT, R8, 0x8, PT ;  /* 0x000000080800780c */ /* 0x000fe40003f06070 */
[----:B------:R-:W-:-:S04]  /*0290*/  LOP3.LUT R5, R3, 0x7, RZ, 0xc0, !PT ;  /* 0x0000000703057812 */ /* 0x000fc800078ec0ff */
[----:B------:R-:W-:-:S07]  /*02a0*/  ISETP.NE.AND P1, PT, R5, RZ, PT ;  /* 0x000000ff0500720c */ /* 0x000fce0003f25270 */
[C---:B------:R-:W-:Y:S01]  /*02b0*/  @P0 LEA R7, R6.reuse, R1, 0x2 ;  /* 0x0000000106070211 */ /* 0x040fe200078e10ff */
[----:B------:R-:W-:-:S04]  /*02c0*/  @P0 VIADD R6, R6, 0x8 ;  /* 0x0000000806060836 */ /* 0x000fc80000000000 */
[----:B------:R0:W-:Y:S04]  /*02d0*/  @P0 STL.128 [R7], RZ ;  /* 0x000000ff07000387 */ /* 0x0001e80000100c00 */
[----:B------:R0:W-:Y:S01]  /*02e0*/  @P0 STL.128 [R7+0x10], RZ ;  /* 0x000010ff07000387 */ /* 0x0001e20000100c00 */
[----:B------:R-:W-:Y:S05]  /*02f0*/  @!P1 BRA `(.L_x_144) ;  /* 0x0000000000389947 */ /* 0x000fea0003800000 */
[----:B------:R-:W-:Y:S02]  /*0300*/  ISETP.GE.U32.AND P0, PT, R5, 0x4, PT ;  /* 0x000000040500780c */ /* 0x000fe40003f06070 */
[----:B------:R-:W-:-:S04]  /*0310*/  LOP3.LUT R5, R3, 0x3, RZ, 0xc0, !PT ;  /* 0x0000000303057812 */ /* 0x000fc800078ec0ff */
[----:B------:R-:W-:-:S07]  /*0320*/  ISETP.NE.AND P1, PT, R5, RZ, PT ;  /* 0x000000ff0500720c */ /* 0x000fce0003f25270 */
[C---:B0-----:R-:W-:Y:S02]  /*0330*/  @P0 IMAD R7, R6.reuse, 0x4, R1 ;  /* 0x0000000406070824 */ /* 0x041fe400078e0201 */
[----:B------:R-:W-:-:S03]  /*0340*/  @P0 VIADD R6, R6, 0x4 ;  /* 0x0000000406060836 */ /* 0x000fc60000000000 */
[----:B------:R1:W-:Y:S01]  /*0350*/  @P0 STL.128 [R7], RZ ;  /* 0x000000ff07000387 */ /* 0x0003e20000100c00 */
[----:B------:R-:W-:Y:S05]  /*0360*/  @!P1 BRA `(.L_x_144) ;  /* 0x00000000001c9947 */ /* 0x000fea0003800000 */
[----:B------:R-:W-:Y:S02]  /*0370*/  IMAD R6, R6, 0x4, R1 ;  /* 0x0000000406067824 */ /* 0x000fe400078e0201 */
[----:B------:R-:W-:-:S07]  /*0380*/  IMAD.MOV R5, RZ, RZ, -R5 ;  /* 0x000000ffff057224 */ /* 0x000fce00078e0a05 */
.L_x_147:
[----:B------:R-:W-:Y:S01]  /*0390*/  VIADD R5, R5, 0x1 ;  /* 0x0000000105057836 */ /* 0x000fe20000000000 */
[----:B------:R0:W-:Y:S04]  /*03a0*/  STL [R6], RZ ;  /* 0x000000ff06007387 */ /* 0x0001e80000100800 */
[----:B------:R-:W-:Y:S01]  /*03b0*/  ISETP.NE.AND P0, PT, R5, RZ, PT ;  /* 0x000000ff0500720c */ /* 0x000fe20003f05270 */
[----:B0-----:R-:W-:-:S12]  /*03c0*/  VIADD R6, R6, 0x4 ;  /* 0x0000000406067836 */ /* 0x001fd80000000000 */
[----:B------:R-:W-:Y:S05]  /*03d0*/  @P0 BRA `(.L_x_147) ;  /* 0xfffffffc00ec0947 */ /* 0x000fea000383ffff */
.L_x_144:
[----:B------:R-:W-:Y:S01]  /*03e0*/  ISETP.GE.AND P0, PT, R2, R9, PT ;  /* 0x000000090200720c */ /* 0x000fe20003f06270 */
[----:B------:R-:W-:Y:S01]  /*03f0*/  BSSY.RECONVERGENT B1, `(.L_x_148) ;  /* 0x0000105000017945 */ /* 0x000fe20003800200 */
[----:B------:R-:W-:Y:S02]  /*0400*/  IMAD.MOV.U32 R5, RZ, RZ, RZ ;  /* 0x000000ffff057224 */ /* 0x000fe400078e00ff */
[----:B------:R-:W-:-:S09]  /*0410*/  IMAD.MOV.U32 R6, RZ, RZ, RZ ;  /* 0x000000ffff067224 */ /* 0x000fd200078e00ff */
[----:B------:R-:W-:Y:S05]  /*0420*/  @P0 BRA `(.L_x_149) ;  /* 0x0000001000040947 */ /* 0x000fea0003800000 */
[----:B------:R-:W-:Y:S01]  /*0430*/  IADD3 R9, PT, PT, -R9, R2, RZ ;  /* 0x0000000209097210 */ /* 0x000fe20007ffe1ff */
[----:B------:R-:W-:Y:S01]  /*0440*/  BSSY.RECONVERGENT B0, `(.L_x_150) ;  /* 0x00000c1000007945 */ /* 0x000fe20003800200 */
[----:B01----:R-:W-:Y:S01]  /*0450*/  LOP3.LUT R7, R4, 0x3, RZ, 0xc0, !PT ;  /* 0x0000000304077812 */ /* 0x003fe200078ec0ff */
[----:B------:R-:W-:Y:S01]  /*0460*/  IMAD.MOV.U32 R6, RZ, RZ, RZ ;  /* 0x000000ffff067224 */ /* 0x000fe200078e00ff */
[----:B------:R-:W-:Y:S01]  /*0470*/  ISETP.GT.U32.AND P0, PT, R9, -0x4, PT ;  /* 0xfffffffc0900780c */ /* 0x000fe20003f04070 */
[----:B------:R-:W-:-:S12]  /*0480*/  IMAD.MOV.U32 R5, RZ, RZ, RZ ;  /* 0x000000ffff057224 */ /* 0x000fd800078e00ff */
[----:B------:R-:W-:Y:S05]  /*0490*/  @P0 BRA `(.L_x_151) ;  /* 0x0000000800ec0947 */ /* 0x000fea0003800000 */
[----:B------:R-:W-:Y:S01]  /*04a0*/  IABS R18, R3 ;  /* 0x0000000300127213 */ /* 0x000fe20000000000 */
[----:B------:R-:W0:Y:S01]  /*04b0*/  LDC.64 R14, c[0x0][0x390] ;  /* 0x0000e400ff0e7b82 */ /* 0x000e220000000a00 */
[----:B------:R-:W-:Y:S01]  /*04c0*/  LOP3.LUT R8, R4, 0xfffffffc, RZ, 0xc0, !PT ;  /* 0xfffffffc04087812 */ /* 0x000fe200078ec0ff */
[----:B------:R-:W-:Y:S01]  /*04d0*/  IMAD.MOV.U32 R22, RZ, RZ, RZ ;  /* 0x000000ffff167224 */ /* 0x000fe200078e00ff */
[----:B------:R-:W1:Y:S03]  /*04e0*/  I2F.RP R6, R18 ;  /* 0x0000001200067306 */ /* 0x000e660000209400 */
[----:B------:R-:W-:Y:S02]  /*04f0*/  IMAD.MOV R8, RZ, RZ, -R8 ;  /* 0x000000ffff087224 */ /* 0x000fe400078e0a08 */
[----:B------:R-:W2:Y:S03]  /*0500*/  LDC.64 R12, c[0x0][0x3a0] ;  /* 0x0000e800ff0c7b82 */ /* 0x000ea60000000a00 */
[----:B-1----:R-:W1:Y:S01]  /*0510*/  MUFU.RCP R6, R6 ;  /* 0x0000000600067308 */ /* 0x002e620000001000 */
[----:B0-----:R-:W-:-:S05]  /*0520*/  IADD3 R14, P0, PT, R14, 0x8, RZ ;  /* 0x000000080e0e7810 */ /* 0x001fca0007f1e0ff */
[----:B------:R-:W-:Y:S02]  /*0530*/  IMAD.X R15, RZ, RZ, R15, P0 ;  /* 0x000000ffff0f7224 */ /* 0x000fe400000e060f */
[----:B-1----:R-:W-:Y:S02]  /*0540*/  VIADD R23, R6, 0xffffffe ;  /* 0x0ffffffe06177836 */ /* 0x002fe40000000000 */
[----:B------:R-:W-:-:S04]  /*0550*/  IMAD.MOV.U32 R6, RZ, RZ, RZ ;  /* 0x000000ffff067224 */ /* 0x000fc800078e00ff */
[----:B------:R-:W0:Y:S02]  /*0560*/  F2I.FTZ.U32.TRUNC.NTZ R23, R23 ;  /* 0x0000001700177305 */ /* 0x000e24000021f000 */
[----:B0-----:R-:W-:-:S04]  /*0570*/  IMAD.MOV R9, RZ, RZ, -R23 ;  /* 0x000000ffff097224 */ /* 0x001fc800078e0a17 */
[----:B------:R-:W-:-:S04]  /*0580*/  IMAD R9, R9, R18, RZ ;  /* 0x0000001209097224 */ /* 0x000fc800078e02ff */
[----:B--2---:R-:W-:-:S07]  /*0590*/  IMAD.HI.U32 R22, R23, R9, R22 ;  /* 0x0000000917167227 */ /* 0x004fce00078e0016 */
.L_x_160:
[----:B------:R-:W-:-:S05]  /*05a0*/  IMAD.WIDE R16, R2, 0x4, R14 ;  /* 0x0000000402107825 */ /* 0x000fca00078e020e */
[----:B------:R-:W2:Y:S04]  /*05b0*/  LDG.E R19, desc[UR4][R16.64+-0x8] ;  /* 0xfffff80410137981 */ /* 0x000ea8000c1e1900 */
[----:B------:R0:W5:Y:S04]  /*05c0*/  LDG.E R9, desc[UR4][R16.64+-0x4] ;  /* 0xfffffc0410097981 */ /* 0x000168000c1e1900 */
[----:B------:R0:W5:Y:S04]  /*05d0*/  LDG.E R10, desc[UR4][R16.64] ;  /* 0x00000004100a7981 */ /* 0x000168000c1e1900 */
[----:B------:R0:W5:Y:S01]  /*05e0*/  LDG.E R11, desc[UR4][R16.64+0x4] ;  /* 0x00000404100b7981 */ /* 0x000162000c1e1900 */
[----:B--2---:R-:W-:-:S06]  /*05f0*/  IMAD.WIDE R20, R19, 0x4, R12 ;  /* 0x0000000413147825 */ /* 0x004fcc00078e020c */
[----:B------:R-:W2:Y:S01]  /*0600*/  LDG.E R20, desc[UR4][R20.64] ;  /* 0x0000000414147981 */ /* 0x000ea2000c1e1900 */
[----:B------:R-:W-:-:S04]  /*0610*/  IABS R23, R3 ;  /* 0x0000000300177213 */ /* 0x000fc80000000000 */
[----:B------:R-:W-:Y:S02]  /*0620*/  IADD3 R24, PT, PT, RZ, -R23, RZ ;  /* 0x80000017ff187210 */ /* 0x000fe40007ffe0ff */
[----:B------:R-:W-:Y:S02]  /*0630*/  ISETP.NE.AND P1, PT, R3, RZ, PT ;  /* 0x000000ff0300720c */ /* 0x000fe40003f25270 */
[----:B------:R-:W-:Y:S01]  /*0640*/  LOP3.LUT R26, RZ, R3, RZ, 0x33, !PT ;  /* 0x00000003ff1a7212 */ /* 0x000fe200078e33ff */
[----:B------:R-:W-:Y:S01]  /*0650*/  BSSY.RECONVERGENT B2, `(.L_x_152) ;  /* 0x0000023000027945 */ /* 0x000fe20003800200 */
[----:B--2---:R-:W-:-:S05]  /*0660*/  IABS R25, R20 ;  /* 0x0000001400197213 */ /* 0x004fca0000000000 */
[----:B------:R-:W-:-:S04]  /*0670*/  IMAD.HI.U32 R23, R22, R25, RZ ;  /* 0x0000001916177227 */ /* 0x000fc800078e00ff */
[----:B------:R-:W-:-:S05]  /*0680*/  IMAD R23, R23, R24, R25 ;  /* 0x0000001817177224 */ /* 0x000fca00078e0219 */
[----:B------:R-:W-:Y:S02]  /*0690*/  ISETP.GT.U32.AND P0, PT, R18, R23, PT ;  /* 0x000000171200720c */ /* 0x000fe40003f04070 */
[----:B------:R-:W-:Y:S02]  /*06a0*/  IABS R25, R3 ;  /* 0x0000000300197213 */ /* 0x000fe40000000000 */
[----:B------:R-:W-:-:S09]  /*06b0*/  ISETP.GE.AND P2, PT, R20, RZ, PT ;  /* 0x000000ff1400720c */ /* 0x000fd20003f46270 */
[----:B------:R-:W-:-:S05]  /*06c0*/  @!P0 IMAD.IADD R23, R23, 0x1, -R25 ;  /* 0x0000000117178824 */ /* 0x000fca00078e0a19 */
[----:B------:R-:W-:-:S13]  /*06d0*/  ISETP.GT.U32.AND P0, PT, R18, R23, PT ;  /* 0x000000171200720c */ /* 0x000fda0003f04070 */
[----:B------:R-:W-:-:S04]  /*06e0*/  @!P0 IMAD.IADD R23, R23, 0x1, -R25 ;  /* 0x0000000117178824 */ /* 0x000fc800078e0a19 */
[----:B------:R-:W-:-:S05]  /*06f0*/  @!P2 IMAD.MOV R23, RZ, RZ, -R23 ;  /* 0x000000ffff17a224 */ /* 0x000fca00078e0a17 */
[----:B------:R-:W-:-:S04]  /*0700*/  SEL R18, R26, R23, !P1 ;  /* 0x000000171a127207 */ /* 0x000fc80004800000 */
[----:B------:R-:W-:-:S13]  /*0710*/  ISETP.GE.AND P0, PT, R18, RZ, PT ;  /* 0x000000ff1200720c */ /* 0x000fda0003f06270 */
[----:B0-----:R-:W-:Y:S05]  /*0720*/  @!P0 BRA `(.L_x_153) ;  /* 0x0000000000548947 */ /* 0x001fea0003800000 */
[----:B------:R-:W0:Y:S02]  /*0730*/  LDC.64 R16, c[0x0][0x3a8] ;  /* 0x0000ea00ff107b82 */ /* 0x000e240000000a00 */
[----:B0-----:R-:W-:-:S05]  /*0740*/  IMAD.WIDE R16, R19, 0x4, R16 ;  /* 0x0000000413107825 */ /* 0x001fca00078e0210 */
[----:B------:R-:W2:Y:S04]  /*0750*/  LDG.E R20, desc[UR4][R16.64] ;  /* 0x0000000410147981 */ /* 0x000ea8000c1e1900 */
[----:B------:R-:W2:Y:S01]  /*0760*/  LDG.E R21, desc[UR4][R16.64+0x4] ;  /* 0x0000040410157981 */ /* 0x000ea2000c1e1900 */
[----:B------:R-:W-:-:S05]  /*0770*/  IMAD R19, R18, 0x4, R1 ;  /* 0x0000000412137824 */ /* 0x000fca00078e0201 */
[----:B------:R-:W3:Y:S01]  /*0780*/  LDL R22, [R19] ;  /* 0x0000000013167983 */ /* 0x000ee20000100800 */
[----:B--2---:R-:W-:Y:S02]  /*0790*/  IMAD.IADD R20, R21, 0x1, -R20 ;  /* 0x0000000115147824 */ /* 0x004fe400078e0a14 */
[----:B------:R-:W-:-:S03]  /*07a0*/  IMAD.MOV.U32 R21, RZ, RZ, 0x2 ;  /* 0x00000002ff157424 */ /* 0x000fc600078e00ff */
[C---:B------:R-:W-:Y:S02]  /*07b0*/  ISETP.GE.AND P2, PT, R20.reuse, 0x9, PT ;  /* 0x000000091400780c */ /* 0x040fe40003f46270 */
[C---:B------:R-:W-:Y:S02]  /*07c0*/  ISETP.GT.AND P0, PT, R20.reuse, 0x4, PT ;  /* 0x000000041400780c */ /* 0x040fe40003f04270 */
[----:B------:R-:W-:Y:S02]  /*07d0*/  SEL R21, R21, 0x1, !P2 ;  /* 0x0000000115157807 */ /* 0x000fe40005000000 */
[----:B------:R-:W-:Y:S02]  /*07e0*/  ISETP.GE.AND P2, PT, R20, 0x3, PT ;  /* 0x000000031400780c */ /* 0x000fe40003f46270 */
[----:B------:R-:W-:Y:S02]  /*07f0*/  SEL R21, R21, 0x4, P0 ;  /* 0x0000000415157807 */ /* 0x000fe40000000000 */
[----:B------:R-:W-:-:S02]  /*0800*/  ISETP.GE.AND P0, PT, R18, R6, PT ;  /* 0x000000061200720c */ /* 0x000fc40003f06270 */
[----:B------:R-:W-:-:S05]  /*0810*/  SEL R21, R21, 0x6, P2 ;  /* 0x0000000615157807 */ /* 0x000fca0001000000 */
[----:B---3--:R-:W-:-:S05]  /*0820*/  IMAD.IADD R22, R21, 0x1, R22 ;  /* 0x0000000115167824 */ /* 0x008fca00078e0216 */
[----:B------:R0:W-:Y:S01]  /*0830*/  STL [R19], R22 ;  /* 0x0000001613007387 */ /* 0x0001e20000100800 */
[----:B------:R-:W-:-:S04]  /*0840*/  ISETP.NE.OR P0, PT, R22, R5, P0 ;  /* 0x000000051600720c */ /* 0x000fc80000705670 */
[----:B------:R-:W-:-:S13]  /*0850*/  ISETP.LE.AND P0, PT, R22, R5, P0 ;  /* 0x000000051600720c */ /* 0x000fda0000703270 */
[----:B------:R-:W-:Y:S01]  /*0860*/  @!P0 MOV R5, R22 ;  /* 0x0000001600058202 */ /* 0x000fe20000000f00 */
[----:B0-----:R-:W-:-:S07]  /*0870*/  @!P0 IMAD.MOV.U32 R6, RZ, RZ, R18 ;  /* 0x000000ffff068224 */ /* 0x001fce00078e0012 */
.L_x_153:
[----:B------:R-:W-:Y:S05]  /*0880*/  BSYNC.RECONVERGENT B2 ;  /* 0x0000000000027941 */ /* 0x000fea0003800200 */
.L_x_152:
[----:B-----5:R-:W-:-:S04]  /*0890*/  IMAD.WIDE R16, R9, 0x4, R12 ;  /* 0x0000000409107825 */ /* 0x020fc800078e020c */
[--C-:B------:R-:W-:Y:S02]  /*08a0*/  IMAD.WIDE R18, R10, 0x4, R12.reuse ;  /* 0x000000040a127825 */ /* 0x100fe400078e020c */
[----:B------:R-:W2:Y:S02]  /*08b0*/  LDG.E R16, desc[UR4][R16.64] ;  /* 0x0000000410107981 */ /* 0x000ea4000c1e1900 */
[----:B------:R-:W-:Y:S02]  /*08c0*/  IMAD.WIDE R20, R11, 0x4, R12 ;  /* 0x000000040b147825 */ /* 0x000fe400078e020c */
[----:B------:R0:W3:Y:S04]  /*08d0*/  LDG.E R19, desc[UR4][R18.64] ;  /* 0x0000000412137981 */ /* 0x0000e8000c1e1900 */
[----:B------:R2:W4:Y:S01]  /*08e0*/  LDG.E R20, desc[UR4][R20.64] ;  /* 0x0000000414147981 */ /* 0x000522000c1e1900 */
[----:B------:R-:W1:Y:S01]  /*08f0*/  I2F.RP R27, R25 ;  /* 0x00000019001b7306 */ /* 0x000e620000209400 */
[----:B------:R-:W-:Y:S01]  /*0900*/  VIADD R8, R8, 0x4 ;  /* 0x0000000408087836 */ /* 0x000fe20000000000 */
[----:B------:R-:W-:Y:S01]  /*0910*/  BSSY.RECONVERGENT B2, `(.L_x_154) ;  /* 0x0000041000027945 */ /* 0x000fe20003800200 */
[----:B0-----:R-:W-:-:S05]  /*0920*/  IMAD.MOV.U32 R18, RZ, RZ, R25 ;  /* 0x000000ffff127224 */ /* 0x001fca00078e0019 */
[----:B-1----:R-:W0:Y:S02]  /*0930*/  MUFU.RCP R27, R27 ;  /* 0x0000001b001b7308 */ /* 0x002e240000001000 */
[----:B0-----:R-:W-:-:S06]  /*0940*/  VIADD R28, R27, 0xffffffe ;  /* 0x0ffffffe1b1c7836 */ /* 0x001fcc0000000000 */
[----:B------:R-:W0:Y:S02]  /*0950*/  F2I.FTZ.U32.TRUNC.NTZ R23, R28 ;  /* 0x0000001c00177305 */ /* 0x000e24000021f000 */
[----:B0-----:R-:W-:-:S04]  /*0960*/  IMAD.MOV R22, RZ, RZ, -R23 ;  /* 0x000000ffff167224 */ /* 0x001fc800078e0a17 */
[----:B------:R-:W-:Y:S02]  /*0970*/  IMAD R17, R22, R25, RZ ;  /* 0x0000001916117224 */ /* 0x000fe400078e02ff */
[----:B------:R-:W-:-:S04]  /*0980*/  IMAD.MOV.U32 R22, RZ, RZ, RZ ;  /* 0x000000ffff167224 */ /* 0x000fc800078e00ff */
[----:B------:R-:W-:Y:S01]  /*0990*/  IMAD.HI.U32 R22, R23, R17, R22 ;  /* 0x0000001117167227 */ /* 0x000fe200078e0016 */
[----:B--2---:R-:W-:Y:S02]  /*09a0*/  IABS R21, R16 ;  /* 0x0000001000157213 */ /* 0x004fe40000000000 */
[----:B---3--:R-:W-:-:S03]  /*09b0*/  IABS R23, R19 ;  /* 0x0000001300177213 */ /* 0x008fc60000000000 */
[----:B------:R-:W-:Y:S01]  /*09c0*/  IMAD.HI.U32 R17, R22, R21, RZ ;  /* 0x0000001516117227 */ /* 0x000fe200078e00ff */
[----:B------:R-:W-:Y:S02]  /*09d0*/  ISETP.GE.AND P4, PT, R19, RZ, PT ;  /* 0x000000ff1300720c */ /* 0x000fe40003f86270 */
[----:B----4-:R-:W-:Y:S01]  /*09e0*/  IABS R27, R20 ;  /* 0x00000014001b7213 */ /* 0x010fe20000000000 */
[----:B------:R-:W-:Y:S01]  /*09f0*/  IMAD R17, R17, R24, R21 ;  /* 0x0000001811117224 */ /* 0x000fe200078e0215 */
[----:B------:R-:W-:Y:S01]  /*0a00*/  ISETP.GE.AND P6, PT, R20, RZ, PT ;  /* 0x000000ff1400720c */ /* 0x000fe20003fc6270 */
[----:B------:R-:W-:-:S03]  /*0a10*/  IMAD.HI.U32 R21, R22, R23, RZ ;  /* 0x0000001716157227 */ /* 0x000fc600078e00ff */
[----:B------:R-:W-:Y:S01]  /*0a20*/  ISETP.GT.U32.AND P0, PT, R18, R17, PT ;  /* 0x000000111200720c */ /* 0x000fe20003f04070 */
[----:B------:R-:W-:Y:S02]  /*0a30*/  IMAD R21, R21, R24, R23 ;  /* 0x0000001815157224 */ /* 0x000fe400078e0217 */
[----:B------:R-:W-:-:S03]  /*0a40*/  IMAD.HI.U32 R23, R22, R27, RZ ;  /* 0x0000001b16177227 */ /* 0x000fc600078e00ff */
[----:B------:R-:W-:Y:S01]  /*0a50*/  ISETP.GT.U32.AND P2, PT, R18, R21, PT ;  /* 0x000000151200720c */ /* 0x000fe20003f44070 */
[----:B------:R-:W-:-:S05]  /*0a60*/  IMAD R23, R23, R24, R27 ;  /* 0x0000001817177224 */ /* 0x000fca00078e021b */
[----:B------:R-:W-:Y:S01]  /*0a70*/  ISETP.GT.U32.AND P3, PT, R18, R23, PT ;  /* 0x000000171200720c */ /* 0x000fe20003f64070 */
[----:B------:R-:W-:-:S05]  /*0a80*/  @!P0 IMAD.IADD R17, R17, 0x1, -R25 ;  /* 0x0000000111118824 */ /* 0x000fca00078e0a19 */
[----:B------:R-:W-:Y:S01]  /*0a90*/  ISETP.GT.U32.AND P0, PT, R18, R17, PT ;  /* 0x000000111200720c */ /* 0x000fe20003f04070 */
[----:B------:R-:W-:Y:S01]  /*0aa0*/  @!P2 IMAD.IADD R21, R21, 0x1, -R25 ;  /* 0x000000011515a824 */ /* 0x000fe200078e0a19 */
[----:B------:R-:W-:-:S05]  /*0ab0*/  ISETP.GE.AND P2, PT, R16, RZ, PT ;  /* 0x000000ff1000720c */ /* 0x000fca0003f46270 */
[----:B------:R-:W-:Y:S02]  /*0ac0*/  @!P3 IADD3 R23, PT, PT, R23, -R25, RZ ;  /* 0x800000191717b210 */ /* 0x000fe40007ffe0ff */
[C---:B------:R-:W-:Y:S02]  /*0ad0*/  ISETP.GT.U32.AND P3, PT, R18.reuse, R21, PT ;  /* 0x000000151200720c */ /* 0x040fe40003f64070 */
[----:B------:R-:W-:Y:S02]  /*0ae0*/  ISETP.GT.U32.AND P5, PT, R18, R23, PT ;  /* 0x000000171200720c */ /* 0x000fe40003fa4070 */
[----:B------:R-:W-:-:S04]  /*0af0*/  @!P0 IMAD.IADD R17, R17, 0x1, -R25 ;  /* 0x0000000111118824 */ /* 0x000fc800078e0a19 */
[----:B------:R-:W-:-:S05]  /*0b00*/  @!P2 IMAD.MOV R17, RZ, RZ, -R17 ;  /* 0x000000ffff11a224 */ /* 0x000fca00078e0a11 */
[----:B------:R-:W-:Y:S01]  /*0b10*/  SEL R20, R26, R17, !P1 ;  /* 0x000000111a147207 */ /* 0x000fe20004800000 */
[--C-:B------:R-:W-:Y:S02]  /*0b20*/  @!P3 IMAD.IADD R21, R21, 0x1, -R25.reuse ;  /* 0x000000011515b824 */ /* 0x100fe400078e0a19 */
[----:B------:R-:W-:Y:S01]  /*0b30*/  @!P5 IMAD.IADD R23, R23, 0x1, -R25 ;  /* 0x000000011717d824 */ /* 0x000fe200078e0a19 */
[----:B------:R-:W-:Y:S01]  /*0b40*/  ISETP.GE.AND P0, PT, R20, RZ, PT ;  /* 0x000000ff1400720c */ /* 0x000fe20003f06270 */
[----:B------:R-:W-:Y:S02]  /*0b50*/  @!P4 IMAD.MOV R21, RZ, RZ, -R21 ;  /* 0x000000ffff15c224 */ /* 0x000fe400078e0a15 */
[----:B------:R-:W-:-:S03]  /*0b60*/  @!P6 IMAD.MOV R23, RZ, RZ, -R23 ;  /* 0x000000ffff17e224 */ /* 0x000fc600078e0a17 */
[C---:B------:R-:W-:Y:S02]  /*0b70*/  SEL R19, R26.reuse, R21, !P1 ;  /* 0x000000151a137207 */ /* 0x040fe40004800000 */
[----:B------:R-:W-:Y:S02]  /*0b80*/  SEL R26, R26, R23, !P1 ;  /* 0x000000171a1a7207 */ /* 0x000fe40004800000 */
[----:B------:R-:W-:Y:S02]  /*0b90*/  ISETP.NE.AND P1, PT, R8, RZ, PT ;  /* 0x000000ff0800720c */ /* 0x000fe40003f25270 */
[----:B------:R-:W-:Y:S02]  /*0ba0*/  ISETP.GE.AND P3, PT, R19, RZ, PT ;  /* 0x000000ff1300720c */ /* 0x000fe40003f66270 */
[----:B------:R-:W-:Y:S01]  /*0bb0*/  ISETP.GE.AND P2, PT, R26, RZ, PT ;  /* 0x000000ff1a00720c */ /* 0x000fe20003f46270 */
[----:B------:R-:W-:-:S12]  /*0bc0*/  @!P0 BRA `(.L_x_155) ;  /* 0x0000000000548947 */ /* 0x000fd80003800000 */
[----:B------:R-:W0:Y:S02]  /*0bd0*/  LDC.64 R16, c[0x0][0x3a8] ;  /* 0x0000ea00ff107b82 */ /* 0x000e240000000a00 */
[----:B0-----:R-:W-:-:S05]  /*0be0*/  IMAD.WIDE R16, R9, 0x4, R16 ;  /* 0x0000000409107825 */ /* 0x001fca00078e0210 */
[----:B------:R-:W2:Y:S04]  /*0bf0*/  LDG.E R21, desc[UR4][R16.64] ;  /* 0x0000000410157981 */ /* 0x000ea8000c1e1900 */
[----:B------:R-:W2:Y:S01]  /*0c00*/  LDG.E R24, desc[UR4][R16.64+0x4] ;  /* 0x0000040410187981 */ /* 0x000ea2000c1e1900 */
[----:B------:R-:W-:-:S05]  /*0c10*/  LEA R9, R20, R1, 0x2 ;  /* 0x0000000114097211 */ /* 0x000fca00078e10ff */
[----:B------:R-:W3:Y:S01]  /*0c20*/  LDL R28, [R9] ;  /* 0x00000000091c7983 */ /* 0x000ee20000100800 */
[----:B------:R-:W-:Y:S02]  /*0c30*/  IMAD.MOV.U32 R23, RZ, RZ, 0x2 ;  /* 0x00000002ff177424 */ /* 0x000fe400078e00ff */
[----:B--2---:R-:W-:-:S05]  /*0c40*/  IMAD.IADD R21, R24, 0x1, -R21 ;  /* 0x0000000118157824 */ /* 0x004fca00078e0a15 */
[C---:B------:R-:W-:Y:S02]  /*0c50*/  ISETP.GE.AND P4, PT, R21.reuse, 0x9, PT ;  /* 0x000000091500780c */ /* 0x040fe40003f86270 */
[----:B------:R-:W-:Y:S02]  /*0c60*/  ISETP.GT.AND P0, PT, R21, 0x4, PT ;  /* 0x000000041500780c */ /* 0x000fe40003f04270 */
        /* <DEDUP_REMOVED lines=9> */
[----:B------:R-:W-:Y:S02]  /*0d00*/  @!P0 IMAD.MOV.U32 R5, RZ, RZ, R28 ;  /* 0x000000ffff058224 */ /* 0x000fe400078e001c */
[----:B0-----:R-:W-:-:S07]  /*0d10*/  @!P0 IMAD.MOV.U32 R6, RZ, RZ, R20 ;  /* 0x000000ffff068224 */ /* 0x001fce00078e0014 */
.L_x_155:
[----:B------:R-:W-:Y:S05]  /*0d20*/  BSYNC.RECONVERGENT B2 ;  /* 0x0000000000027941 */ /* 0x000fea0003800200 */
.L_x_154:
[----:B------:R-:W-:Y:S04]  /*0d30*/  BSSY.RECONVERGENT B2, `(.L_x_156) ;  /* 0x0000017000027945 */ /* 0x000fe80003800200 */
[----:B------:R-:W-:Y:S05]  /*0d40*/  @!P3 BRA `(.L_x_157) ;  /* 0x000000000054b947 */ /* 0x000fea0003800000 */
[----:B------:R-:W0:Y:S02]  /*0d50*/  LDC.64 R16, c[0x0][0x3a8] ;  /* 0x0000ea00ff107b82 */ /* 0x000e240000000a00 */
[----:B0-----:R-:W-:-:S05]  /*0d60*/  IMAD.WIDE R16, R10, 0x4, R16 ;  /* 0x000000040a107825 */ /* 0x001fca00078e0210 */
[----:B------:R-:W2:Y:S04]  /*0d70*/  LDG.E R9, desc[UR4][R16.64] ;  /* 0x0000000410097981 */ /* 0x000ea8000c1e1900 */
[----:B------:R-:W2:Y:S01]  /*0d80*/  LDG.E R10, desc[UR4][R16.64+0x4] ;  /* 0x00000404100a7981 */ /* 0x000ea2000c1e1900 */
[----:B------:R-:W-:-:S05]  /*0d90*/  IMAD R20, R19, 0x4, R1 ;  /* 0x0000000413147824 */ /* 0x000fca00078e0201 */
[----:B------:R-:W3:Y:S01]  /*0da0*/  LDL R21, [R20] ;  /* 0x0000000014157983 */ /* 0x000ee20000100800 */
[----:B--2---:R-:W-:Y:S02]  /*0db0*/  IMAD.IADD R9, R10, 0x1, -R9 ;  /* 0x000000010a097824 */ /* 0x004fe400078e0a09 */
[----:B------:R-:W-:-:S03]  /*0dc0*/  HFMA2 R10, -RZ, RZ, 0, 1.1920928955078125e-07 ;  /* 0x00000002ff0a7431 */ /* 0x000fc600000001ff */
        /* <DEDUP_REMOVED lines=13> */
.L_x_157:
[----:B------:R-:W-:Y:S05]  /*0ea0*/  BSYNC.RECONVERGENT B2 ;  /* 0x0000000000027941 */ /* 0x000fea0003800200 */
.L_x_156:
        /* <DEDUP_REMOVED lines=23> */
.L_x_159:
[----:B------:R-:W-:Y:S05]  /*1020*/  BSYNC.RECONVERGENT B2 ;  /* 0x0000000000027941 */ /* 0x000fea0003800200 */
.L_x_158:
[----:B------:R-:W-:Y:S01]  /*1030*/  VIADD R2, R2, 0x4 ;  /* 0x0000000402027836 */ /* 0x000fe20000000000 */
[----:B------:R-:W-:Y:S06]  /*1040*/  @P1 BRA `(.L_x_160) ;  /* 0xfffffff400541947 */ /* 0x000fec000383ffff */
.L_x_151:
[----:B------:R-:W-:Y:S05]  /*1050*/  BSYNC.RECONVERGENT B0 ;  /* 0x0000000000007941 */ /* 0x000fea0003800200 */
.L_x_150:
[----:B------:R-:W-:-:S13]  /*1060*/  ISETP.NE.AND P0, PT, R7, RZ, PT ;  /* 0x000000ff0700720c */ /* 0x000fda0003f05270 */
[----:B------:R-:W-:Y:S05]  /*1070*/  @!P0 BRA `(.L_x_149) ;  /* 0x0000000000f08947 */ /* 0x000fea0003800000 */
[----:B------:R-:W-:Y:S01]  /*1080*/  IABS R16, R3 ;  /* 0x0000000300107213 */ /* 0x000fe20000000000 */
[----:B------:R-:W0:Y:S01]  /*1090*/  LDC.64 R12, c[0x0][0x3a8] ;  /* 0x0000ea00ff0c7b82 */ /* 0x000e220000000a00 */
[----:B------:R-:W-:Y:S02]  /*10a0*/  IMAD.MOV R7, RZ, RZ, -R7 ;  /* 0x000000ffff077224 */ /* 0x000fe400078e0a07 */
[----:B------:R-:W1:Y:S05]  /*10b0*/  I2F.RP R18, R16 ;  /* 0x0000001000127306 */ /* 0x000e6a0000209400 */
[----:B------:R-:W2:Y:S08]  /*10c0*/  LDC.64 R10, c[0x0][0x3a0] ;  /* 0x0000e800ff0a7b82 */ /* 0x000eb00000000a00 */
[----:B------:R-:W3:Y:S01]  /*10d0*/  LDC.64 R8, c[0x0][0x390] ;  /* 0x0000e400ff087b82 */ /* 0x000ee20000000a00 */
[----:B-1----:R-:W1:Y:S02]  /*10e0*/  MUFU.RCP R18, R18 ;  /* 0x0000001200127308 */ /* 0x002e640000001000 */
[----:B-1----:R-:W-:-:S06]  /*10f0*/  VIADD R14, R18, 0xffffffe ;  /* 0x0ffffffe120e7836 */ /* 0x002fcc0000000000 */
[----:B------:R1:W4:Y:S02]  /*1100*/  F2I.FTZ.U32.TRUNC.NTZ R15, R14 ;  /* 0x0000000e000f7305 */ /* 0x000324000021f000 */
[----:B-1----:R-:W-:Y:S02]  /*1110*/  IMAD.MOV.U32 R14, RZ, RZ, RZ ;  /* 0x000000ffff0e7224 */ /* 0x002fe400078e00ff */
[----:B----4-:R-:W-:-:S04]  /*1120*/  IMAD.MOV R17, RZ, RZ, -R15 ;  /* 0x000000ffff117224 */ /* 0x010fc800078e0a0f */
[----:B------:R-:W-:-:S04]  /*1130*/  IMAD R17, R17, R16, RZ ;  /* 0x0000001011117224 */ /* 0x000fc800078e02ff */
[----:B0-23--:R-:W-:-:S07]  /*1140*/  IMAD.HI.U32 R17, R15, R17, R14 ;  /* 0x000000110f117227 */ /* 0x00dfce00078e000e */
.L_x_163:
[----:B------:R-:W-:-:S06]  /*1150*/  IMAD.WIDE R18, R2, 0x4, R8 ;  /* 0x0000000402127825 */ /* 0x000fcc00078e0208 */
[----:B------:R-:W2:Y:S02]  /*1160*/  LDG.E R19, desc[UR4][R18.64] ;  /* 0x0000000412137981 */ /* 0x000ea4000c1e1900 */
[----:B--2---:R-:W-:-:S06]  /*1170*/  IMAD.WIDE R14, R19, 0x4, R10 ;  /* 0x00000004130e7825 */ /* 0x004fcc00078e020a */
[----:B------:R-:W2:Y:S01]  /*1180*/  LDG.E R14, desc[UR4][R14.64] ;  /* 0x000000040e0e7981 */ /* 0x000ea2000c1e1900 */
[-C--:B------:R-:W-:Y:S01]  /*1190*/  IABS R20, R3.reuse ;  /* 0x0000000300147213 */ /* 0x080fe20000000000 */
[----:B------:R-:W-:Y:S01]  /*11a0*/  VIADD R7, R7, 0x1 ;  /* 0x0000000107077836 */ /* 0x000fe20000000000 */
[----:B------:R-:W-:Y:S01]  /*11b0*/  IABS R18, R3 ;  /* 0x0000000300127213 */ /* 0x000fe20000000000 */
[----:B------:R-:W-:Y:S01]  /*11c0*/  BSSY.RECONVERGENT B0, `(.L_x_161) ;  /* 0x0000025000007945 */ /* 0x000fe20003800200 */
[----:B------:R-:W-:Y:S01]  /*11d0*/  ISETP.NE.AND P2, PT, R3, RZ, PT ;  /* 0x000000ff0300720c */ /* 0x000fe20003f45270 */
[----:B------:R-:W-:Y:S01]  /*11e0*/  IMAD.MOV R22, RZ, RZ, -R20 ;  /* 0x000000ffff167224 */ /* 0x000fe200078e0a14 */
[----:B--2---:R-:W-:Y:S02]  /*11f0*/  IABS R21, R14 ;  /* 0x0000000e00157213 */ /* 0x004fe40000000000 */
[----:B------:R-:W-:-:S03]  /*1200*/  ISETP.GE.AND P1, PT, R14, RZ, PT ;  /* 0x000000ff0e00720c */ /* 0x000fc60003f26270 */
[----:B------:R-:W-:-:S04]  /*1210*/  IMAD.HI.U32 R20, R17, R21, RZ ;  /* 0x0000001511147227 */ /* 0x000fc800078e00ff */
[----:B------:R-:W-:-:S05]  /*1220*/  IMAD R21, R20, R22, R21 ;  /* 0x0000001614157224 */ /* 0x000fca00078e0215 */
[----:B------:R-:W-:-:S13]  /*1230*/  ISETP.GT.U32.AND P0, PT, R16, R21, PT ;  /* 0x000000151000720c */ /* 0x000fda0003f04070 */
[----:B------:R-:W-:-:S04]  /*1240*/  @!P0 IADD3 R21, PT, PT, R21, -R18, RZ ;  /* 0x8000001215158210 */ /* 0x000fc80007ffe0ff */
[----:B------:R-:W-:-:S13]  /*1250*/  ISETP.GT.U32.AND P0, PT, R16, R21, PT ;  /* 0x000000151000720c */ /* 0x000fda0003f04070 */
[----:B------:R-:W-:-:S04]  /*1260*/  @!P0 IMAD.IADD R21, R21, 0x1, -R18 ;  /* 0x0000000115158824 */ /* 0x000fc800078e0a12 */
[----:B------:R-:W-:-:S04]  /*1270*/  IMAD.MOV.U32 R18, RZ, RZ, R21 ;  /* 0x000000ffff127224 */ /* 0x000fc800078e0015 */
[----:B------:R-:W-:Y:S01]  /*1280*/  @!P1 IMAD.MOV R18, RZ, RZ, -R18 ;  /* 0x000000ffff129224 */ /* 0x000fe200078e0a12 */
[----:B------:R-:W-:Y:S02]  /*1290*/  @!P2 LOP3.LUT R18, RZ, R3, RZ, 0x33, !PT ;  /* 0x00000003ff12a212 */ /* 0x000fe400078e33ff */
[----:B------:R-:W-:Y:S02]  /*12a0*/  ISETP.NE.AND P1, PT, R7, RZ, PT ;  /* 0x000000ff0700720c */ /* 0x000fe40003f25270 */
[----:B------:R-:W-:-:S13]  /*12b0*/  ISETP.GE.AND P0, PT, R18, RZ, PT ;  /* 0x000000ff1200720c */ /* 0x000fda0003f06270 */
[----:B------:R-:W-:Y:S05]  /*12c0*/  @!P0 BRA `(.L_x_162) ;  /* 0x0000000000508947 */ /* 0x000fea0003800000 */
[----:B------:R-:W-:-:S05]  /*12d0*/  IMAD.WIDE R14, R19, 0x4, R12 ;  /* 0x00000004130e7825 */ /* 0x000fca00078e020c */
        /* <DEDUP_REMOVED lines=12> */
[----:B------:R-:W-:-:S04]  /*13a0*/  SEL R20, R20, 0x6, P2 ;  /* 0x0000000614147807 */ /* 0x000fc80001000000 */
[----:B---3--:R-:W-:-:S04]  /*13b0*/  IADD3 R20, PT, PT, R20, R23, RZ ;  /* 0x0000001714147210 */ /* 0x008fc80007ffe0ff */
[CC--:B------:R-:W-:Y:S01]  /*13c0*/  ISETP.NE.OR P0, PT, R20.reuse, R5.reuse, P0 ;  /* 0x000000051400720c */ /* 0x0c0fe20000705670 */
[----:B------:R0:W-:Y:S03]  /*13d0*/  STL [R21], R20 ;  /* 0x0000001415007387 */ /* 0x0001e60000100800 */
[----:B------:R-:W-:-:S13]  /*13e0*/  ISETP.LE.AND P0, PT, R20, R5, P0 ;  /* 0x000000051400720c */ /* 0x000fda0000703270 */
[----:B------:R-:W-:Y:S02]  /*13f0*/  @!P0 IMAD.MOV.U32 R5, RZ, RZ, R20 ;  /* 0x000000ffff058224 */ /* 0x000fe400078e0014 */
[----:B0-----:R-:W-:-:S07]  /*1400*/  @!P0 IMAD.MOV.U32 R6, RZ, RZ, R18 ;  /* 0x000000ffff068224 */ /* 0x001fce00078e0012 */
.L_x_162:
[----:B------:R-:W-:Y:S05]  /*1410*/  BSYNC.RECONVERGENT B0 ;  /* 0x0000000000007941 */ /* 0x000fea0003800200 */
.L_x_161:
[----:B------:R-:W-:Y:S01]  /*1420*/  VIADD R2, R2, 0x1 ;  /* 0x0000000102027836 */ /* 0x000fe20000000000 */
[----:B------:R-:W-:Y:S06]  /*1430*/  @P1 BRA `(.L_x_163) ;  /* 0xfffffffc00441947 */ /* 0x000fec000383ffff */
.L_x_149:
[----:B------:R-:W-:Y:S05]  /*1440*/  BSYNC.RECONVERGENT B1 ;  /* 0x0000000000017941 */ /* 0x000fea0003800200 */
.L_x_148:
[----:B01----:R-:W0:Y:S01]  /*1450*/  LDC R7, c[0x0][0x384] ;  /* 0x0000e100ff077b82 */ /* 0x003e220000000800 */
[----:B------:R-:W1:Y:S01]  /*1460*/  LDCU UR6, c[0x0][0x388] ;  /* 0x00007100ff0677ac */ /* 0x000e620008000800 */
[----:B------:R-:W-:Y:S02]  /*1470*/  ISETP.GE.AND P2, PT, R0, RZ, PT ;  /* 0x000000ff0000720c */ /* 0x000fe40003f46270 */
[----:B------:R-:W-:Y:S02]  /*1480*/  VIMNMX R4, PT, PT, R4, 0xff, PT ;  /* 0x000000ff04047848 */ /* 0x000fe40003fe0100 */
[----:B------:R-:W-:Y:S02]  /*1490*/  VIMNMX R5, PT, PT, R5, 0x7fff, PT ;  /* 0x00007fff05057848 */ /* 0x000fe40003fe0100 */
[----:B0-----:R-:W-:Y:S01]  /*14a0*/  IABS R13, R7 ;  /* 0x00000007000d7213 */ /* 0x001fe20000000000 */
[----:B------:R-:W-:Y:S01]  /*14b0*/  IMAD R4, R4, 0x100, R7 ;  /* 0x0000010004047824 */ /* 0x000fe200078e0207 */
[----:B-1----:R-:W-:-:S02]  /*14c0*/  VIMNMX R12, PT, PT, R7, UR6, PT ;  /* 0x00000006070c7c48 */ /* 0x002fc4000bfe0100 */
[----:B------:R-:W0:Y:S01]  /*14d0*/  I2F.RP R2, R13 ;  /* 0x0000000d00027306 */ /* 0x000e220000209400 */
[----:B------:R-:W-:-:S07]  /*14e0*/  IMAD R5, R5, 0x10000, R4 ;  /* 0x0001000005057824 */ /* 0x000fce00078e0204 */
[----:B0-----:R-:W0:Y:S02]  /*14f0*/  MUFU.RCP R2, R2 ;  /* 0x0000000200027308 */ /* 0x001e240000001000 */
[----:B0-----:R-:W-:-:S06]  /*1500*/  VIADD R8, R2, 0xffffffe ;  /* 0x0ffffffe02087836 */ /* 0x001fcc0000000000 */
[----:B------:R0:W1:Y:S02]  /*1510*/  F2I.FTZ.U32.TRUNC.NTZ R9, R8 ;  /* 0x0000000800097305 */ /* 0x000064000021f000 */
[----:B0-----:R-:W-:Y:S02]  /*1520*/  IMAD.MOV.U32 R8, RZ, RZ, RZ ;  /* 0x000000ffff087224 */ /* 0x001fe400078e00ff */
[----:B-1----:R-:W-:-:S04]  /*1530*/  IMAD.MOV R10, RZ, RZ, -R9 ;  /* 0x000000ffff0a7224 */ /* 0x002fc800078e0a09 */
[----:B------:R-:W-:Y:S01]  /*1540*/  IMAD R11, R10, R13, RZ ;  /* 0x0000000d0a0b7224 */ /* 0x000fe200078e02ff */
[----:B------:R-:W-:-:S03]  /*1550*/  IABS R10, R0 ;  /* 0x00000000000a7213 */ /* 0x000fc60000000000 */
[----:B------:R-:W-:-:S06]  /*1560*/  IMAD.HI.U32 R9, R9, R11, R8 ;  /* 0x0000000b09097227 */ /* 0x000fcc00078e0008 */
[----:B------:R-:W-:-:S04]  /*1570*/  IMAD.HI.U32 R9, R9, R10, RZ ;  /* 0x0000000a09097227 */ /* 0x000fc800078e00ff */
[----:B------:R-:W-:-:S04]  /*1580*/  IMAD.MOV R9, RZ, RZ, -R9 ;  /* 0x000000ffff097224 */ /* 0x000fc800078e0a09 */
[C---:B------:R-:W-:Y:S02]  /*1590*/  IMAD R2, R13.reuse, R9, R10 ;  /* 0x000000090d027224 */ /* 0x040fe400078e020a */
[----:B------:R-:W0:Y:S03]  /*15a0*/  LDC.64 R10, c[0x0][0x3b0] ;  /* 0x0000ec00ff0a7b82 */ /* 0x000e260000000a00 */
[----:B------:R-:W-:-:S05]  /*15b0*/  ISETP.GT.U32.AND P0, PT, R13, R2, PT ;  /* 0x000000020d00720c */ /* 0x000fca0003f04070 */
[----:B------:R-:W1:Y:S08]  /*15c0*/  LDC.64 R8, c[0x0][0x3b8] ;  /* 0x0000ee00ff087b82 */ /* 0x000e700000000a00 */
[----:B------:R-:W-:Y:S02]  /*15d0*/  @!P0 IADD3 R2, PT, PT, R2, -R13, RZ ;  /* 0x8000000d02028210 */ /* 0x000fe40007ffe0ff */
[----:B------:R-:W-:-:S02]  /*15e0*/  ISETP.NE.AND P0, PT, R7, RZ, PT ;  /* 0x000000ff0700720c */ /* 0x000fc40003f05270 */
[----:B------:R-:W-:Y:S01]  /*15f0*/  ISETP.GT.U32.AND P1, PT, R13, R2, PT ;  /* 0x000000020d00720c */ /* 0x000fe20003f24070 */
[----:B-1----:R-:W-:-:S12]  /*1600*/  IMAD.WIDE R8, R0, 0x4, R8 ;  /* 0x0000000400087825 */ /* 0x002fd800078e0208 */
[----:B------:R-:W-:Y:S01]  /*1610*/  @!P1 IMAD.IADD R2, R2, 0x1, -R13 ;  /* 0x0000000102029824 */ /* 0x000fe200078e0a0d */
[----:B------:R-:W-:-:S03]  /*1620*/  ISETP.GE.AND P1, PT, R12, 0x1, PT ;  /* 0x000000010c00780c */ /* 0x000fc60003f26270 */
[----:B------:R-:W-:Y:S01]  /*1630*/  @!P2 IMAD.MOV R2, RZ, RZ, -R2 ;  /* 0x000000ffff02a224 */ /* 0x000fe200078e0a02 */
[----:B------:R-:W-:-:S05]  /*1640*/  @!P0 LOP3.LUT R2, RZ, R7, RZ, 0x33, !PT ;  /* 0x00000007ff028212 */ /* 0x000fca00078e33ff */
[----:B------:R-:W-:Y:S02]  /*1650*/  IMAD.IADD R13, R5, 0x1, -R2 ;  /* 0x00000001050d7824 */ /* 0x000fe400078e0a02 */
[----:B0-----:R-:W-:-:S04]  /*1660*/  IMAD.WIDE R4, R0, 0x4, R10 ;  /* 0x0000000400047825 */ /* 0x001fc800078e020a */
[----:B------:R-:W-:Y:S01]  /*1670*/  IMAD.MOV.U32 R11, RZ, RZ, RZ ;  /* 0x000000ffff0b7224 */ /* 0x000fe200078e00ff */
[----:B------:R-:W-:Y:S06]  /*1680*/  @!P1 BRA `(.L_x_164) ;  /* 0x0000000000549947 */ /* 0x000fec0003800000 */
[----:B------:R-:W0:Y:S01]  /*1690*/  I2F.U32.RP R0, R3 ;  /* 0x0000000300007306 */ /* 0x000e220000209000 */
[----:B------:R-:W-:Y:S01]  /*16a0*/  IADD3 R15, PT, PT, RZ, -R3, RZ ;  /* 0x80000003ff0f7210 */ /* 0x000fe20007ffe0ff */
[----:B------:R-:W-:Y:S01]  /*16b0*/  IMAD R6, R6, R7, RZ ;  /* 0x0000000706067224 */ /* 0x000fe200078e02ff */
[----:B------:R-:W-:-:S05]  /*16c0*/  ISETP.NE.U32.AND P2, PT, R3, RZ, PT ;  /* 0x000000ff0300720c */ /* 0x000fca0003f45070 */
        /* <DEDUP_REMOVED lines=14> */
[----:B------:R-:W-:-:S04]  /*17b0*/  @!P2 LOP3.LUT R11, RZ, R3, RZ, 0x33, !PT ;  /* 0x00000003ff0ba212 */ /* 0x000fc800078e33ff */
[----:B------:R-:W-:-:S13]  /*17c0*/  ISETP.GE.AND P0, PT, R11, R7, PT ;  /* 0x000000070b00720c */ /* 0x000fda0003f06270 */
[----:B------:R-:W-:-:S07]  /*17d0*/  @P0 VIADD R11, R7, 0xffffffff ;  /* 0xffffffff070b0836 */ /* 0x000fce0000000000 */
.L_x_164:
[----:B------:R-:W-:Y:S04]  /*17e0*/  STG.E desc[UR4][R4.64], R11 ;  /* 0x0000000b04007986 */ /* 0x000fe8000c101904 */
[----:B------:R-:W-:Y:S01]  /*17f0*/  STG.E desc[UR4][R8.64], R13 ;  /* 0x0000000d08007986 */ /* 0x000fe2000c101904 */
[----:B------:R-:W-:Y:S05]  /*1800*/  EXIT ;  /* 0x000000000000794d */ /* 0x000fea0003800000 */
.L_x_165:
        /* <DEDUP_REMOVED lines=15> */
.L_x_181:


//--------------------- .text.hyperedge_clustering --------------------------
	.section	.text.hyperedge_clustering,"ax",@progbits
	.align	128
        .global         hyperedge_clustering
        .type           hyperedge_clustering,@function
        .size           hyperedge_clustering,(.L_x_182 - hyperedge_clustering)
        .other          hyperedge_clustering,@"STO_CUDA_ENTRY STV_DEFAULT"
hyperedge_clustering:
.text.hyperedge_clustering:
        /* <DEDUP_REMOVED lines=10> */
[----:B------:R-:W-:Y:S01]  /*00a0*/  MOV R10, R0 ;  /* 0x00000000000a7202 */ /* 0x000fe20000000f00 */
[----:B------:R-:W2:Y:S01]  /*00b0*/  LDCU UR4, c[0x0][0x384] ;  /* 0x00007080ff0477ac */ /* 0x000ea20008000800 */
[----:B0-----:R-:W-:-:S05]  /*00c0*/  IMAD.WIDE R4, R0, 0x4, R4 ;  /* 0x0000000400047825 */ /* 0x001fca00078e0204 */
[----:B-1----:R-:W3:Y:S04]  /*00d0*/  LDG.E R7, desc[UR6][R4.64] ;  /* 0x0000000604077981 */ /* 0x002ee8000c1e1900 */
[----:B------:R-:W3:Y:S01]  /*00e0*/  LDG.E R2, desc[UR6][R4.64+0x4] ;  /* 0x0000040604027981 */ /* 0x000ee2000c1e1900 */
[----:B--2---:R-:W-:-:S04]  /*00f0*/  USHF.R.S32.HI UR4, URZ, 0x2, UR4 ;  /* 0x00000002ff047899 */ /* 0x004fc80008011404 */
[----:B------:R-:W-:-:S04]  /*0100*/  UISETP.LT.AND UP0, UPT, UR4, 0x1, UPT ;  /* 0x000000010400788c */ /* 0x000fc8000bf01270 */
[----:B------:R-:W-:Y:S01]  /*0110*/  USEL UR4, UR4, 0x1, !UP0 ;  /* 0x0000000104047887 */ /* 0x000fe2000c000000 */
[----:B---3--:R-:W-:-:S04]  /*0120*/  IADD3 R3, PT, PT, -R7, R2, RZ ;  /* 0x0000000207037210 */ /* 0x008fc80007ffe1ff */
[----:B------:R-:W-:-:S13]  /*0130*/  ISETP.GE.AND P0, PT, R3, 0x1, PT ;  /* 0x000000010300780c */ /* 0x000fda0003f06270 */
[----:B------:R-:W0:Y:S02]  /*0140*/  @P0 LDC.64 R8, c[0x0][0x390] ;  /* 0x0000e400ff080b82 */ /* 0x000e240000000a00 */
[----:B0-----:R-:W-:-:S04]  /*0150*/  @P0 IMAD.WIDE R6, R7, 0x4, R8 ;  /* 0x0000000407060825 */ /* 0x001fc800078e0208 */
[----:B------:R-:W-:Y:S01]  /*0160*/  @P0 IMAD.WIDE R8, R2, 0x4, R8 ;  /* 0x0000000402080825 */ /* 0x000fe200078e0208 */
[----:B------:R0:W2:Y:S03]  /*0170*/  @P0 LDG.E R10, desc[UR6][R6.64] ;  /* 0x00000006060a0981 */ /* 0x0000a6000c1e1900 */
[----:B------:R-:W-:-:S06]  /*0180*/  IMAD.MOV.U32 R2, RZ, RZ, R0 ;  /* 0x000000ffff027224 */ /* 0x000fcc00078e0000 */
[----:B------:R1:W3:Y:S01]  /*0190*/  @P0 LDG.E R2, desc[UR6][R8.64+-0x4] ;  /* 0xfffffc0608020981 */ /* 0x0002e2000c1e1900 */
[----:B------:R-:W4:Y:S08]  /*01a0*/  I2F.U32.RP R11, UR4 ;  /* 0x00000004000b7d06 */ /* 0x000f300008209000 */
[----:B----4-:R-:W4:Y:S01]  /*01b0*/  MUFU.RCP R11, R11 ;  /* 0x0000000b000b7308 */ /* 0x010f220000001000 */
[----:B------:R-:W-:Y:S01]  /*01c0*/  IMAD R13, RZ, RZ, -UR4 ;  /* 0x80000004ff0d7e24 */ /* 0x000fe2000f8e02ff */
[----:B----4-:R-:W-:-:S06]  /*01d0*/  IADD3 R4, PT, PT, R11, 0xffffffe, RZ ;  /* 0x0ffffffe0b047810 */ /* 0x010fcc0007ffe0ff */
[----:B------:R4:W1:Y:S01]  /*01e0*/  F2I.FTZ.U32.TRUNC.NTZ R5, R4 ;  /* 0x0000000400057305 */ /* 0x000862000021f000 */
[----:B0-----:R-:W-:Y:S02]  /*01f0*/  IMAD R7, R3, -0x61c8864f, R0 ;  /* 0x9e3779b103077824 */ /* 0x001fe400078e0200 */
[----:B----4-:R-:W-:Y:S02]  /*0200*/  HFMA2 R4, -RZ, RZ, 0, 0 ;  /* 0x00000000ff047431 */ /* 0x010fe400000001ff */
[----:B-1----:R-:W-:-:S04]  /*0210*/  IMAD R9, R13, R5, RZ ;  /* 0x000000050d097224 */ /* 0x002fc800078e02ff */
[----:B------:R-:W-:Y:S02]  /*0220*/  IMAD.HI.U32 R6, R5, R9, R4 ;  /* 0x0000000905067227 */ /* 0x000fe400078e0004 */
[----:B------:R-:W0:Y:S01]  /*0230*/  LDC.64 R4, c[0x0][0x398] ;  /* 0x0000e600ff047b82 */ /* 0x000e220000000a00 */
[C---:B------:R-:W-:Y:S02]  /*0240*/  ISETP.GT.AND P3, PT, R3.reuse, 0x2, PT ;  /* 0x000000020300780c */ /* 0x040fe40003f64270 */
[----:B------:R-:W-:Y:S01]  /*0250*/  ISETP.GT.AND P2, PT, R3, 0x4, PT ;  /* 0x000000040300780c */ /* 0x000fe20003f44270 */
[----:B--2---:R-:W-:-:S04]  /*0260*/  IMAD R7, R10, 0x41c64e6d, R7 ;  /* 0x41c64e6d0a077824 */ /* 0x004fc800078e0207 */
[----:B---3--:R-:W-:-:S04]  /*0270*/  IMAD R7, R2, 0x3039, R7 ;  /* 0x0000303902077824 */ /* 0x008fc800078e0207 */
[----:B------:R-:W-:-:S04]  /*0280*/  IMAD.HI.U32 R6, R6, R7, RZ ;  /* 0x0000000706067227 */ /* 0x000fc800078e00ff */
[----:B------:R-:W-:-:S04]  /*0290*/  IMAD.MOV R6, RZ, RZ, -R6 ;  /* 0x000000ffff067224 */ /* 0x000fc800078e0a06 */
[----:B------:R-:W-:-:S05]  /*02a0*/  IMAD R7, R6, UR4, R7 ;  /* 0x0000000406077c24 */ /* 0x000fca000f8e0207 */
[----:B------:R-:W-:Y:S02]  /*02b0*/  ISETP.GE.U32.AND P0, PT, R7, UR4, PT ;  /* 0x0000000407007c0c */ /* 0x000fe4000bf06070 */
[----:B------:R-:W-:-:S11]  /*02c0*/  SEL R2, RZ, 0x1, !P3 ;  /* 0x00000001ff027807 */ /* 0x000fd60005800000 */
[----:B------:R-:W-:Y:S02]  /*02d0*/  @P0 IADD3 R7, PT, PT, R7, -UR4, RZ ;  /* 0x8000000407070c10 */ /* 0x000fe4000fffe0ff */
[----:B------:R-:W-:Y:S02]  /*02e0*/  ISETP.NE.U32.AND P0, PT, RZ, UR4, PT ;  /* 0x00000004ff007c0c */ /* 0x000fe4000bf05070 */
[----:B------:R-:W-:Y:S02]  /*02f0*/  ISETP.GE.U32.AND P1, PT, R7, UR4, PT ;  /* 0x0000000407007c0c */ /* 0x000fe4000bf26070 */
[----:B------:R-:W-:Y:S02]  /*0300*/  ISETP.GT.AND P3, PT, R3, 0x8, PT ;  /* 0x000000080300780c */ /* 0x000fe40003f64270 */
[----:B------:R-:W-:-:S04]  /*0310*/  SEL R2, R2, 0x2, !P2 ;  /* 0x0000000202027807 */ /* 0x000fc80005000000 */
[----:B------:R-:W-:-:S05]  /*0320*/  SEL R6, R2, 0x3, !P3 ;  /* 0x0000000302067807 */ /* 0x000fca0005800000 */
[----:B------:R-:W-:Y:S01]  /*0330*/  @P1 VIADD R7, R7, -UR4 ;  /* 0x8000000407071c36 */ /* 0x000fe20008000000 */
[----:B------:R-:W-:Y:S01]  /*0340*/  @!P0 LOP3.LUT R7, RZ, UR4, RZ, 0x33, !PT ;  /* 0x00000004ff078c12 */ /* 0x000fe2000f8e33ff */
[----:B0-----:R-:W-:-:S04]  /*0350*/  IMAD.WIDE R2, R0, 0x4, R4 ;  /* 0x0000000400027825 */ /* 0x001fc800078e0204 */
[----:B------:R-:W-:-:S05]  /*0360*/  IMAD R7, R6, UR4, R7 ;  /* 0x0000000406077c24 */ /* 0x000fca000f8e0207 */
[----:B------:R-:W-:Y:S01]  /*0370*/  STG.E desc[UR6][R2.64], R7 ;  /* 0x0000000702007986 */ /* 0x000fe2000c101906 */
[----:B------:R-:W-:Y:S05]  /*0380*/  EXIT ;  /* 0x000000000000794d */ /* 0x000fea0003800000 */
.L_x_166:
        /* <DEDUP_REMOVED lines=15> */
.L_x_182:


//--------------------- .text.reset_counters      --------------------------
	.section	.text.reset_counters,"ax",@progbits
	.align	128
        .global         reset_counters
        .type           reset_counters,@function
        .size           reset_counters,(.L_x_183 - reset_counters)
        .other          reset_counters,@"STO_CUDA_ENTRY STV_DEFAULT"
reset_counters:
.text.reset_counters:
[----:B------:R-:W-:Y:S01]  /*0000*/  LDC R1, c[0x0][0x37c] ;  /* 0x0000df00ff017b82 */ /* 0x000fe20000000800 */
[----:B------:R-:W0:Y:S07]  /*0010*/  S2R R0, SR_TID.X ;  /* 0x0000000000007919 */ /* 0x000e2e0000002100 */
[----:B------:R-:W0:Y:S02]  /*0020*/  S2UR UR4, SR_CTAID.X ;  /* 0x00000000000479c3 */ /* 0x000e240000002500 */
[----:B0-----:R-:W-:-:S13]  /*0030*/  LOP3.LUT P0, RZ, R0, UR4, RZ, 0xfc, !PT ;  /* 0x0000000400ff7c12 */ /* 0x001fda000f80fcff */
[----:B------:R-:W-:Y:S05]  /*0040*/  @P0 EXIT ;  /* 0x000000000000094d */ /* 0x000fea0003800000 */
[----:B------:R-:W0:Y:S01]  /*0050*/  LDC.64 R2, c[0x0][0x380] ;  /* 0x0000e000ff027b82 */ /* 0x000e220000000a00 */
[----:B------:R-:W0:Y:S07]  /*0060*/  LDCU.64 UR4, c[0x0][0x358] ;  /* 0x00006b00ff0477ac */ /* 0x000e2e0008000a00 */
[----:B------:R-:W1:Y:S01]  /*0070*/  LDC.64 R4, c[0x0][0x388] ;  /* 0x0000e200ff047b82 */ /* 0x000e620000000a00 */
[----:B0-----:R-:W-:Y:S04]  /*0080*/  STG.E desc[UR4][R2.64], RZ ;  /* 0x000000ff02007986 */ /* 0x001fe8000c101904 */
[----:B-1----:R-:W-:Y:S01]  /*0090*/  STG.E desc[UR4][R4.64], RZ ;  /* 0x000000ff04007986 */ /* 0x002fe2000c101904 */
[----:B------:R-:W-:Y:S05]  /*00a0*/  EXIT ;  /* 0x000000000000794d */ /* 0x000fea0003800000 */
.L_x_167:
        /* <DEDUP_REMOVED lines=13> */
.L_x_183:


//--------------------- .nv.shared.reserved.0     --------------------------
	.section	.nv.shared.reserved.0,"aw",@nobits
	.weak		__nv_reservedSMEM_offset_0_alias
	.size		__nv_reservedSMEM_offset_0_alias, 0, 64
	.other		__nv_reservedSMEM_offset_0_alias,@"STO_CUDA_RESERVED_SHARED STV_DEFAULT"
__nv_reservedSMEM_offset_0_alias:
	.zero		0
	.zero		64


//--------------------- .nv.shared.compute_refinement_moves_optimized --------------------------
	.section	.nv.shared.compute_refinement_moves_optimized,"aw",@nobits
	.sectionflags	@""
	.align	4
.nv.shared.compute_refinement_moves_optimized:
	.zero		1280


//--------------------- .nv.shared.compute_refinement_moves --------------------------
	.section	.nv.shared.compute_refinement_moves,"aw",@nobits
	.sectionflags	@""
	.align	4
.nv.shared.compute_refinement_moves:
	.zero		1280


//--------------------- .nv.constant0.balance_final --------------------------
	.section	.nv.constant0.balance_final,"a",@progbits
	.sectionflags	@""
	.align	4
.nv.constant0.balance_final:
	.zero		928


//--------------------- .nv.constant0.perturb_solution_targeted --------------------------
	.section	.nv.constant0.perturb_solution_targeted,"a",@progbits
	.sectionflags	@""
	.align	4
.nv.constant0.perturb_solution_targeted:
	.zero		968


//--------------------- .nv.constant0.perturb_solution --------------------------
	.section	.nv.constant0.perturb_solution,"a",@progbits
	.sectionflags	@""
	.align	4
.nv.constant0.perturb_solution:
	.zero		936


//--------------------- .nv.constant0.compute_connectivity --------------------------
	.section	.nv.constant0.compute_connectivity,"a",@progbits
	.sectionflags	@""
	.align	4
.nv.constant0.compute_connectivity:
	.zero		936


//--------------------- .nv.constant0.precompute_edge_flags --------------------------
	.section	.nv.constant0.precompute_edge_flags,"a",@progbits
	.sectionflags	@""
	.align	4
.nv.constant0.precompute_edge_flags:
	.zero		944


//--------------------- .nv.constant0.compute_refinement_moves_optimized --------------------------
	.section	.nv.constant0.compute_refinement_moves_optimized,"a",@progbits
	.sectionflags	@""
	.align	4
.nv.constant0.compute_refinement_moves_optimized:
	.zero		976


//--------------------- .nv.constant0.execute_refinement_moves --------------------------
	.section	.nv.constant0.execute_refinement_moves,"a",@progbits
	.sectionflags	@""
	.align	4
.nv.constant0.execute_refinement_moves:
	.zero		952


//--------------------- .nv.constant0.compute_refinement_moves --------------------------
	.section	.nv.constant0.compute_refinement_moves,"a",@progbits
	.sectionflags	@""
	.align	4
.nv.constant0.compute_refinement_moves:
	.zero		976


//--------------------- .nv.constant0.execute_node_assignments --------------------------
	.section	.nv.constant0.execute_node_assignments,"a",@progbits
	.sectionflags	@""
	.align	4
.nv.constant0.execute_node_assignments:
	.zero		944


//--------------------- .nv.constant0.compute_node_preferences --------------------------
	.section	.nv.constant0.compute_node_preferences,"a",@progbits
	.sectionflags	@""
	.align	4
.nv.constant0.compute_node_preferences:
	.zero		960


//--------------------- .nv.constant0.hyperedge_clustering --------------------------
	.section	.nv.constant0.hyperedge_clustering,"a",@progbits
	.sectionflags	@""
	.align	4
.nv.constant0.hyperedge_clustering:
	.zero		928


//--------------------- .nv.constant0.reset_counters --------------------------
	.section	.nv.constant0.reset_counters,"a",@progbits
	.sectionflags	@""
	.align	4
.nv.constant0.reset_counters:
	.zero		912


//--------------------- SYMBOLS --------------------------

	.type		.nv.reservedSmem.offset0,@object
	.size		.nv.reservedSmem.offset0,0x4
	.type		.nv.reservedSmem.cap,@object
	.size		.nv.reservedSmem.cap,0x4
	.type		malloc,@function
	.type		free,@function
